//
// Generated by NVIDIA NVVM Compiler
//
// Compiler Build ID: CL-36424714
// Cuda compilation tools, release 13.0, V13.0.88
// Based on NVVM 20.0.0
//

.version 9.0
.target sm_100
.address_size 64

	// .globl	_Z7sweep_iPdi
.global .align 1 .b8 _ZN34_INTERNAL_9ca9fbaf_4_k_cu_3f63e3e84cuda3std3__45__cpo5beginE[1];
.global .align 1 .b8 _ZN34_INTERNAL_9ca9fbaf_4_k_cu_3f63e3e84cuda3std3__45__cpo3endE[1];
.global .align 1 .b8 _ZN34_INTERNAL_9ca9fbaf_4_k_cu_3f63e3e84cuda3std3__45__cpo6cbeginE[1];
.global .align 1 .b8 _ZN34_INTERNAL_9ca9fbaf_4_k_cu_3f63e3e84cuda3std3__45__cpo4cendE[1];
.global .align 1 .b8 _ZN34_INTERNAL_9ca9fbaf_4_k_cu_3f63e3e84cuda3std3__45__cpo6rbeginE[1];
.global .align 1 .b8 _ZN34_INTERNAL_9ca9fbaf_4_k_cu_3f63e3e84cuda3std3__45__cpo4rendE[1];
.global .align 1 .b8 _ZN34_INTERNAL_9ca9fbaf_4_k_cu_3f63e3e84cuda3std3__45__cpo7crbeginE[1];
.global .align 1 .b8 _ZN34_INTERNAL_9ca9fbaf_4_k_cu_3f63e3e84cuda3std3__45__cpo5crendE[1];
.global .align 1 .b8 _ZN34_INTERNAL_9ca9fbaf_4_k_cu_3f63e3e84cuda3std3__436_GLOBAL__N__9ca9fbaf_4_k_cu_3f63e3e86ignoreE[1];
.global .align 1 .b8 _ZN34_INTERNAL_9ca9fbaf_4_k_cu_3f63e3e84cuda3std3__419piecewise_constructE[1];
.global .align 1 .b8 _ZN34_INTERNAL_9ca9fbaf_4_k_cu_3f63e3e84cuda3std3__48in_placeE[1];
.global .align 1 .b8 _ZN34_INTERNAL_9ca9fbaf_4_k_cu_3f63e3e84cuda3std3__420unreachable_sentinelE[1];
.global .align 1 .b8 _ZN34_INTERNAL_9ca9fbaf_4_k_cu_3f63e3e84cuda3std3__47nulloptE[1];
.global .align 1 .b8 _ZN34_INTERNAL_9ca9fbaf_4_k_cu_3f63e3e84cuda3std3__48unexpectE[1];
.global .align 1 .b8 _ZN34_INTERNAL_9ca9fbaf_4_k_cu_3f63e3e84cuda3std6ranges3__45__cpo4swapE[1];
.global .align 1 .b8 _ZN34_INTERNAL_9ca9fbaf_4_k_cu_3f63e3e84cuda3std6ranges3__45__cpo9iter_moveE[1];
.global .align 1 .b8 _ZN34_INTERNAL_9ca9fbaf_4_k_cu_3f63e3e84cuda3std6ranges3__45__cpo5beginE[1];
.global .align 1 .b8 _ZN34_INTERNAL_9ca9fbaf_4_k_cu_3f63e3e84cuda3std6ranges3__45__cpo3endE[1];
.global .align 1 .b8 _ZN34_INTERNAL_9ca9fbaf_4_k_cu_3f63e3e84cuda3std6ranges3__45__cpo6cbeginE[1];
.global .align 1 .b8 _ZN34_INTERNAL_9ca9fbaf_4_k_cu_3f63e3e84cuda3std6ranges3__45__cpo4cendE[1];
.global .align 1 .b8 _ZN34_INTERNAL_9ca9fbaf_4_k_cu_3f63e3e84cuda3std6ranges3__45__cpo7advanceE[1];
.global .align 1 .b8 _ZN34_INTERNAL_9ca9fbaf_4_k_cu_3f63e3e84cuda3std6ranges3__45__cpo9iter_swapE[1];
.global .align 1 .b8 _ZN34_INTERNAL_9ca9fbaf_4_k_cu_3f63e3e84cuda3std6ranges3__45__cpo4nextE[1];
.global .align 1 .b8 _ZN34_INTERNAL_9ca9fbaf_4_k_cu_3f63e3e84cuda3std6ranges3__45__cpo4prevE[1];
.global .align 1 .b8 _ZN34_INTERNAL_9ca9fbaf_4_k_cu_3f63e3e84cuda3std6ranges3__45__cpo4dataE[1];
.global .align 1 .b8 _ZN34_INTERNAL_9ca9fbaf_4_k_cu_3f63e3e84cuda3std6ranges3__45__cpo5cdataE[1];
.global .align 1 .b8 _ZN34_INTERNAL_9ca9fbaf_4_k_cu_3f63e3e84cuda3std6ranges3__45__cpo4sizeE[1];
.global .align 1 .b8 _ZN34_INTERNAL_9ca9fbaf_4_k_cu_3f63e3e84cuda3std6ranges3__45__cpo5ssizeE[1];
.global .align 1 .b8 _ZN34_INTERNAL_9ca9fbaf_4_k_cu_3f63e3e84cuda3std6ranges3__45__cpo8distanceE[1];
.global .align 1 .b8 _ZN34_INTERNAL_9ca9fbaf_4_k_cu_3f63e3e86thrust24THRUST_300001_SM_1000_NS8cuda_cub3parE[1];
.global .align 1 .b8 _ZN34_INTERNAL_9ca9fbaf_4_k_cu_3f63e3e86thrust24THRUST_300001_SM_1000_NS8cuda_cub10par_nosyncE[1];
.global .align 1 .b8 _ZN34_INTERNAL_9ca9fbaf_4_k_cu_3f63e3e86thrust24THRUST_300001_SM_1000_NS6system6detail10sequential3seqE[1];
.global .align 1 .b8 _ZN34_INTERNAL_9ca9fbaf_4_k_cu_3f63e3e86thrust24THRUST_300001_SM_1000_NS6system3cpp3parE[1];
.global .align 1 .b8 _ZN34_INTERNAL_9ca9fbaf_4_k_cu_3f63e3e86thrust24THRUST_300001_SM_1000_NS12placeholders2_1E[1];
.global .align 1 .b8 _ZN34_INTERNAL_9ca9fbaf_4_k_cu_3f63e3e86thrust24THRUST_300001_SM_1000_NS12placeholders2_2E[1];
.global .align 1 .b8 _ZN34_INTERNAL_9ca9fbaf_4_k_cu_3f63e3e86thrust24THRUST_300001_SM_1000_NS12placeholders2_3E[1];
.global .align 1 .b8 _ZN34_INTERNAL_9ca9fbaf_4_k_cu_3f63e3e86thrust24THRUST_300001_SM_1000_NS12placeholders2_4E[1];
.global .align 1 .b8 _ZN34_INTERNAL_9ca9fbaf_4_k_cu_3f63e3e86thrust24THRUST_300001_SM_1000_NS12placeholders2_5E[1];
.global .align 1 .b8 _ZN34_INTERNAL_9ca9fbaf_4_k_cu_3f63e3e86thrust24THRUST_300001_SM_1000_NS12placeholders2_6E[1];
.global .align 1 .b8 _ZN34_INTERNAL_9ca9fbaf_4_k_cu_3f63e3e86thrust24THRUST_300001_SM_1000_NS12placeholders2_7E[1];
.global .align 1 .b8 _ZN34_INTERNAL_9ca9fbaf_4_k_cu_3f63e3e86thrust24THRUST_300001_SM_1000_NS12placeholders2_8E[1];
.global .align 1 .b8 _ZN34_INTERNAL_9ca9fbaf_4_k_cu_3f63e3e86thrust24THRUST_300001_SM_1000_NS12placeholders2_9E[1];
.global .align 1 .b8 _ZN34_INTERNAL_9ca9fbaf_4_k_cu_3f63e3e86thrust24THRUST_300001_SM_1000_NS12placeholders3_10E[1];
.global .align 1 .b8 _ZN34_INTERNAL_9ca9fbaf_4_k_cu_3f63e3e86thrust24THRUST_300001_SM_1000_NS3seqE[1];
.global .align 1 .b8 _ZN34_INTERNAL_9ca9fbaf_4_k_cu_3f63e3e86thrust24THRUST_300001_SM_1000_NS6deviceE[1];
.extern .shared .align 16 .b8 _ZN6thrust24THRUST_300001_SM_1000_NS8cuda_cub4core6detail5shmemE[];

.visible .entry _Z7sweep_iPdi(
	.param .u64 .ptr .align 1 _Z7sweep_iPdi_param_0,
	.param .u32 _Z7sweep_iPdi_param_1
)
{
	.reg .pred 	%p<11>;
	.reg .b32 	%r<67>;
	.reg .b64 	%rd<60>;
	.reg .b64 	%fd<99>;

	ld.param.u64 	%rd3, [_Z7sweep_iPdi_param_0];
	ld.param.u32 	%r26, [_Z7sweep_iPdi_param_1];
	mov.u32 	%r1, %ctaid.x;
	mov.u32 	%r27, %ctaid.y;
	mov.u32 	%r28, %ntid.x;
	mov.u32 	%r29, %tid.x;
	mad.lo.s32 	%r30, %r27, %r28, %r29;
	max.u32 	%r31, %r1, %r30;
	setp.gt.u32 	%p1, %r31, 381;
	@%p1 bra 	$L__BB0_15;
	cvta.to.global.u64 	%rd4, %rd3;
	mad.lo.s32 	%r32, %r1, 384, %r30;
	mul.wide.u32 	%rd5, %r32, 8;
	add.s64 	%rd1, %rd4, %rd5;
	setp.lt.s32 	%p2, %r26, 3;
	@%p2 bra 	$L__BB0_15;
	add.s64 	%rd2, %rd1, 3080;
	ld.global.f64 	%fd96, [%rd1+3080];
	add.s32 	%r3, %r26, -2;
	add.s32 	%r34, %r26, -3;
	and.b32  	%r4, %r3, 15;
	setp.lt.u32 	%p3, %r34, 15;
	mov.b32 	%r63, 1;
	@%p3 bra 	$L__BB0_6;
	and.b32  	%r37, %r3, -16;
	neg.s32 	%r61, %r37;
	mov.b32 	%r60, 0;
	mov.b32 	%r59, 1179648;
$L__BB0_4:
	.pragma "nounroll";
	add.s32 	%r38, %r59, -1032192;
	add.s32 	%r39, %r59, -884736;
	mul.wide.s32 	%rd6, %r38, 8;
	add.s64 	%rd7, %rd2, %rd6;
	ld.global.f64 	%fd11, [%rd7+1179648];
	add.f64 	%fd12, %fd96, %fd11;
	mul.f64 	%fd13, %fd12, 0d3FE0000000000000;
	mul.wide.u32 	%rd8, %r38, 8;
	add.s64 	%rd9, %rd1, %rd8;
	st.global.f64 	[%rd9+3080], %fd13;
	ld.global.f64 	%fd14, [%rd7+2359296];
	add.f64 	%fd15, %fd13, %fd14;
	mul.f64 	%fd16, %fd15, 0d3FE0000000000000;
	mul.wide.u32 	%rd10, %r39, 8;
	add.s64 	%rd11, %rd1, %rd10;
	st.global.f64 	[%rd11+3080], %fd16;
	add.s32 	%r40, %r59, -589824;
	ld.global.f64 	%fd17, [%rd7+3538944];
	add.f64 	%fd18, %fd16, %fd17;
	mul.f64 	%fd19, %fd18, 0d3FE0000000000000;
	st.global.f64 	[%rd11+1182728], %fd19;
	ld.global.f64 	%fd20, [%rd7+4718592];
	add.f64 	%fd21, %fd19, %fd20;
	mul.f64 	%fd22, %fd21, 0d3FE0000000000000;
	mul.wide.u32 	%rd12, %r40, 8;
	add.s64 	%rd13, %rd1, %rd12;
	st.global.f64 	[%rd13+3080], %fd22;
	add.s32 	%r41, %r59, -294912;
	ld.global.f64 	%fd23, [%rd7+5898240];
	add.f64 	%fd24, %fd22, %fd23;
	mul.f64 	%fd25, %fd24, 0d3FE0000000000000;
	st.global.f64 	[%rd13+1182728], %fd25;
	ld.global.f64 	%fd26, [%rd7+7077888];
	add.f64 	%fd27, %fd25, %fd26;
	mul.f64 	%fd28, %fd27, 0d3FE0000000000000;
	mul.wide.u32 	%rd14, %r41, 8;
	add.s64 	%rd15, %rd1, %rd14;
	st.global.f64 	[%rd15+3080], %fd28;
	add.s32 	%r42, %r59, 1179648;
	ld.global.f64 	%fd29, [%rd7+8257536];
	add.f64 	%fd30, %fd28, %fd29;
	mul.f64 	%fd31, %fd30, 0d3FE0000000000000;
	st.global.f64 	[%rd15+1182728], %fd31;
	add.s32 	%r43, %r59, 147456;
	ld.global.f64 	%fd32, [%rd7+9437184];
	add.f64 	%fd33, %fd31, %fd32;
	mul.f64 	%fd34, %fd33, 0d3FE0000000000000;
	mul.wide.u32 	%rd16, %r59, 8;
	add.s64 	%rd17, %rd1, %rd16;
	st.global.f64 	[%rd17+3080], %fd34;
	ld.global.f64 	%fd35, [%rd7+10616832];
	add.f64 	%fd36, %fd34, %fd35;
	mul.f64 	%fd37, %fd36, 0d3FE0000000000000;
	mul.wide.u32 	%rd18, %r43, 8;
	add.s64 	%rd19, %rd1, %rd18;
	st.global.f64 	[%rd19+3080], %fd37;
	add.s32 	%r44, %r59, 442368;
	ld.global.f64 	%fd38, [%rd7+11796480];
	add.f64 	%fd39, %fd37, %fd38;
	mul.f64 	%fd40, %fd39, 0d3FE0000000000000;
	st.global.f64 	[%rd19+1182728], %fd40;
	ld.global.f64 	%fd41, [%rd7+12976128];
	add.f64 	%fd42, %fd40, %fd41;
	mul.f64 	%fd43, %fd42, 0d3FE0000000000000;
	mul.wide.u32 	%rd20, %r44, 8;
	add.s64 	%rd21, %rd1, %rd20;
	st.global.f64 	[%rd21+3080], %fd43;
	add.s32 	%r45, %r59, 737280;
	ld.global.f64 	%fd44, [%rd7+14155776];
	add.f64 	%fd45, %fd43, %fd44;
	mul.f64 	%fd46, %fd45, 0d3FE0000000000000;
	st.global.f64 	[%rd21+1182728], %fd46;
	ld.global.f64 	%fd47, [%rd7+15335424];
	add.f64 	%fd48, %fd46, %fd47;
	mul.f64 	%fd49, %fd48, 0d3FE0000000000000;
	mul.wide.u32 	%rd22, %r45, 8;
	add.s64 	%rd23, %rd1, %rd22;
	st.global.f64 	[%rd23+3080], %fd49;
	add.s32 	%r46, %r59, 1032192;
	ld.global.f64 	%fd50, [%rd7+16515072];
	add.f64 	%fd51, %fd49, %fd50;
	mul.f64 	%fd52, %fd51, 0d3FE0000000000000;
	st.global.f64 	[%rd23+1182728], %fd52;
	ld.global.f64 	%fd53, [%rd7+17694720];
	add.f64 	%fd54, %fd52, %fd53;
	mul.f64 	%fd55, %fd54, 0d3FE0000000000000;
	mul.wide.u32 	%rd24, %r46, 8;
	add.s64 	%rd25, %rd1, %rd24;
	st.global.f64 	[%rd25+3080], %fd55;
	ld.global.f64 	%fd56, [%rd7+18874368];
	add.f64 	%fd57, %fd55, %fd56;
	mul.f64 	%fd96, %fd57, 0d3FE0000000000000;
	mul.wide.u32 	%rd26, %r42, 8;
	add.s64 	%rd27, %rd1, %rd26;
	st.global.f64 	[%rd27+3080], %fd96;
	add.s32 	%r61, %r61, 16;
	add.s32 	%r60, %r60, 16;
	add.s32 	%r59, %r59, 2359296;
	setp.ne.s32 	%p4, %r61, 0;
	@%p4 bra 	$L__BB0_4;
	add.s32 	%r63, %r60, 1;
$L__BB0_6:
	setp.eq.s32 	%p5, %r4, 0;
	@%p5 bra 	$L__BB0_15;
	and.b32  	%r14, %r3, 7;
	setp.lt.u32 	%p6, %r4, 8;
	@%p6 bra 	$L__BB0_9;
	mul.lo.s32 	%r47, %r63, 147456;
	add.s32 	%r48, %r47, 147456;
	mul.wide.s32 	%rd28, %r47, 8;
	add.s64 	%rd29, %rd2, %rd28;
	ld.global.f64 	%fd58, [%rd29+1179648];
	add.f64 	%fd59, %fd96, %fd58;
	mul.f64 	%fd60, %fd59, 0d3FE0000000000000;
	mul.wide.u32 	%rd30, %r47, 8;
	add.s64 	%rd31, %rd1, %rd30;
	st.global.f64 	[%rd31+3080], %fd60;
	add.s32 	%r49, %r47, 294912;
	ld.global.f64 	%fd61, [%rd29+2359296];
	add.f64 	%fd62, %fd60, %fd61;
	mul.f64 	%fd63, %fd62, 0d3FE0000000000000;
	mul.wide.u32 	%rd32, %r48, 8;
	add.s64 	%rd33, %rd1, %rd32;
	st.global.f64 	[%rd33+3080], %fd63;
	add.s32 	%r50, %r47, 442368;
	ld.global.f64 	%fd64, [%rd29+3538944];
	add.f64 	%fd65, %fd63, %fd64;
	mul.f64 	%fd66, %fd65, 0d3FE0000000000000;
	mul.wide.u32 	%rd34, %r49, 8;
	add.s64 	%rd35, %rd1, %rd34;
	st.global.f64 	[%rd35+3080], %fd66;
	add.s32 	%r51, %r47, 589824;
	ld.global.f64 	%fd67, [%rd29+4718592];
	add.f64 	%fd68, %fd66, %fd67;
	mul.f64 	%fd69, %fd68, 0d3FE0000000000000;
	mul.wide.u32 	%rd36, %r50, 8;
	add.s64 	%rd37, %rd1, %rd36;
	st.global.f64 	[%rd37+3080], %fd69;
	add.s32 	%r52, %r47, 737280;
	ld.global.f64 	%fd70, [%rd29+5898240];
	add.f64 	%fd71, %fd69, %fd70;
	mul.f64 	%fd72, %fd71, 0d3FE0000000000000;
	mul.wide.u32 	%rd38, %r51, 8;
	add.s64 	%rd39, %rd1, %rd38;
	st.global.f64 	[%rd39+3080], %fd72;
	add.s32 	%r53, %r47, 884736;
	ld.global.f64 	%fd73, [%rd29+7077888];
	add.f64 	%fd74, %fd72, %fd73;
	mul.f64 	%fd75, %fd74, 0d3FE0000000000000;
	mul.wide.u32 	%rd40, %r52, 8;
	add.s64 	%rd41, %rd1, %rd40;
	st.global.f64 	[%rd41+3080], %fd75;
	add.s32 	%r54, %r47, 1032192;
	ld.global.f64 	%fd76, [%rd29+8257536];
	add.f64 	%fd77, %fd75, %fd76;
	mul.f64 	%fd78, %fd77, 0d3FE0000000000000;
	mul.wide.u32 	%rd42, %r53, 8;
	add.s64 	%rd43, %rd1, %rd42;
	st.global.f64 	[%rd43+3080], %fd78;
	ld.global.f64 	%fd79, [%rd29+9437184];
	add.f64 	%fd80, %fd78, %fd79;
	mul.f64 	%fd96, %fd80, 0d3FE0000000000000;
	mul.wide.u32 	%rd44, %r54, 8;
	add.s64 	%rd45, %rd1, %rd44;
	st.global.f64 	[%rd45+3080], %fd96;
	add.s32 	%r63, %r63, 8;
$L__BB0_9:
	setp.eq.s32 	%p7, %r14, 0;
	@%p7 bra 	$L__BB0_15;
	and.b32  	%r17, %r3, 3;
	setp.lt.u32 	%p8, %r14, 4;
	@%p8 bra 	$L__BB0_12;
	mul.lo.s32 	%r55, %r63, 147456;
	add.s32 	%r56, %r55, 147456;
	mul.wide.s32 	%rd46, %r55, 8;
	add.s64 	%rd47, %rd2, %rd46;
	ld.global.f64 	%fd81, [%rd47+1179648];
	add.f64 	%fd82, %fd96, %fd81;
	mul.f64 	%fd83, %fd82, 0d3FE0000000000000;
	mul.wide.u32 	%rd48, %r55, 8;
	add.s64 	%rd49, %rd1, %rd48;
	st.global.f64 	[%rd49+3080], %fd83;
	add.s32 	%r57, %r55, 294912;
	ld.global.f64 	%fd84, [%rd47+2359296];
	add.f64 	%fd85, %fd83, %fd84;
	mul.f64 	%fd86, %fd85, 0d3FE0000000000000;
	mul.wide.u32 	%rd50, %r56, 8;
	add.s64 	%rd51, %rd1, %rd50;
	st.global.f64 	[%rd51+3080], %fd86;
	add.s32 	%r58, %r55, 442368;
	ld.global.f64 	%fd87, [%rd47+3538944];
	add.f64 	%fd88, %fd86, %fd87;
	mul.f64 	%fd89, %fd88, 0d3FE0000000000000;
	mul.wide.u32 	%rd52, %r57, 8;
	add.s64 	%rd53, %rd1, %rd52;
	st.global.f64 	[%rd53+3080], %fd89;
	ld.global.f64 	%fd90, [%rd47+4718592];
	add.f64 	%fd91, %fd89, %fd90;
	mul.f64 	%fd96, %fd91, 0d3FE0000000000000;
	mul.wide.u32 	%rd54, %r58, 8;
	add.s64 	%rd55, %rd1, %rd54;
	st.global.f64 	[%rd55+3080], %fd96;
	add.s32 	%r63, %r63, 4;
$L__BB0_12:
	setp.eq.s32 	%p9, %r17, 0;
	@%p9 bra 	$L__BB0_15;
	mul.lo.s32 	%r66, %r63, 147456;
	neg.s32 	%r65, %r17;
$L__BB0_14:
	.pragma "nounroll";
	mul.wide.s32 	%rd56, %r66, 8;
	add.s64 	%rd57, %rd2, %rd56;
	ld.global.f64 	%fd92, [%rd57+1179648];
	add.f64 	%fd93, %fd96, %fd92;
	mul.f64 	%fd96, %fd93, 0d3FE0000000000000;
	mul.wide.u32 	%rd58, %r66, 8;
	add.s64 	%rd59, %rd1, %rd58;
	st.global.f64 	[%rd59+3080], %fd96;
	add.s32 	%r66, %r66, 147456;
	add.s32 	%r65, %r65, 1;
	setp.ne.s32 	%p10, %r65, 0;
	@%p10 bra 	$L__BB0_14;
$L__BB0_15:
	ret;

}
	// .globl	_Z7sweep_jPd
.visible .entry _Z7sweep_jPd(
	.param .u64 .ptr .align 1 _Z7sweep_jPd_param_0
)
{
	.reg .pred 	%p<3>;
	.reg .b32 	%r<13>;
	.reg .b64 	%rd<9>;
	.reg .b64 	%fd<10>;

	ld.param.u64 	%rd4, [_Z7sweep_jPd_param_0];
	mov.u32 	%r1, %ctaid.x;
	mov.u32 	%r5, %ctaid.y;
	mov.u32 	%r6, %ntid.x;
	mov.u32 	%r7, %tid.x;
	mad.lo.s32 	%r8, %r5, %r6, %r7;
	max.u32 	%r9, %r1, %r8;
	setp.gt.u32 	%p1, %r9, 381;
	@%p1 bra 	$L__BB1_3;
	cvta.to.global.u64 	%rd5, %rd4;
	mad.lo.s32 	%r11, %r1, 147456, %r8;
	mul.wide.u32 	%rd6, %r11, 8;
	add.s64 	%rd7, %rd5, %rd6;
	ld.global.f64 	%fd9, [%rd7+1179656];
	add.s64 	%rd8, %rd7, 1182728;
	mov.b32 	%r12, 0;
$L__BB1_2:
	ld.global.f64 	%fd4, [%rd8+3072];
	add.f64 	%fd5, %fd9, %fd4;
	mul.f64 	%fd6, %fd5, 0d3FE0000000000000;
	st.global.f64 	[%rd8], %fd6;
	add.s64 	%rd3, %rd8, 6144;
	ld.global.f64 	%fd7, [%rd8+6144];
	add.f64 	%fd8, %fd6, %fd7;
	mul.f64 	%fd9, %fd8, 0d3FE0000000000000;
	st.global.f64 	[%rd8+3072], %fd9;
	add.s32 	%r12, %r12, 2;
	setp.ne.s32 	%p2, %r12, 382;
	mov.u64 	%rd8, %rd3;
	@%p2 bra 	$L__BB1_2;
$L__BB1_3:
	ret;

}
	// .globl	_Z7sweep_kPdS_i
.visible .entry _Z7sweep_kPdS_i(
	.param .u64 .ptr .align 1 _Z7sweep_kPdS_i_param_0,
	.param .u64 .ptr .align 1 _Z7sweep_kPdS_i_param_1,
	.param .u32 _Z7sweep_kPdS_i_param_2
)
{
	.reg .pred 	%p<8>;
	.reg .b32 	%r<13>;
	.reg .b64 	%rd<20>;
	.reg .b64 	%fd<20>;

	ld.param.u64 	%rd4, [_Z7sweep_kPdS_i_param_0];
	ld.param.u64 	%rd5, [_Z7sweep_kPdS_i_param_1];
	ld.param.u32 	%r6, [_Z7sweep_kPdS_i_param_2];
	mov.u32 	%r7, %tid.x;
	setp.ne.s32 	%p1, %r7, 0;
	@%p1 bra 	$L__BB2_5;
	mov.u32 	%r1, %ctaid.x;
	mov.u32 	%r8, %ctaid.y;
	setp.ge.s32 	%p2, %r1, %r6;
	setp.gt.u32 	%p3, %r8, 381;
	or.pred  	%p4, %p2, %p3;
	@%p4 bra 	$L__BB2_5;
	cvta.to.global.u64 	%rd6, %rd4;
	mad.lo.s32 	%r3, %r6, %r8, %r1;
	mad.lo.s32 	%r10, %r1, 147456, 147456;
	cvt.s64.s32 	%rd7, %r10;
	mul.lo.s32 	%r11, %r8, 384;
	cvt.u64.u32 	%rd8, %r11;
	add.s64 	%rd9, %rd7, %rd8;
	shl.b64 	%rd10, %rd9, 3;
	add.s64 	%rd11, %rd6, %rd10;
	ld.global.f64 	%fd18, [%rd11+3080];
	mul.wide.u32 	%rd12, %r8, 3072;
	mul.wide.s32 	%rd13, %r10, 8;
	add.s64 	%rd14, %rd12, %rd13;
	add.s64 	%rd15, %rd14, %rd6;
	add.s64 	%rd19, %rd15, 3096;
	mov.f64 	%fd19, 0d0000000000000000;
	mov.b32 	%r12, 0;
$L__BB2_3:
	ld.global.f64 	%fd7, [%rd19+-24];
	ld.global.f64 	%fd8, [%rd19+-8];
	add.f64 	%fd9, %fd7, %fd8;
	mul.f64 	%fd10, %fd9, 0d3FE0000000000000;
	st.global.f64 	[%rd19+-16], %fd10;
	sub.f64 	%fd11, %fd10, %fd18;
	abs.f64 	%fd12, %fd11;
	setp.gt.f64 	%p5, %fd12, %fd19;
	selp.f64 	%fd13, %fd12, %fd19, %p5;
	ld.global.f64 	%fd18, [%rd19];
	add.f64 	%fd14, %fd10, %fd18;
	mul.f64 	%fd15, %fd14, 0d3FE0000000000000;
	st.global.f64 	[%rd19+-8], %fd15;
	sub.f64 	%fd16, %fd15, %fd8;
	abs.f64 	%fd17, %fd16;
	setp.gt.f64 	%p6, %fd17, %fd13;
	selp.f64 	%fd19, %fd17, %fd13, %p6;
	add.s32 	%r12, %r12, 2;
	add.s64 	%rd19, %rd19, 16;
	setp.ne.s32 	%p7, %r12, 382;
	@%p7 bra 	$L__BB2_3;
	cvta.to.global.u64 	%rd16, %rd5;
	mul.wide.u32 	%rd17, %r3, 8;
	add.s64 	%rd18, %rd16, %rd17;
	st.global.f64 	[%rd18], %fd19;
$L__BB2_5:
	ret;

}
	// .globl	_ZN6thrust24THRUST_300001_SM_1000_NS8cuda_cub4core6detail13_kernel_agentINS1_8__reduce11ReduceAgentINS0_12zip_iteratorIN4cuda3std3__45tupleIJNS0_10device_ptrIdEENS0_17counting_iteratorIlNS0_11use_defaultESF_SF_EEEEEEEPNSB_IJdlEEESJ_iNS1_9__extrema9arg_max_fIdlNSA_4lessIdEEEEEEJSI_SK_iSP_EEEvDpT0_
.visible .entry _ZN6thrust24THRUST_300001_SM_1000_NS8cuda_cub4core6detail13_kernel_agentINS1_8__reduce11ReduceAgentINS0_12zip_iteratorIN4cuda3std3__45tupleIJNS0_10device_ptrIdEENS0_17counting_iteratorIlNS0_11use_defaultESF_SF_EEEEEEEPNSB_IJdlEEESJ_iNS1_9__extrema9arg_max_fIdlNSA_4lessIdEEEEEEJSI_SK_iSP_EEEvDpT0_(
	.param .align 8 .b8 _ZN6thrust24THRUST_300001_SM_1000_NS8cuda_cub4core6detail13_kernel_agentINS1_8__reduce11ReduceAgentINS0_12zip_iteratorIN4cuda3std3__45tupleIJNS0_10device_ptrIdEENS0_17counting_iteratorIlNS0_11use_defaultESF_SF_EEEEEEEPNSB_IJdlEEESJ_iNS1_9__extrema9arg_max_fIdlNSA_4lessIdEEEEEEJSI_SK_iSP_EEEvDpT0__param_0[16],
	.param .u64 .ptr .align 1 _ZN6thrust24THRUST_300001_SM_1000_NS8cuda_cub4core6detail13_kernel_agentINS1_8__reduce11ReduceAgentINS0_12zip_iteratorIN4cuda3std3__45tupleIJNS0_10device_ptrIdEENS0_17counting_iteratorIlNS0_11use_defaultESF_SF_EEEEEEEPNSB_IJdlEEESJ_iNS1_9__extrema9arg_max_fIdlNSA_4lessIdEEEEEEJSI_SK_iSP_EEEvDpT0__param_1,
	.param .u32 _ZN6thrust24THRUST_300001_SM_1000_NS8cuda_cub4core6detail13_kernel_agentINS1_8__reduce11ReduceAgentINS0_12zip_iteratorIN4cuda3std3__45tupleIJNS0_10device_ptrIdEENS0_17counting_iteratorIlNS0_11use_defaultESF_SF_EEEEEEEPNSB_IJdlEEESJ_iNS1_9__extrema9arg_max_fIdlNSA_4lessIdEEEEEEJSI_SK_iSP_EEEvDpT0__param_2,
	.param .align 1 .b8 _ZN6thrust24THRUST_300001_SM_1000_NS8cuda_cub4core6detail13_kernel_agentINS1_8__reduce11ReduceAgentINS0_12zip_iteratorIN4cuda3std3__45tupleIJNS0_10device_ptrIdEENS0_17counting_iteratorIlNS0_11use_defaultESF_SF_EEEEEEEPNSB_IJdlEEESJ_iNS1_9__extrema9arg_max_fIdlNSA_4lessIdEEEEEEJSI_SK_iSP_EEEvDpT0__param_3[1]
)
.maxntid 256
{
	.reg .pred 	%p<213>;
	.reg .b32 	%r<400>;
	.reg .b64 	%rd<358>;
	.reg .b64 	%fd<242>;

	ld.param.u64 	%rd199, [_ZN6thrust24THRUST_300001_SM_1000_NS8cuda_cub4core6detail13_kernel_agentINS1_8__reduce11ReduceAgentINS0_12zip_iteratorIN4cuda3std3__45tupleIJNS0_10device_ptrIdEENS0_17counting_iteratorIlNS0_11use_defaultESF_SF_EEEEEEEPNSB_IJdlEEESJ_iNS1_9__extrema9arg_max_fIdlNSA_4lessIdEEEEEEJSI_SK_iSP_EEEvDpT0__param_0+8];
	ld.param.u64 	%rd198, [_ZN6thrust24THRUST_300001_SM_1000_NS8cuda_cub4core6detail13_kernel_agentINS1_8__reduce11ReduceAgentINS0_12zip_iteratorIN4cuda3std3__45tupleIJNS0_10device_ptrIdEENS0_17counting_iteratorIlNS0_11use_defaultESF_SF_EEEEEEEPNSB_IJdlEEESJ_iNS1_9__extrema9arg_max_fIdlNSA_4lessIdEEEEEEJSI_SK_iSP_EEEvDpT0__param_0];
	ld.param.u32 	%r36, [_ZN6thrust24THRUST_300001_SM_1000_NS8cuda_cub4core6detail13_kernel_agentINS1_8__reduce11ReduceAgentINS0_12zip_iteratorIN4cuda3std3__45tupleIJNS0_10device_ptrIdEENS0_17counting_iteratorIlNS0_11use_defaultESF_SF_EEEEEEEPNSB_IJdlEEESJ_iNS1_9__extrema9arg_max_fIdlNSA_4lessIdEEEEEEJSI_SK_iSP_EEEvDpT0__param_2];
	setp.eq.s32 	%p1, %r36, 0;
	@%p1 bra 	$L__BB3_206;
	cvta.to.global.u64 	%rd1, %rd198;
	setp.gt.s32 	%p2, %r36, 1279;
	@%p2 bra 	$L__BB3_122;
	mov.u32 	%r1, %tid.x;
	setp.ge.s32 	%p96, %r1, %r36;
	mov.f64 	%fd188, 0d0000000000000000;
	mov.b64 	%rd299, 0;
	mov.u32 	%r391, %r1;
	@%p96 bra 	$L__BB3_4;
	cvt.u64.u32 	%rd255, %r1;
	mul.wide.u32 	%rd256, %r1, 8;
	add.s64 	%rd257, %rd1, %rd256;
	add.s64 	%rd299, %rd199, %rd255;
	ld.global.f64 	%fd188, [%rd257];
	add.s32 	%r391, %r1, 256;
$L__BB3_4:
	setp.ge.s32 	%p97, %r391, %r36;
	@%p97 bra 	$L__BB3_26;
	not.b32 	%r160, %r391;
	add.s32 	%r4, %r36, %r160;
	and.b32  	%r161, %r4, 768;
	setp.eq.s32 	%p98, %r161, 768;
	@%p98 bra 	$L__BB3_11;
	cvt.u64.u32 	%rd259, %r391;
	add.s64 	%rd290, %rd199, %rd259;
	mul.wide.u32 	%rd260, %r391, 8;
	add.s64 	%rd289, %rd1, %rd260;
	shr.u32 	%r162, %r4, 8;
	add.s32 	%r163, %r162, 1;
	and.b32  	%r164, %r163, 3;
	neg.s32 	%r389, %r164;
$L__BB3_7:
	.pragma "nounroll";
	mov.u64 	%rd9, %rd299;
	mov.f64 	%fd3, %fd188;
	ld.global.f64 	%fd4, [%rd289];
	setp.lt.f64 	%p99, %fd3, %fd4;
	mov.u64 	%rd299, %rd290;
	mov.f64 	%fd188, %fd4;
	@%p99 bra 	$L__BB3_10;
	setp.lt.f64 	%p100, %fd4, %fd3;
	mov.u64 	%rd299, %rd9;
	mov.f64 	%fd188, %fd3;
	@%p100 bra 	$L__BB3_10;
	setp.lt.s64 	%p101, %rd9, %rd290;
	min.s64 	%rd299, %rd9, %rd290;
	selp.f64 	%fd188, %fd3, %fd4, %p101;
$L__BB3_10:
	add.s32 	%r391, %r391, 256;
	add.s64 	%rd290, %rd290, 256;
	add.s64 	%rd289, %rd289, 2048;
	add.s32 	%r389, %r389, 1;
	setp.ne.s32 	%p102, %r389, 0;
	@%p102 bra 	$L__BB3_7;
$L__BB3_11:
	setp.lt.u32 	%p103, %r4, 768;
	@%p103 bra 	$L__BB3_26;
	add.s32 	%r392, %r391, 512;
$L__BB3_13:
	mov.u32 	%r12, %r392;
	add.s32 	%r165, %r12, -512;
	cvt.s64.s32 	%rd261, %r165;
	mul.wide.s32 	%rd262, %r165, 8;
	add.s64 	%rd17, %rd1, %rd262;
	add.s64 	%rd18, %rd199, %rd261;
	ld.global.f64 	%fd10, [%rd17];
	setp.lt.f64 	%p104, %fd188, %fd10;
	mov.u64 	%rd296, %rd18;
	mov.f64 	%fd185, %fd10;
	@%p104 bra 	$L__BB3_16;
	setp.lt.f64 	%p105, %fd10, %fd188;
	mov.u64 	%rd296, %rd299;
	mov.f64 	%fd185, %fd188;
	@%p105 bra 	$L__BB3_16;
	setp.lt.s64 	%p106, %rd299, %rd18;
	min.s64 	%rd296, %rd299, %rd18;
	selp.f64 	%fd185, %fd188, %fd10, %p106;
$L__BB3_16:
	add.s32 	%r166, %r12, -256;
	cvt.s64.s32 	%rd263, %r166;
	add.s64 	%rd21, %rd199, %rd263;
	ld.global.f64 	%fd13, [%rd17+2048];
	setp.lt.f64 	%p107, %fd185, %fd13;
	mov.u64 	%rd297, %rd21;
	mov.f64 	%fd186, %fd13;
	@%p107 bra 	$L__BB3_19;
	setp.lt.f64 	%p108, %fd13, %fd185;
	mov.u64 	%rd297, %rd296;
	mov.f64 	%fd186, %fd185;
	@%p108 bra 	$L__BB3_19;
	setp.lt.s64 	%p109, %rd296, %rd21;
	min.s64 	%rd297, %rd296, %rd21;
	selp.f64 	%fd186, %fd185, %fd13, %p109;
$L__BB3_19:
	cvt.s64.s32 	%rd264, %r12;
	add.s64 	%rd24, %rd199, %rd264;
	ld.global.f64 	%fd16, [%rd17+4096];
	setp.lt.f64 	%p110, %fd186, %fd16;
	mov.u64 	%rd298, %rd24;
	mov.f64 	%fd187, %fd16;
	@%p110 bra 	$L__BB3_22;
	setp.lt.f64 	%p111, %fd16, %fd186;
	mov.u64 	%rd298, %rd297;
	mov.f64 	%fd187, %fd186;
	@%p111 bra 	$L__BB3_22;
	setp.lt.s64 	%p112, %rd297, %rd24;
	min.s64 	%rd298, %rd297, %rd24;
	selp.f64 	%fd187, %fd186, %fd16, %p112;
$L__BB3_22:
	add.s32 	%r167, %r12, 256;
	cvt.s64.s32 	%rd265, %r167;
	add.s64 	%rd27, %rd199, %rd265;
	ld.global.f64 	%fd19, [%rd17+6144];
	setp.lt.f64 	%p113, %fd187, %fd19;
	mov.u64 	%rd299, %rd27;
	mov.f64 	%fd188, %fd19;
	@%p113 bra 	$L__BB3_25;
	setp.lt.f64 	%p114, %fd19, %fd187;
	mov.u64 	%rd299, %rd298;
	mov.f64 	%fd188, %fd187;
	@%p114 bra 	$L__BB3_25;
	setp.lt.s64 	%p115, %rd298, %rd27;
	min.s64 	%rd299, %rd298, %rd27;
	selp.f64 	%fd188, %fd187, %fd19, %p115;
$L__BB3_25:
	add.s32 	%r392, %r12, 1024;
	add.s32 	%r168, %r12, 512;
	setp.lt.s32 	%p116, %r168, %r36;
	@%p116 bra 	$L__BB3_13;
$L__BB3_26:
	setp.lt.s32 	%p117, %r36, 256;
	@%p117 bra 	$L__BB3_71;
	// begin inline asm
	mov.u32 %r282, %laneid;
	// end inline asm
	mov.b64 	%rd276, %fd188;
	mov.b64 	{%r284, %r289}, %rd276;
	mov.b32 	%r300, 1;
	mov.b32 	%r301, 31;
	mov.b32 	%r302, -1;
	// begin inline asm
	shfl.sync.down.b32 %r283, %r284, %r300, %r301, %r302;
	// end inline asm
	// begin inline asm
	shfl.sync.down.b32 %r288, %r289, %r300, %r301, %r302;
	// end inline asm
	mov.b64 	%rd277, {%r283, %r288};
	mov.b64 	%fd23, %rd277;
	mov.b64 	{%r294, %r299}, %rd299;
	// begin inline asm
	shfl.sync.down.b32 %r293, %r294, %r300, %r301, %r302;
	// end inline asm
	// begin inline asm
	shfl.sync.down.b32 %r298, %r299, %r300, %r301, %r302;
	// end inline asm
	mov.b64 	%rd31, {%r293, %r298};
	setp.gt.s32 	%p169, %r282, 30;
	mov.u64 	%rd301, %rd299;
	mov.f64 	%fd190, %fd188;
	@%p169 bra 	$L__BB3_31;
	setp.lt.f64 	%p170, %fd188, %fd23;
	mov.u64 	%rd301, %rd31;
	mov.f64 	%fd190, %fd23;
	@%p170 bra 	$L__BB3_31;
	setp.gt.f64 	%p171, %fd188, %fd23;
	mov.u64 	%rd301, %rd299;
	mov.f64 	%fd190, %fd188;
	@%p171 bra 	$L__BB3_31;
	setp.lt.s64 	%p172, %rd299, %rd31;
	min.s64 	%rd301, %rd299, %rd31;
	selp.f64 	%fd190, %fd188, %fd23, %p172;
$L__BB3_31:
	mov.b64 	%rd278, %fd190;
	mov.b64 	{%r304, %r309}, %rd278;
	mov.b32 	%r320, 2;
	mov.b32 	%r321, 31;
	mov.b32 	%r322, -1;
	// begin inline asm
	shfl.sync.down.b32 %r303, %r304, %r320, %r321, %r322;
	// end inline asm
	// begin inline asm
	shfl.sync.down.b32 %r308, %r309, %r320, %r321, %r322;
	// end inline asm
	mov.b64 	%rd279, {%r303, %r308};
	mov.b64 	%fd26, %rd279;
	mov.b64 	{%r314, %r319}, %rd301;
	// begin inline asm
	shfl.sync.down.b32 %r313, %r314, %r320, %r321, %r322;
	// end inline asm
	// begin inline asm
	shfl.sync.down.b32 %r318, %r319, %r320, %r321, %r322;
	// end inline asm
	mov.b64 	%rd34, {%r313, %r318};
	setp.gt.s32 	%p173, %r282, 29;
	mov.u64 	%rd302, %rd301;
	mov.f64 	%fd191, %fd190;
	@%p173 bra 	$L__BB3_35;
	setp.lt.f64 	%p174, %fd190, %fd26;
	mov.u64 	%rd302, %rd34;
	mov.f64 	%fd191, %fd26;
	@%p174 bra 	$L__BB3_35;
	setp.gt.f64 	%p175, %fd190, %fd26;
	mov.u64 	%rd302, %rd301;
	mov.f64 	%fd191, %fd190;
	@%p175 bra 	$L__BB3_35;
	setp.lt.s64 	%p176, %rd301, %rd34;
	min.s64 	%rd302, %rd301, %rd34;
	selp.f64 	%fd191, %fd190, %fd26, %p176;
$L__BB3_35:
	mov.b64 	%rd280, %fd191;
	mov.b64 	{%r324, %r329}, %rd280;
	mov.b32 	%r340, 4;
	mov.b32 	%r341, 31;
	mov.b32 	%r342, -1;
	// begin inline asm
	shfl.sync.down.b32 %r323, %r324, %r340, %r341, %r342;
	// end inline asm
	// begin inline asm
	shfl.sync.down.b32 %r328, %r329, %r340, %r341, %r342;
	// end inline asm
	mov.b64 	%rd281, {%r323, %r328};
	mov.b64 	%fd29, %rd281;
	mov.b64 	{%r334, %r339}, %rd302;
	// begin inline asm
	shfl.sync.down.b32 %r333, %r334, %r340, %r341, %r342;
	// end inline asm
	// begin inline asm
	shfl.sync.down.b32 %r338, %r339, %r340, %r341, %r342;
	// end inline asm
	mov.b64 	%rd37, {%r333, %r338};
	setp.gt.s32 	%p177, %r282, 27;
	mov.u64 	%rd303, %rd302;
	mov.f64 	%fd192, %fd191;
	@%p177 bra 	$L__BB3_39;
	setp.lt.f64 	%p178, %fd191, %fd29;
	mov.u64 	%rd303, %rd37;
	mov.f64 	%fd192, %fd29;
	@%p178 bra 	$L__BB3_39;
	setp.gt.f64 	%p179, %fd191, %fd29;
	mov.u64 	%rd303, %rd302;
	mov.f64 	%fd192, %fd191;
	@%p179 bra 	$L__BB3_39;
	setp.lt.s64 	%p180, %rd302, %rd37;
	min.s64 	%rd303, %rd302, %rd37;
	selp.f64 	%fd192, %fd191, %fd29, %p180;
$L__BB3_39:
	mov.b64 	%rd282, %fd192;
	mov.b64 	{%r344, %r349}, %rd282;
	mov.b32 	%r360, 8;
	mov.b32 	%r361, 31;
	mov.b32 	%r362, -1;
	// begin inline asm
	shfl.sync.down.b32 %r343, %r344, %r360, %r361, %r362;
	// end inline asm
	// begin inline asm
	shfl.sync.down.b32 %r348, %r349, %r360, %r361, %r362;
	// end inline asm
	mov.b64 	%rd283, {%r343, %r348};
	mov.b64 	%fd32, %rd283;
	mov.b64 	{%r354, %r359}, %rd303;
	// begin inline asm
	shfl.sync.down.b32 %r353, %r354, %r360, %r361, %r362;
	// end inline asm
	// begin inline asm
	shfl.sync.down.b32 %r358, %r359, %r360, %r361, %r362;
	// end inline asm
	mov.b64 	%rd40, {%r353, %r358};
	setp.gt.s32 	%p181, %r282, 23;
	mov.u64 	%rd304, %rd303;
	mov.f64 	%fd193, %fd192;
	@%p181 bra 	$L__BB3_43;
	setp.lt.f64 	%p182, %fd192, %fd32;
	mov.u64 	%rd304, %rd40;
	mov.f64 	%fd193, %fd32;
	@%p182 bra 	$L__BB3_43;
	setp.gt.f64 	%p183, %fd192, %fd32;
	mov.u64 	%rd304, %rd303;
	mov.f64 	%fd193, %fd192;
	@%p183 bra 	$L__BB3_43;
	setp.lt.s64 	%p184, %rd303, %rd40;
	min.s64 	%rd304, %rd303, %rd40;
	selp.f64 	%fd193, %fd192, %fd32, %p184;
$L__BB3_43:
	mov.b64 	%rd284, %fd193;
	mov.b64 	{%r364, %r369}, %rd284;
	mov.b32 	%r380, 16;
	mov.b32 	%r381, 31;
	mov.b32 	%r382, -1;
	// begin inline asm
	shfl.sync.down.b32 %r363, %r364, %r380, %r381, %r382;
	// end inline asm
	// begin inline asm
	shfl.sync.down.b32 %r368, %r369, %r380, %r381, %r382;
	// end inline asm
	mov.b64 	%rd285, {%r363, %r368};
	mov.b64 	%fd35, %rd285;
	mov.b64 	{%r374, %r379}, %rd304;
	// begin inline asm
	shfl.sync.down.b32 %r373, %r374, %r380, %r381, %r382;
	// end inline asm
	// begin inline asm
	shfl.sync.down.b32 %r378, %r379, %r380, %r381, %r382;
	// end inline asm
	mov.b64 	%rd43, {%r373, %r378};
	setp.gt.s32 	%p185, %r282, 15;
	mov.u64 	%rd357, %rd304;
	mov.f64 	%fd241, %fd193;
	@%p185 bra 	$L__BB3_47;
	setp.lt.f64 	%p186, %fd193, %fd35;
	mov.u64 	%rd357, %rd43;
	mov.f64 	%fd241, %fd35;
	@%p186 bra 	$L__BB3_47;
	setp.gt.f64 	%p187, %fd193, %fd35;
	mov.u64 	%rd357, %rd304;
	mov.f64 	%fd241, %fd193;
	@%p187 bra 	$L__BB3_47;
	setp.lt.s64 	%p188, %rd304, %rd43;
	min.s64 	%rd357, %rd304, %rd43;
	selp.f64 	%fd241, %fd193, %fd35, %p188;
$L__BB3_47:
	setp.ne.s32 	%p189, %r282, 0;
	@%p189 bra 	$L__BB3_49;
	shr.u32 	%r383, %r1, 1;
	and.b32  	%r384, %r383, 496;
	mov.u32 	%r385, _ZN6thrust24THRUST_300001_SM_1000_NS8cuda_cub4core6detail5shmemE;
	add.s32 	%r386, %r385, %r384;
	st.shared.f64 	[%r386+8], %fd241;
	st.shared.u64 	[%r386+16], %rd357;
$L__BB3_49:
	bar.sync 	0;
	setp.ne.s32 	%p190, %r1, 0;
	@%p190 bra 	$L__BB3_204;
	ld.shared.f64 	%fd38, [_ZN6thrust24THRUST_300001_SM_1000_NS8cuda_cub4core6detail5shmemE+24];
	ld.shared.u64 	%rd46, [_ZN6thrust24THRUST_300001_SM_1000_NS8cuda_cub4core6detail5shmemE+32];
	setp.lt.f64 	%p191, %fd241, %fd38;
	mov.u64 	%rd306, %rd46;
	mov.f64 	%fd195, %fd38;
	@%p191 bra 	$L__BB3_53;
	setp.lt.f64 	%p192, %fd38, %fd241;
	mov.u64 	%rd306, %rd357;
	mov.f64 	%fd195, %fd241;
	@%p192 bra 	$L__BB3_53;
	setp.lt.s64 	%p193, %rd357, %rd46;
	min.s64 	%rd306, %rd357, %rd46;
	selp.f64 	%fd195, %fd241, %fd38, %p193;
$L__BB3_53:
	ld.shared.f64 	%fd41, [_ZN6thrust24THRUST_300001_SM_1000_NS8cuda_cub4core6detail5shmemE+40];
	ld.shared.u64 	%rd49, [_ZN6thrust24THRUST_300001_SM_1000_NS8cuda_cub4core6detail5shmemE+48];
	setp.lt.f64 	%p194, %fd195, %fd41;
	mov.u64 	%rd307, %rd49;
	mov.f64 	%fd196, %fd41;
	@%p194 bra 	$L__BB3_56;
	setp.lt.f64 	%p195, %fd41, %fd195;
	mov.u64 	%rd307, %rd306;
	mov.f64 	%fd196, %fd195;
	@%p195 bra 	$L__BB3_56;
	setp.lt.s64 	%p196, %rd306, %rd49;
	min.s64 	%rd307, %rd306, %rd49;
	selp.f64 	%fd196, %fd195, %fd41, %p196;
$L__BB3_56:
	ld.shared.f64 	%fd44, [_ZN6thrust24THRUST_300001_SM_1000_NS8cuda_cub4core6detail5shmemE+56];
	ld.shared.u64 	%rd52, [_ZN6thrust24THRUST_300001_SM_1000_NS8cuda_cub4core6detail5shmemE+64];
	setp.lt.f64 	%p197, %fd196, %fd44;
	mov.u64 	%rd308, %rd52;
	mov.f64 	%fd197, %fd44;
	@%p197 bra 	$L__BB3_59;
	setp.lt.f64 	%p198, %fd44, %fd196;
	mov.u64 	%rd308, %rd307;
	mov.f64 	%fd197, %fd196;
	@%p198 bra 	$L__BB3_59;
	setp.lt.s64 	%p199, %rd307, %rd52;
	min.s64 	%rd308, %rd307, %rd52;
	selp.f64 	%fd197, %fd196, %fd44, %p199;
$L__BB3_59:
	ld.shared.f64 	%fd47, [_ZN6thrust24THRUST_300001_SM_1000_NS8cuda_cub4core6detail5shmemE+72];
	ld.shared.u64 	%rd55, [_ZN6thrust24THRUST_300001_SM_1000_NS8cuda_cub4core6detail5shmemE+80];
	setp.lt.f64 	%p200, %fd197, %fd47;
	mov.u64 	%rd309, %rd55;
	mov.f64 	%fd198, %fd47;
	@%p200 bra 	$L__BB3_62;
	setp.lt.f64 	%p201, %fd47, %fd197;
	mov.u64 	%rd309, %rd308;
	mov.f64 	%fd198, %fd197;
	@%p201 bra 	$L__BB3_62;
	setp.lt.s64 	%p202, %rd308, %rd55;
	min.s64 	%rd309, %rd308, %rd55;
	selp.f64 	%fd198, %fd197, %fd47, %p202;
$L__BB3_62:
	ld.shared.f64 	%fd50, [_ZN6thrust24THRUST_300001_SM_1000_NS8cuda_cub4core6detail5shmemE+88];
	ld.shared.u64 	%rd58, [_ZN6thrust24THRUST_300001_SM_1000_NS8cuda_cub4core6detail5shmemE+96];
	setp.lt.f64 	%p203, %fd198, %fd50;
	mov.u64 	%rd310, %rd58;
	mov.f64 	%fd199, %fd50;
	@%p203 bra 	$L__BB3_65;
	setp.lt.f64 	%p204, %fd50, %fd198;
	mov.u64 	%rd310, %rd309;
	mov.f64 	%fd199, %fd198;
	@%p204 bra 	$L__BB3_65;
	setp.lt.s64 	%p205, %rd309, %rd58;
	min.s64 	%rd310, %rd309, %rd58;
	selp.f64 	%fd199, %fd198, %fd50, %p205;
$L__BB3_65:
	ld.shared.f64 	%fd53, [_ZN6thrust24THRUST_300001_SM_1000_NS8cuda_cub4core6detail5shmemE+104];
	ld.shared.u64 	%rd61, [_ZN6thrust24THRUST_300001_SM_1000_NS8cuda_cub4core6detail5shmemE+112];
	setp.lt.f64 	%p206, %fd199, %fd53;
	mov.u64 	%rd311, %rd61;
	mov.f64 	%fd200, %fd53;
	@%p206 bra 	$L__BB3_68;
	setp.lt.f64 	%p207, %fd53, %fd199;
	mov.u64 	%rd311, %rd310;
	mov.f64 	%fd200, %fd199;
	@%p207 bra 	$L__BB3_68;
	setp.lt.s64 	%p208, %rd310, %rd61;
	min.s64 	%rd311, %rd310, %rd61;
	selp.f64 	%fd200, %fd199, %fd53, %p208;
$L__BB3_68:
	ld.shared.f64 	%fd56, [_ZN6thrust24THRUST_300001_SM_1000_NS8cuda_cub4core6detail5shmemE+120];
	ld.shared.u64 	%rd64, [_ZN6thrust24THRUST_300001_SM_1000_NS8cuda_cub4core6detail5shmemE+128];
	setp.lt.f64 	%p209, %fd200, %fd56;
	mov.u64 	%rd357, %rd64;
	mov.f64 	%fd241, %fd56;
	@%p209 bra 	$L__BB3_204;
	setp.lt.f64 	%p210, %fd56, %fd200;
	mov.u64 	%rd357, %rd311;
	mov.f64 	%fd241, %fd200;
	@%p210 bra 	$L__BB3_204;
	setp.lt.s64 	%p211, %rd311, %rd64;
	min.s64 	%rd357, %rd311, %rd64;
	selp.f64 	%fd241, %fd200, %fd56, %p211;
	bra.uni 	$L__BB3_204;
$L__BB3_71:
	// begin inline asm
	mov.u32 %r169, %laneid;
	// end inline asm
	and.b32  	%r190, %r1, 992;
	add.s32 	%r191, %r190, 32;
	setp.gt.s32 	%p118, %r191, %r36;
	not.b32 	%r192, %r190;
	add.s32 	%r193, %r36, %r192;
	selp.b32 	%r188, %r193, 31, %p118;
	mov.b64 	%rd266, %fd188;
	mov.b64 	{%r171, %r176}, %rd266;
	mov.b32 	%r187, 1;
	mov.b32 	%r189, -1;
	// begin inline asm
	shfl.sync.down.b32 %r170, %r171, %r187, %r188, %r189;
	// end inline asm
	// begin inline asm
	shfl.sync.down.b32 %r175, %r176, %r187, %r188, %r189;
	// end inline asm
	mov.b64 	%rd267, {%r170, %r175};
	mov.b64 	%fd58, %rd267;
	mov.b64 	{%r181, %r186}, %rd299;
	// begin inline asm
	shfl.sync.down.b32 %r180, %r181, %r187, %r188, %r189;
	// end inline asm
	// begin inline asm
	shfl.sync.down.b32 %r185, %r186, %r187, %r188, %r189;
	// end inline asm
	mov.b64 	%rd66, {%r180, %r185};
	setp.ge.s32 	%p119, %r169, %r188;
	mov.u64 	%rd312, %rd299;
	mov.f64 	%fd201, %fd188;
	@%p119 bra 	$L__BB3_75;
	setp.lt.f64 	%p120, %fd188, %fd58;
	mov.u64 	%rd312, %rd66;
	mov.f64 	%fd201, %fd58;
	@%p120 bra 	$L__BB3_75;
	setp.gt.f64 	%p121, %fd188, %fd58;
	mov.u64 	%rd312, %rd299;
	mov.f64 	%fd201, %fd188;
	@%p121 bra 	$L__BB3_75;
	setp.lt.s64 	%p122, %rd299, %rd66;
	min.s64 	%rd312, %rd299, %rd66;
	selp.f64 	%fd201, %fd188, %fd58, %p122;
$L__BB3_75:
	mov.b64 	%rd268, %fd201;
	mov.b64 	{%r195, %r200}, %rd268;
	mov.b32 	%r211, 2;
	mov.b32 	%r213, -1;
	// begin inline asm
	shfl.sync.down.b32 %r194, %r195, %r211, %r188, %r213;
	// end inline asm
	// begin inline asm
	shfl.sync.down.b32 %r199, %r200, %r211, %r188, %r213;
	// end inline asm
	mov.b64 	%rd269, {%r194, %r199};
	mov.b64 	%fd61, %rd269;
	mov.b64 	{%r205, %r210}, %rd312;
	// begin inline asm
	shfl.sync.down.b32 %r204, %r205, %r211, %r188, %r213;
	// end inline asm
	// begin inline asm
	shfl.sync.down.b32 %r209, %r210, %r211, %r188, %r213;
	// end inline asm
	mov.b64 	%rd69, {%r204, %r209};
	add.s32 	%r214, %r169, 2;
	setp.gt.s32 	%p123, %r214, %r188;
	mov.u64 	%rd313, %rd312;
	mov.f64 	%fd202, %fd201;
	@%p123 bra 	$L__BB3_79;
	setp.lt.f64 	%p124, %fd201, %fd61;
	mov.u64 	%rd313, %rd69;
	mov.f64 	%fd202, %fd61;
	@%p124 bra 	$L__BB3_79;
	setp.gt.f64 	%p125, %fd201, %fd61;
	mov.u64 	%rd313, %rd312;
	mov.f64 	%fd202, %fd201;
	@%p125 bra 	$L__BB3_79;
	setp.lt.s64 	%p126, %rd312, %rd69;
	min.s64 	%rd313, %rd312, %rd69;
	selp.f64 	%fd202, %fd201, %fd61, %p126;
$L__BB3_79:
	mov.b64 	%rd270, %fd202;
	mov.b64 	{%r216, %r221}, %rd270;
	mov.b32 	%r232, 4;
	mov.b32 	%r234, -1;
	// begin inline asm
	shfl.sync.down.b32 %r215, %r216, %r232, %r188, %r234;
	// end inline asm
	// begin inline asm
	shfl.sync.down.b32 %r220, %r221, %r232, %r188, %r234;
	// end inline asm
	mov.b64 	%rd271, {%r215, %r220};
	mov.b64 	%fd64, %rd271;
	mov.b64 	{%r226, %r231}, %rd313;
	// begin inline asm
	shfl.sync.down.b32 %r225, %r226, %r232, %r188, %r234;
	// end inline asm
	// begin inline asm
	shfl.sync.down.b32 %r230, %r231, %r232, %r188, %r234;
	// end inline asm
	mov.b64 	%rd72, {%r225, %r230};
	add.s32 	%r235, %r169, 4;
	setp.gt.s32 	%p127, %r235, %r188;
	mov.u64 	%rd314, %rd313;
	mov.f64 	%fd203, %fd202;
	@%p127 bra 	$L__BB3_83;
	setp.lt.f64 	%p128, %fd202, %fd64;
	mov.u64 	%rd314, %rd72;
	mov.f64 	%fd203, %fd64;
	@%p128 bra 	$L__BB3_83;
	setp.gt.f64 	%p129, %fd202, %fd64;
	mov.u64 	%rd314, %rd313;
	mov.f64 	%fd203, %fd202;
	@%p129 bra 	$L__BB3_83;
	setp.lt.s64 	%p130, %rd313, %rd72;
	min.s64 	%rd314, %rd313, %rd72;
	selp.f64 	%fd203, %fd202, %fd64, %p130;
$L__BB3_83:
	mov.b64 	%rd272, %fd203;
	mov.b64 	{%r237, %r242}, %rd272;
	mov.b32 	%r253, 8;
	mov.b32 	%r255, -1;
	// begin inline asm
	shfl.sync.down.b32 %r236, %r237, %r253, %r188, %r255;
	// end inline asm
	// begin inline asm
	shfl.sync.down.b32 %r241, %r242, %r253, %r188, %r255;
	// end inline asm
	mov.b64 	%rd273, {%r236, %r241};
	mov.b64 	%fd67, %rd273;
	mov.b64 	{%r247, %r252}, %rd314;
	// begin inline asm
	shfl.sync.down.b32 %r246, %r247, %r253, %r188, %r255;
	// end inline asm
	// begin inline asm
	shfl.sync.down.b32 %r251, %r252, %r253, %r188, %r255;
	// end inline asm
	mov.b64 	%rd75, {%r246, %r251};
	add.s32 	%r256, %r169, 8;
	setp.gt.s32 	%p131, %r256, %r188;
	mov.f64 	%fd204, %fd203;
	mov.u64 	%rd315, %rd314;
	@%p131 bra 	$L__BB3_87;
	setp.lt.f64 	%p132, %fd203, %fd67;
	mov.f64 	%fd204, %fd67;
	mov.u64 	%rd315, %rd75;
	@%p132 bra 	$L__BB3_87;
	setp.gt.f64 	%p133, %fd203, %fd67;
	mov.f64 	%fd204, %fd203;
	mov.u64 	%rd315, %rd314;
	@%p133 bra 	$L__BB3_87;
	setp.lt.s64 	%p134, %rd314, %rd75;
	selp.f64 	%fd204, %fd203, %fd67, %p134;
	min.s64 	%rd315, %rd314, %rd75;
$L__BB3_87:
	mov.b64 	%rd274, %fd204;
	mov.b64 	{%r258, %r263}, %rd274;
	mov.b32 	%r274, 16;
	mov.b32 	%r276, -1;
	// begin inline asm
	shfl.sync.down.b32 %r257, %r258, %r274, %r188, %r276;
	// end inline asm
	// begin inline asm
	shfl.sync.down.b32 %r262, %r263, %r274, %r188, %r276;
	// end inline asm
	mov.b64 	%rd275, {%r257, %r262};
	mov.b64 	%fd70, %rd275;
	mov.b64 	{%r268, %r273}, %rd315;
	// begin inline asm
	shfl.sync.down.b32 %r267, %r268, %r274, %r188, %r276;
	// end inline asm
	// begin inline asm
	shfl.sync.down.b32 %r272, %r273, %r274, %r188, %r276;
	// end inline asm
	mov.b64 	%rd78, {%r267, %r272};
	add.s32 	%r277, %r169, 16;
	setp.gt.s32 	%p135, %r277, %r188;
	mov.f64 	%fd241, %fd204;
	mov.u64 	%rd357, %rd315;
	@%p135 bra 	$L__BB3_91;
	setp.lt.f64 	%p136, %fd204, %fd70;
	mov.f64 	%fd241, %fd70;
	mov.u64 	%rd357, %rd78;
	@%p136 bra 	$L__BB3_91;
	setp.gt.f64 	%p137, %fd204, %fd70;
	mov.f64 	%fd241, %fd204;
	mov.u64 	%rd357, %rd315;
	@%p137 bra 	$L__BB3_91;
	setp.lt.s64 	%p138, %rd315, %rd78;
	selp.f64 	%fd241, %fd204, %fd70, %p138;
	min.s64 	%rd357, %rd315, %rd78;
$L__BB3_91:
	setp.ne.s32 	%p139, %r169, 0;
	@%p139 bra 	$L__BB3_93;
	shr.u32 	%r278, %r1, 1;
	and.b32  	%r279, %r278, 496;
	mov.u32 	%r280, _ZN6thrust24THRUST_300001_SM_1000_NS8cuda_cub4core6detail5shmemE;
	add.s32 	%r281, %r280, %r279;
	st.shared.f64 	[%r281+8], %fd241;
	st.shared.u64 	[%r281+16], %rd357;
$L__BB3_93:
	bar.sync 	0;
	setp.ne.s32 	%p140, %r1, 0;
	@%p140 bra 	$L__BB3_204;
	setp.lt.s32 	%p141, %r36, 33;
	mov.f64 	%fd206, %fd241;
	mov.u64 	%rd317, %rd357;
	@%p141 bra 	$L__BB3_98;
	ld.shared.f64 	%fd73, [_ZN6thrust24THRUST_300001_SM_1000_NS8cuda_cub4core6detail5shmemE+24];
	ld.shared.u64 	%rd81, [_ZN6thrust24THRUST_300001_SM_1000_NS8cuda_cub4core6detail5shmemE+32];
	setp.lt.f64 	%p142, %fd241, %fd73;
	mov.f64 	%fd206, %fd73;
	mov.u64 	%rd317, %rd81;
	@%p142 bra 	$L__BB3_98;
	setp.lt.f64 	%p143, %fd73, %fd241;
	mov.f64 	%fd206, %fd241;
	mov.u64 	%rd317, %rd357;
	@%p143 bra 	$L__BB3_98;
	setp.lt.s64 	%p144, %rd357, %rd81;
	selp.f64 	%fd206, %fd241, %fd73, %p144;
	min.s64 	%rd317, %rd357, %rd81;
$L__BB3_98:
	setp.lt.s32 	%p145, %r36, 65;
	mov.f64 	%fd207, %fd206;
	mov.u64 	%rd318, %rd317;
	@%p145 bra 	$L__BB3_102;
	ld.shared.f64 	%fd76, [_ZN6thrust24THRUST_300001_SM_1000_NS8cuda_cub4core6detail5shmemE+40];
	ld.shared.u64 	%rd84, [_ZN6thrust24THRUST_300001_SM_1000_NS8cuda_cub4core6detail5shmemE+48];
	setp.lt.f64 	%p146, %fd206, %fd76;
	mov.f64 	%fd207, %fd76;
	mov.u64 	%rd318, %rd84;
	@%p146 bra 	$L__BB3_102;
	setp.lt.f64 	%p147, %fd76, %fd206;
	mov.f64 	%fd207, %fd206;
	mov.u64 	%rd318, %rd317;
	@%p147 bra 	$L__BB3_102;
	setp.lt.s64 	%p148, %rd317, %rd84;
	selp.f64 	%fd207, %fd206, %fd76, %p148;
	min.s64 	%rd318, %rd317, %rd84;
$L__BB3_102:
	setp.lt.s32 	%p149, %r36, 97;
	mov.f64 	%fd208, %fd207;
	mov.u64 	%rd319, %rd318;
	@%p149 bra 	$L__BB3_106;
	ld.shared.f64 	%fd79, [_ZN6thrust24THRUST_300001_SM_1000_NS8cuda_cub4core6detail5shmemE+56];
	ld.shared.u64 	%rd87, [_ZN6thrust24THRUST_300001_SM_1000_NS8cuda_cub4core6detail5shmemE+64];
	setp.lt.f64 	%p150, %fd207, %fd79;
	mov.f64 	%fd208, %fd79;
	mov.u64 	%rd319, %rd87;
	@%p150 bra 	$L__BB3_106;
	setp.lt.f64 	%p151, %fd79, %fd207;
	mov.f64 	%fd208, %fd207;
	mov.u64 	%rd319, %rd318;
	@%p151 bra 	$L__BB3_106;
	setp.lt.s64 	%p152, %rd318, %rd87;
	selp.f64 	%fd208, %fd207, %fd79, %p152;
	min.s64 	%rd319, %rd318, %rd87;
$L__BB3_106:
	setp.lt.s32 	%p153, %r36, 129;
	mov.f64 	%fd209, %fd208;
	mov.u64 	%rd320, %rd319;
	@%p153 bra 	$L__BB3_110;
	ld.shared.f64 	%fd82, [_ZN6thrust24THRUST_300001_SM_1000_NS8cuda_cub4core6detail5shmemE+72];
	ld.shared.u64 	%rd90, [_ZN6thrust24THRUST_300001_SM_1000_NS8cuda_cub4core6detail5shmemE+80];
	setp.lt.f64 	%p154, %fd208, %fd82;
	mov.f64 	%fd209, %fd82;
	mov.u64 	%rd320, %rd90;
	@%p154 bra 	$L__BB3_110;
	setp.lt.f64 	%p155, %fd82, %fd208;
	mov.f64 	%fd209, %fd208;
	mov.u64 	%rd320, %rd319;
	@%p155 bra 	$L__BB3_110;
	setp.lt.s64 	%p156, %rd319, %rd90;
	selp.f64 	%fd209, %fd208, %fd82, %p156;
	min.s64 	%rd320, %rd319, %rd90;
$L__BB3_110:
	setp.lt.s32 	%p157, %r36, 161;
	mov.f64 	%fd210, %fd209;
	mov.u64 	%rd321, %rd320;
	@%p157 bra 	$L__BB3_114;
	ld.shared.f64 	%fd85, [_ZN6thrust24THRUST_300001_SM_1000_NS8cuda_cub4core6detail5shmemE+88];
	ld.shared.u64 	%rd93, [_ZN6thrust24THRUST_300001_SM_1000_NS8cuda_cub4core6detail5shmemE+96];
	setp.lt.f64 	%p158, %fd209, %fd85;
	mov.f64 	%fd210, %fd85;
	mov.u64 	%rd321, %rd93;
	@%p158 bra 	$L__BB3_114;
	setp.lt.f64 	%p159, %fd85, %fd209;
	mov.f64 	%fd210, %fd209;
	mov.u64 	%rd321, %rd320;
	@%p159 bra 	$L__BB3_114;
	setp.lt.s64 	%p160, %rd320, %rd93;
	selp.f64 	%fd210, %fd209, %fd85, %p160;
	min.s64 	%rd321, %rd320, %rd93;
$L__BB3_114:
	setp.lt.s32 	%p161, %r36, 193;
	mov.f64 	%fd211, %fd210;
	mov.u64 	%rd322, %rd321;
	@%p161 bra 	$L__BB3_118;
	ld.shared.f64 	%fd88, [_ZN6thrust24THRUST_300001_SM_1000_NS8cuda_cub4core6detail5shmemE+104];
	ld.shared.u64 	%rd96, [_ZN6thrust24THRUST_300001_SM_1000_NS8cuda_cub4core6detail5shmemE+112];
	setp.lt.f64 	%p162, %fd210, %fd88;
	mov.f64 	%fd211, %fd88;
	mov.u64 	%rd322, %rd96;
	@%p162 bra 	$L__BB3_118;
	setp.lt.f64 	%p163, %fd88, %fd210;
	mov.f64 	%fd211, %fd210;
	mov.u64 	%rd322, %rd321;
	@%p163 bra 	$L__BB3_118;
	setp.lt.s64 	%p164, %rd321, %rd96;
	selp.f64 	%fd211, %fd210, %fd88, %p164;
	min.s64 	%rd322, %rd321, %rd96;
$L__BB3_118:
	setp.lt.s32 	%p165, %r36, 225;
	mov.u64 	%rd357, %rd322;
	mov.f64 	%fd241, %fd211;
	@%p165 bra 	$L__BB3_204;
	ld.shared.f64 	%fd91, [_ZN6thrust24THRUST_300001_SM_1000_NS8cuda_cub4core6detail5shmemE+120];
	ld.shared.u64 	%rd99, [_ZN6thrust24THRUST_300001_SM_1000_NS8cuda_cub4core6detail5shmemE+128];
	setp.lt.f64 	%p166, %fd211, %fd91;
	mov.u64 	%rd357, %rd99;
	mov.f64 	%fd241, %fd91;
	@%p166 bra 	$L__BB3_204;
	setp.lt.f64 	%p167, %fd91, %fd211;
	mov.u64 	%rd357, %rd322;
	mov.f64 	%fd241, %fd211;
	@%p167 bra 	$L__BB3_204;
	setp.lt.s64 	%p168, %rd322, %rd99;
	selp.f64 	%fd241, %fd211, %fd91, %p168;
	min.s64 	%rd357, %rd322, %rd99;
	bra.uni 	$L__BB3_204;
$L__BB3_122:
	mov.u32 	%r17, %tid.x;
	cvt.u64.u32 	%rd201, %r17;
	cvta.to.global.u64 	%rd202, %rd198;
	mul.wide.u32 	%rd203, %r17, 8;
	add.s64 	%rd101, %rd202, %rd203;
	ld.global.f64 	%fd170, [%rd101];
	add.s32 	%r37, %r17, 256;
	cvt.u64.u32 	%rd204, %r37;
	ld.global.f64 	%fd171, [%rd101+2048];
	add.s32 	%r38, %r17, 512;
	cvt.u64.u32 	%rd205, %r38;
	ld.global.f64 	%fd172, [%rd101+4096];
	add.s32 	%r39, %r17, 768;
	cvt.u64.u32 	%rd206, %r39;
	ld.global.f64 	%fd173, [%rd101+6144];
	or.b32  	%r40, %r17, 1024;
	cvt.u64.u32 	%rd102, %r40;
	add.s64 	%rd344, %rd199, %rd102;
	ld.global.f64 	%fd228, [%rd101+8192];
	setp.geu.f64 	%p3, %fd170, %fd171;
	selp.f64 	%fd174, %fd170, %fd171, %p3;
	selp.b64 	%rd207, %rd201, %rd204, %p3;
	setp.geu.f64 	%p4, %fd174, %fd172;
	selp.f64 	%fd175, %fd174, %fd172, %p4;
	selp.b64 	%rd208, %rd207, %rd205, %p4;
	setp.geu.f64 	%p5, %fd175, %fd173;
	selp.f64 	%fd94, %fd175, %fd173, %p5;
	selp.b64 	%rd105, %rd208, %rd206, %p5;
	setp.lt.f64 	%p6, %fd94, %fd228;
	@%p6 bra 	$L__BB3_124;
	setp.lt.f64 	%p7, %fd228, %fd94;
	setp.lt.u64 	%p8, %rd105, %rd102;
	or.pred  	%p9, %p7, %p8;
	selp.f64 	%fd228, %fd94, %fd228, %p9;
	add.s64 	%rd209, %rd199, %rd105;
	selp.b64 	%rd344, %rd209, %rd344, %p9;
$L__BB3_124:
	setp.lt.u32 	%p10, %r36, 2560;
	mov.b32 	%r394, 1280;
	@%p10 bra 	$L__BB3_137;
	mov.b32 	%r393, 1280;
	mov.f64 	%fd213, %fd228;
$L__BB3_126:
	cvt.u64.u32 	%rd210, %r393;
	add.s64 	%rd211, %rd201, %rd210;
	mul.wide.u32 	%rd212, %r393, 8;
	add.s64 	%rd213, %rd101, %rd212;
	add.s64 	%rd111, %rd211, %rd199;
	ld.global.f64 	%fd214, [%rd213];
	ld.global.f64 	%fd215, [%rd213+2048];
	ld.global.f64 	%fd216, [%rd213+4096];
	ld.global.f64 	%fd217, [%rd213+6144];
	ld.global.f64 	%fd228, [%rd213+8192];
	setp.lt.f64 	%p11, %fd213, %fd214;
	mov.u64 	%rd325, %rd111;
	@%p11 bra 	$L__BB3_128;
	setp.lt.f64 	%p12, %fd214, %fd213;
	setp.lt.s64 	%p13, %rd344, %rd111;
	or.pred  	%p14, %p12, %p13;
	selp.f64 	%fd214, %fd213, %fd214, %p14;
	selp.b64 	%rd325, %rd344, %rd111, %p14;
$L__BB3_128:
	add.s64 	%rd326, %rd111, 256;
	setp.lt.f64 	%p15, %fd214, %fd215;
	@%p15 bra 	$L__BB3_130;
	setp.lt.f64 	%p16, %fd215, %fd214;
	cvt.u64.u32 	%rd217, %r393;
	add.s64 	%rd218, %rd201, %rd217;
	add.s64 	%rd220, %rd218, %rd199;
	add.s64 	%rd221, %rd220, 256;
	setp.lt.s64 	%p17, %rd325, %rd221;
	or.pred  	%p18, %p16, %p17;
	selp.f64 	%fd215, %fd214, %fd215, %p18;
	selp.b64 	%rd326, %rd325, %rd221, %p18;
$L__BB3_130:
	add.s64 	%rd224, %rd211, %rd199;
	add.s64 	%rd327, %rd224, 512;
	setp.lt.f64 	%p19, %fd215, %fd216;
	@%p19 bra 	$L__BB3_132;
	setp.lt.f64 	%p20, %fd216, %fd215;
	setp.lt.s64 	%p21, %rd326, %rd327;
	or.pred  	%p22, %p20, %p21;
	selp.f64 	%fd216, %fd215, %fd216, %p22;
	selp.b64 	%rd327, %rd326, %rd327, %p22;
$L__BB3_132:
	cvt.u64.u32 	%rd225, %r393;
	add.s64 	%rd226, %rd201, %rd225;
	add.s64 	%rd227, %rd226, %rd199;
	add.s64 	%rd328, %rd227, 768;
	setp.lt.f64 	%p23, %fd216, %fd217;
	@%p23 bra 	$L__BB3_134;
	setp.lt.f64 	%p24, %fd217, %fd216;
	setp.lt.s64 	%p25, %rd327, %rd328;
	or.pred  	%p26, %p24, %p25;
	selp.f64 	%fd217, %fd216, %fd217, %p26;
	selp.b64 	%rd328, %rd327, %rd328, %p26;
$L__BB3_134:
	add.s64 	%rd344, %rd227, 1024;
	setp.lt.f64 	%p27, %fd217, %fd228;
	@%p27 bra 	$L__BB3_136;
	setp.lt.f64 	%p28, %fd228, %fd217;
	setp.lt.s64 	%p29, %rd328, %rd344;
	or.pred  	%p30, %p28, %p29;
	selp.f64 	%fd228, %fd217, %fd228, %p30;
	selp.b64 	%rd344, %rd328, %rd344, %p30;
$L__BB3_136:
	add.s32 	%r394, %r393, 1280;
	add.s32 	%r43, %r393, 2560;
	setp.le.s32 	%p31, %r43, %r36;
	mov.u32 	%r393, %r394;
	mov.f64 	%fd213, %fd228;
	@%p31 bra 	$L__BB3_126;
$L__BB3_137:
	setp.le.s32 	%p32, %r36, %r394;
	@%p32 bra 	$L__BB3_160;
	sub.s32 	%r21, %r36, %r394;
	setp.ge.s32 	%p33, %r17, %r21;
	@%p33 bra 	$L__BB3_160;
	cvta.to.global.u64 	%rd128, %rd198;
	not.b32 	%r44, %r17;
	add.s32 	%r45, %r36, %r44;
	sub.s32 	%r22, %r45, %r394;
	and.b32  	%r46, %r22, 768;
	setp.eq.s32 	%p34, %r46, 768;
	mov.u32 	%r397, %r17;
	@%p34 bra 	$L__BB3_145;
	add.s32 	%r47, %r17, %r394;
	cvt.u64.u32 	%rd232, %r47;
	add.s64 	%rd332, %rd199, %rd232;
	mul.wide.u32 	%rd233, %r47, 8;
	add.s64 	%rd331, %rd128, %rd233;
	shr.u32 	%r48, %r22, 8;
	add.s32 	%r49, %r48, 1;
	and.b32  	%r50, %r49, 3;
	neg.s32 	%r395, %r50;
	mov.u32 	%r397, %r17;
$L__BB3_141:
	.pragma "nounroll";
	mov.u64 	%rd133, %rd344;
	mov.f64 	%fd114, %fd228;
	ld.global.f64 	%fd115, [%rd331];
	setp.lt.f64 	%p35, %fd114, %fd115;
	mov.f64 	%fd228, %fd115;
	mov.u64 	%rd344, %rd332;
	@%p35 bra 	$L__BB3_144;
	setp.lt.f64 	%p36, %fd115, %fd114;
	mov.f64 	%fd228, %fd114;
	mov.u64 	%rd344, %rd133;
	@%p36 bra 	$L__BB3_144;
	setp.lt.s64 	%p37, %rd133, %rd332;
	selp.f64 	%fd228, %fd114, %fd115, %p37;
	min.s64 	%rd344, %rd133, %rd332;
$L__BB3_144:
	add.s32 	%r397, %r397, 256;
	add.s64 	%rd332, %rd332, 256;
	add.s64 	%rd331, %rd331, 2048;
	add.s32 	%r395, %r395, 1;
	setp.ne.s32 	%p38, %r395, 0;
	@%p38 bra 	$L__BB3_141;
$L__BB3_145:
	setp.lt.u32 	%p39, %r22, 768;
	@%p39 bra 	$L__BB3_160;
	add.s32 	%r398, %r397, %r394;
	cvt.u64.u32 	%rd234, %r398;
	add.s64 	%rd339, %rd199, %rd234;
	cvt.u64.u32 	%rd235, %r397;
	cvt.u64.u32 	%rd236, %r394;
	add.s64 	%rd237, %rd235, %rd236;
	shl.b64 	%rd238, %rd237, 3;
	add.s64 	%rd239, %rd238, %rd128;
	add.s64 	%rd338, %rd239, 6144;
	mul.wide.u32 	%rd240, %r398, 8;
	add.s64 	%rd337, %rd128, %rd240;
	add.s32 	%r399, %r397, 512;
$L__BB3_147:
	mov.u32 	%r32, %r399;
	ld.global.f64 	%fd121, [%rd337];
	setp.lt.f64 	%p40, %fd228, %fd121;
	mov.f64 	%fd225, %fd121;
	mov.u64 	%rd341, %rd339;
	@%p40 bra 	$L__BB3_150;
	setp.lt.f64 	%p41, %fd121, %fd228;
	mov.f64 	%fd225, %fd228;
	mov.u64 	%rd341, %rd344;
	@%p41 bra 	$L__BB3_150;
	setp.lt.s64 	%p42, %rd344, %rd339;
	selp.f64 	%fd225, %fd228, %fd121, %p42;
	min.s64 	%rd341, %rd344, %rd339;
$L__BB3_150:
	add.s32 	%r51, %r398, 256;
	cvt.u64.u32 	%rd241, %r51;
	add.s64 	%rd149, %rd199, %rd241;
	ld.global.f64 	%fd124, [%rd338+-4096];
	setp.lt.f64 	%p43, %fd225, %fd124;
	mov.f64 	%fd226, %fd124;
	mov.u64 	%rd342, %rd149;
	@%p43 bra 	$L__BB3_153;
	setp.lt.f64 	%p44, %fd124, %fd225;
	mov.f64 	%fd226, %fd225;
	mov.u64 	%rd342, %rd341;
	@%p44 bra 	$L__BB3_153;
	setp.lt.s64 	%p45, %rd341, %rd149;
	selp.f64 	%fd226, %fd225, %fd124, %p45;
	min.s64 	%rd342, %rd341, %rd149;
$L__BB3_153:
	add.s32 	%r52, %r398, 512;
	cvt.u64.u32 	%rd242, %r52;
	add.s64 	%rd152, %rd199, %rd242;
	ld.global.f64 	%fd127, [%rd338+-2048];
	setp.lt.f64 	%p46, %fd226, %fd127;
	mov.f64 	%fd227, %fd127;
	mov.u64 	%rd343, %rd152;
	@%p46 bra 	$L__BB3_156;
	setp.lt.f64 	%p47, %fd127, %fd226;
	mov.f64 	%fd227, %fd226;
	mov.u64 	%rd343, %rd342;
	@%p47 bra 	$L__BB3_156;
	setp.lt.s64 	%p48, %rd342, %rd152;
	selp.f64 	%fd227, %fd226, %fd127, %p48;
	min.s64 	%rd343, %rd342, %rd152;
$L__BB3_156:
	add.s32 	%r53, %r398, 768;
	cvt.u64.u32 	%rd243, %r53;
	add.s64 	%rd155, %rd199, %rd243;
	ld.global.f64 	%fd130, [%rd338];
	setp.lt.f64 	%p49, %fd227, %fd130;
	mov.f64 	%fd228, %fd130;
	mov.u64 	%rd344, %rd155;
	@%p49 bra 	$L__BB3_159;
	setp.lt.f64 	%p50, %fd130, %fd227;
	mov.f64 	%fd228, %fd227;
	mov.u64 	%rd344, %rd343;
	@%p50 bra 	$L__BB3_159;
	setp.lt.s64 	%p51, %rd343, %rd155;
	selp.f64 	%fd228, %fd227, %fd130, %p51;
	min.s64 	%rd344, %rd343, %rd155;
$L__BB3_159:
	add.s64 	%rd339, %rd339, 1024;
	add.s64 	%rd338, %rd338, 8192;
	add.s64 	%rd337, %rd337, 8192;
	add.s32 	%r399, %r32, 1024;
	add.s32 	%r54, %r32, 512;
	add.s32 	%r398, %r398, 1024;
	setp.lt.s32 	%p52, %r54, %r21;
	@%p52 bra 	$L__BB3_147;
$L__BB3_160:
	// begin inline asm
	mov.u32 %r55, %laneid;
	// end inline asm
	mov.b64 	%rd244, %fd228;
	mov.b64 	{%r57, %r62}, %rd244;
	mov.b32 	%r73, 1;
	mov.b32 	%r74, 31;
	mov.b32 	%r75, -1;
	// begin inline asm
	shfl.sync.down.b32 %r56, %r57, %r73, %r74, %r75;
	// end inline asm
	// begin inline asm
	shfl.sync.down.b32 %r61, %r62, %r73, %r74, %r75;
	// end inline asm
	mov.b64 	%rd245, {%r56, %r61};
	mov.b64 	%fd134, %rd245;
	mov.b64 	{%r67, %r72}, %rd344;
	// begin inline asm
	shfl.sync.down.b32 %r66, %r67, %r73, %r74, %r75;
	// end inline asm
	// begin inline asm
	shfl.sync.down.b32 %r71, %r72, %r73, %r74, %r75;
	// end inline asm
	mov.b64 	%rd162, {%r66, %r71};
	setp.gt.s32 	%p53, %r55, 30;
	mov.f64 	%fd230, %fd228;
	mov.u64 	%rd346, %rd344;
	@%p53 bra 	$L__BB3_164;
	setp.lt.f64 	%p54, %fd228, %fd134;
	mov.f64 	%fd230, %fd134;
	mov.u64 	%rd346, %rd162;
	@%p54 bra 	$L__BB3_164;
	setp.gt.f64 	%p55, %fd228, %fd134;
	mov.f64 	%fd230, %fd228;
	mov.u64 	%rd346, %rd344;
	@%p55 bra 	$L__BB3_164;
	setp.lt.s64 	%p56, %rd344, %rd162;
	selp.f64 	%fd230, %fd228, %fd134, %p56;
	min.s64 	%rd346, %rd344, %rd162;
$L__BB3_164:
	mov.b64 	%rd246, %fd230;
	mov.b64 	{%r77, %r82}, %rd246;
	mov.b32 	%r93, 2;
	mov.b32 	%r94, 31;
	mov.b32 	%r95, -1;
	// begin inline asm
	shfl.sync.down.b32 %r76, %r77, %r93, %r94, %r95;
	// end inline asm
	// begin inline asm
	shfl.sync.down.b32 %r81, %r82, %r93, %r94, %r95;
	// end inline asm
	mov.b64 	%rd247, {%r76, %r81};
	mov.b64 	%fd137, %rd247;
	mov.b64 	{%r87, %r92}, %rd346;
	// begin inline asm
	shfl.sync.down.b32 %r86, %r87, %r93, %r94, %r95;
	// end inline asm
	// begin inline asm
	shfl.sync.down.b32 %r91, %r92, %r93, %r94, %r95;
	// end inline asm
	mov.b64 	%rd165, {%r86, %r91};
	setp.gt.s32 	%p57, %r55, 29;
	mov.f64 	%fd231, %fd230;
	mov.u64 	%rd347, %rd346;
	@%p57 bra 	$L__BB3_168;
	setp.lt.f64 	%p58, %fd230, %fd137;
	mov.f64 	%fd231, %fd137;
	mov.u64 	%rd347, %rd165;
	@%p58 bra 	$L__BB3_168;
	setp.gt.f64 	%p59, %fd230, %fd137;
	mov.f64 	%fd231, %fd230;
	mov.u64 	%rd347, %rd346;
	@%p59 bra 	$L__BB3_168;
	setp.lt.s64 	%p60, %rd346, %rd165;
	selp.f64 	%fd231, %fd230, %fd137, %p60;
	min.s64 	%rd347, %rd346, %rd165;
$L__BB3_168:
	mov.b64 	%rd248, %fd231;
	mov.b64 	{%r97, %r102}, %rd248;
	mov.b32 	%r113, 4;
	mov.b32 	%r114, 31;
	mov.b32 	%r115, -1;
	// begin inline asm
	shfl.sync.down.b32 %r96, %r97, %r113, %r114, %r115;
	// end inline asm
	// begin inline asm
	shfl.sync.down.b32 %r101, %r102, %r113, %r114, %r115;
	// end inline asm
	mov.b64 	%rd249, {%r96, %r101};
	mov.b64 	%fd140, %rd249;
	mov.b64 	{%r107, %r112}, %rd347;
	// begin inline asm
	shfl.sync.down.b32 %r106, %r107, %r113, %r114, %r115;
	// end inline asm
	// begin inline asm
	shfl.sync.down.b32 %r111, %r112, %r113, %r114, %r115;
	// end inline asm
	mov.b64 	%rd168, {%r106, %r111};
	setp.gt.s32 	%p61, %r55, 27;
	mov.f64 	%fd232, %fd231;
	mov.u64 	%rd348, %rd347;
	@%p61 bra 	$L__BB3_172;
	setp.lt.f64 	%p62, %fd231, %fd140;
	mov.f64 	%fd232, %fd140;
	mov.u64 	%rd348, %rd168;
	@%p62 bra 	$L__BB3_172;
	setp.gt.f64 	%p63, %fd231, %fd140;
	mov.f64 	%fd232, %fd231;
	mov.u64 	%rd348, %rd347;
	@%p63 bra 	$L__BB3_172;
	setp.lt.s64 	%p64, %rd347, %rd168;
	selp.f64 	%fd232, %fd231, %fd140, %p64;
	min.s64 	%rd348, %rd347, %rd168;
$L__BB3_172:
	mov.b64 	%rd250, %fd232;
	mov.b64 	{%r117, %r122}, %rd250;
	mov.b32 	%r133, 8;
	mov.b32 	%r134, 31;
	mov.b32 	%r135, -1;
	// begin inline asm
	shfl.sync.down.b32 %r116, %r117, %r133, %r134, %r135;
	// end inline asm
	// begin inline asm
	shfl.sync.down.b32 %r121, %r122, %r133, %r134, %r135;
	// end inline asm
	mov.b64 	%rd251, {%r116, %r121};
	mov.b64 	%fd143, %rd251;
	mov.b64 	{%r127, %r132}, %rd348;
	// begin inline asm
	shfl.sync.down.b32 %r126, %r127, %r133, %r134, %r135;
	// end inline asm
	// begin inline asm
	shfl.sync.down.b32 %r131, %r132, %r133, %r134, %r135;
	// end inline asm
	mov.b64 	%rd171, {%r126, %r131};
	setp.gt.s32 	%p65, %r55, 23;
	mov.f64 	%fd233, %fd232;
	mov.u64 	%rd349, %rd348;
	@%p65 bra 	$L__BB3_176;
	setp.lt.f64 	%p66, %fd232, %fd143;
	mov.f64 	%fd233, %fd143;
	mov.u64 	%rd349, %rd171;
	@%p66 bra 	$L__BB3_176;
	setp.gt.f64 	%p67, %fd232, %fd143;
	mov.f64 	%fd233, %fd232;
	mov.u64 	%rd349, %rd348;
	@%p67 bra 	$L__BB3_176;
	setp.lt.s64 	%p68, %rd348, %rd171;
	selp.f64 	%fd233, %fd232, %fd143, %p68;
	min.s64 	%rd349, %rd348, %rd171;
$L__BB3_176:
	mov.b64 	%rd252, %fd233;
	mov.b64 	{%r137, %r142}, %rd252;
	mov.b32 	%r153, 16;
	mov.b32 	%r154, 31;
	mov.b32 	%r155, -1;
	// begin inline asm
	shfl.sync.down.b32 %r136, %r137, %r153, %r154, %r155;
	// end inline asm
	// begin inline asm
	shfl.sync.down.b32 %r141, %r142, %r153, %r154, %r155;
	// end inline asm
	mov.b64 	%rd253, {%r136, %r141};
	mov.b64 	%fd146, %rd253;
	mov.b64 	{%r147, %r152}, %rd349;
	// begin inline asm
	shfl.sync.down.b32 %r146, %r147, %r153, %r154, %r155;
	// end inline asm
	// begin inline asm
	shfl.sync.down.b32 %r151, %r152, %r153, %r154, %r155;
	// end inline asm
	mov.b64 	%rd174, {%r146, %r151};
	setp.gt.s32 	%p69, %r55, 15;
	mov.f64 	%fd241, %fd233;
	mov.u64 	%rd357, %rd349;
	@%p69 bra 	$L__BB3_180;
	setp.lt.f64 	%p70, %fd233, %fd146;
	mov.f64 	%fd241, %fd146;
	mov.u64 	%rd357, %rd174;
	@%p70 bra 	$L__BB3_180;
	setp.gt.f64 	%p71, %fd233, %fd146;
	mov.f64 	%fd241, %fd233;
	mov.u64 	%rd357, %rd349;
	@%p71 bra 	$L__BB3_180;
	setp.lt.s64 	%p72, %rd349, %rd174;
	selp.f64 	%fd241, %fd233, %fd146, %p72;
	min.s64 	%rd357, %rd349, %rd174;
$L__BB3_180:
	setp.ne.s32 	%p73, %r55, 0;
	@%p73 bra 	$L__BB3_182;
	shr.u32 	%r156, %r17, 1;
	and.b32  	%r157, %r156, 496;
	mov.u32 	%r158, _ZN6thrust24THRUST_300001_SM_1000_NS8cuda_cub4core6detail5shmemE;
	add.s32 	%r159, %r158, %r157;
	st.shared.f64 	[%r159+8], %fd241;
	st.shared.u64 	[%r159+16], %rd357;
$L__BB3_182:
	bar.sync 	0;
	setp.ne.s32 	%p74, %r17, 0;
	@%p74 bra 	$L__BB3_204;
	ld.shared.f64 	%fd149, [_ZN6thrust24THRUST_300001_SM_1000_NS8cuda_cub4core6detail5shmemE+24];
	ld.shared.u64 	%rd177, [_ZN6thrust24THRUST_300001_SM_1000_NS8cuda_cub4core6detail5shmemE+32];
	setp.lt.f64 	%p75, %fd241, %fd149;
	mov.f64 	%fd235, %fd149;
	mov.u64 	%rd351, %rd177;
	@%p75 bra 	$L__BB3_186;
	setp.lt.f64 	%p76, %fd149, %fd241;
	mov.f64 	%fd235, %fd241;
	mov.u64 	%rd351, %rd357;
	@%p76 bra 	$L__BB3_186;
	setp.lt.s64 	%p77, %rd357, %rd177;
	selp.f64 	%fd235, %fd241, %fd149, %p77;
	min.s64 	%rd351, %rd357, %rd177;
$L__BB3_186:
	ld.shared.f64 	%fd152, [_ZN6thrust24THRUST_300001_SM_1000_NS8cuda_cub4core6detail5shmemE+40];
	ld.shared.u64 	%rd180, [_ZN6thrust24THRUST_300001_SM_1000_NS8cuda_cub4core6detail5shmemE+48];
	setp.lt.f64 	%p78, %fd235, %fd152;
	mov.f64 	%fd236, %fd152;
	mov.u64 	%rd352, %rd180;
	@%p78 bra 	$L__BB3_189;
	setp.lt.f64 	%p79, %fd152, %fd235;
	mov.f64 	%fd236, %fd235;
	mov.u64 	%rd352, %rd351;
	@%p79 bra 	$L__BB3_189;
	setp.lt.s64 	%p80, %rd351, %rd180;
	selp.f64 	%fd236, %fd235, %fd152, %p80;
	min.s64 	%rd352, %rd351, %rd180;
$L__BB3_189:
	ld.shared.f64 	%fd155, [_ZN6thrust24THRUST_300001_SM_1000_NS8cuda_cub4core6detail5shmemE+56];
	ld.shared.u64 	%rd183, [_ZN6thrust24THRUST_300001_SM_1000_NS8cuda_cub4core6detail5shmemE+64];
	setp.lt.f64 	%p81, %fd236, %fd155;
	mov.f64 	%fd237, %fd155;
	mov.u64 	%rd353, %rd183;
	@%p81 bra 	$L__BB3_192;
	setp.lt.f64 	%p82, %fd155, %fd236;
	mov.f64 	%fd237, %fd236;
	mov.u64 	%rd353, %rd352;
	@%p82 bra 	$L__BB3_192;
	setp.lt.s64 	%p83, %rd352, %rd183;
	selp.f64 	%fd237, %fd236, %fd155, %p83;
	min.s64 	%rd353, %rd352, %rd183;
$L__BB3_192:
	ld.shared.f64 	%fd158, [_ZN6thrust24THRUST_300001_SM_1000_NS8cuda_cub4core6detail5shmemE+72];
	ld.shared.u64 	%rd186, [_ZN6thrust24THRUST_300001_SM_1000_NS8cuda_cub4core6detail5shmemE+80];
	setp.lt.f64 	%p84, %fd237, %fd158;
	mov.f64 	%fd238, %fd158;
	mov.u64 	%rd354, %rd186;
	@%p84 bra 	$L__BB3_195;
	setp.lt.f64 	%p85, %fd158, %fd237;
	mov.f64 	%fd238, %fd237;
	mov.u64 	%rd354, %rd353;
	@%p85 bra 	$L__BB3_195;
	setp.lt.s64 	%p86, %rd353, %rd186;
	selp.f64 	%fd238, %fd237, %fd158, %p86;
	min.s64 	%rd354, %rd353, %rd186;
$L__BB3_195:
	ld.shared.f64 	%fd161, [_ZN6thrust24THRUST_300001_SM_1000_NS8cuda_cub4core6detail5shmemE+88];
	ld.shared.u64 	%rd189, [_ZN6thrust24THRUST_300001_SM_1000_NS8cuda_cub4core6detail5shmemE+96];
	setp.lt.f64 	%p87, %fd238, %fd161;
	mov.f64 	%fd239, %fd161;
	mov.u64 	%rd355, %rd189;
	@%p87 bra 	$L__BB3_198;
	setp.lt.f64 	%p88, %fd161, %fd238;
	mov.f64 	%fd239, %fd238;
	mov.u64 	%rd355, %rd354;
	@%p88 bra 	$L__BB3_198;
	setp.lt.s64 	%p89, %rd354, %rd189;
	selp.f64 	%fd239, %fd238, %fd161, %p89;
	min.s64 	%rd355, %rd354, %rd189;
$L__BB3_198:
	ld.shared.f64 	%fd164, [_ZN6thrust24THRUST_300001_SM_1000_NS8cuda_cub4core6detail5shmemE+104];
	ld.shared.u64 	%rd192, [_ZN6thrust24THRUST_300001_SM_1000_NS8cuda_cub4core6detail5shmemE+112];
	setp.lt.f64 	%p90, %fd239, %fd164;
	mov.f64 	%fd240, %fd164;
	mov.u64 	%rd356, %rd192;
	@%p90 bra 	$L__BB3_201;
	setp.lt.f64 	%p91, %fd164, %fd239;
	mov.f64 	%fd240, %fd239;
	mov.u64 	%rd356, %rd355;
	@%p91 bra 	$L__BB3_201;
	setp.lt.s64 	%p92, %rd355, %rd192;
	selp.f64 	%fd240, %fd239, %fd164, %p92;
	min.s64 	%rd356, %rd355, %rd192;
$L__BB3_201:
	ld.shared.f64 	%fd167, [_ZN6thrust24THRUST_300001_SM_1000_NS8cuda_cub4core6detail5shmemE+120];
	ld.shared.u64 	%rd195, [_ZN6thrust24THRUST_300001_SM_1000_NS8cuda_cub4core6detail5shmemE+128];
	setp.lt.f64 	%p93, %fd240, %fd167;
	mov.u64 	%rd357, %rd195;
	mov.f64 	%fd241, %fd167;
	@%p93 bra 	$L__BB3_204;
	setp.lt.f64 	%p94, %fd167, %fd240;
	mov.u64 	%rd357, %rd356;
	mov.f64 	%fd241, %fd240;
	@%p94 bra 	$L__BB3_204;
	setp.lt.s64 	%p95, %rd356, %rd195;
	selp.f64 	%fd241, %fd240, %fd167, %p95;
	min.s64 	%rd357, %rd356, %rd195;
$L__BB3_204:
	mov.u32 	%r387, %tid.x;
	setp.ne.s32 	%p212, %r387, 0;
	@%p212 bra 	$L__BB3_206;
	ld.param.u64 	%rd287, [_ZN6thrust24THRUST_300001_SM_1000_NS8cuda_cub4core6detail13_kernel_agentINS1_8__reduce11ReduceAgentINS0_12zip_iteratorIN4cuda3std3__45tupleIJNS0_10device_ptrIdEENS0_17counting_iteratorIlNS0_11use_defaultESF_SF_EEEEEEEPNSB_IJdlEEESJ_iNS1_9__extrema9arg_max_fIdlNSA_4lessIdEEEEEEJSI_SK_iSP_EEEvDpT0__param_1];
	cvta.to.global.u64 	%rd286, %rd287;
	st.global.f64 	[%rd286], %fd241;
	st.global.u64 	[%rd286+8], %rd357;
$L__BB3_206:
	ret;

}
	// .globl	_ZN6thrust24THRUST_300001_SM_1000_NS8cuda_cub4core6detail13_kernel_agentINS1_8__reduce11ReduceAgentINS0_12zip_iteratorIN4cuda3std3__45tupleIJNS0_10device_ptrIdEENS0_17counting_iteratorIlNS0_11use_defaultESF_SF_EEEEEEEPNSB_IJdlEEESJ_iNS1_9__extrema9arg_max_fIdlNSA_4lessIdEEEEEEJSI_SK_iN3cub18CUB_300001_SM_100013GridEvenShareIiEENSS_9GridQueueIjEESP_EEEvDpT0_
.visible .entry _ZN6thrust24THRUST_300001_SM_1000_NS8cuda_cub4core6detail13_kernel_agentINS1_8__reduce11ReduceAgentINS0_12zip_iteratorIN4cuda3std3__45tupleIJNS0_10device_ptrIdEENS0_17counting_iteratorIlNS0_11use_defaultESF_SF_EEEEEEEPNSB_IJdlEEESJ_iNS1_9__extrema9arg_max_fIdlNSA_4lessIdEEEEEEJSI_SK_iN3cub18CUB_300001_SM_100013GridEvenShareIiEENSS_9GridQueueIjEESP_EEEvDpT0_(
	.param .align 8 .b8 _ZN6thrust24THRUST_300001_SM_1000_NS8cuda_cub4core6detail13_kernel_agentINS1_8__reduce11ReduceAgentINS0_12zip_iteratorIN4cuda3std3__45tupleIJNS0_10device_ptrIdEENS0_17counting_iteratorIlNS0_11use_defaultESF_SF_EEEEEEEPNSB_IJdlEEESJ_iNS1_9__extrema9arg_max_fIdlNSA_4lessIdEEEEEEJSI_SK_iN3cub18CUB_300001_SM_100013GridEvenShareIiEENSS_9GridQueueIjEESP_EEEvDpT0__param_0[16],
	.param .u64 .ptr .align 1 _ZN6thrust24THRUST_300001_SM_1000_NS8cuda_cub4core6detail13_kernel_agentINS1_8__reduce11ReduceAgentINS0_12zip_iteratorIN4cuda3std3__45tupleIJNS0_10device_ptrIdEENS0_17counting_iteratorIlNS0_11use_defaultESF_SF_EEEEEEEPNSB_IJdlEEESJ_iNS1_9__extrema9arg_max_fIdlNSA_4lessIdEEEEEEJSI_SK_iN3cub18CUB_300001_SM_100013GridEvenShareIiEENSS_9GridQueueIjEESP_EEEvDpT0__param_1,
	.param .u32 _ZN6thrust24THRUST_300001_SM_1000_NS8cuda_cub4core6detail13_kernel_agentINS1_8__reduce11ReduceAgentINS0_12zip_iteratorIN4cuda3std3__45tupleIJNS0_10device_ptrIdEENS0_17counting_iteratorIlNS0_11use_defaultESF_SF_EEEEEEEPNSB_IJdlEEESJ_iNS1_9__extrema9arg_max_fIdlNSA_4lessIdEEEEEEJSI_SK_iN3cub18CUB_300001_SM_100013GridEvenShareIiEENSS_9GridQueueIjEESP_EEEvDpT0__param_2,
	.param .align 4 .b8 _ZN6thrust24THRUST_300001_SM_1000_NS8cuda_cub4core6detail13_kernel_agentINS1_8__reduce11ReduceAgentINS0_12zip_iteratorIN4cuda3std3__45tupleIJNS0_10device_ptrIdEENS0_17counting_iteratorIlNS0_11use_defaultESF_SF_EEEEEEEPNSB_IJdlEEESJ_iNS1_9__extrema9arg_max_fIdlNSA_4lessIdEEEEEEJSI_SK_iN3cub18CUB_300001_SM_100013GridEvenShareIiEENSS_9GridQueueIjEESP_EEEvDpT0__param_3[40],
	.param .align 8 .b8 _ZN6thrust24THRUST_300001_SM_1000_NS8cuda_cub4core6detail13_kernel_agentINS1_8__reduce11ReduceAgentINS0_12zip_iteratorIN4cuda3std3__45tupleIJNS0_10device_ptrIdEENS0_17counting_iteratorIlNS0_11use_defaultESF_SF_EEEEEEEPNSB_IJdlEEESJ_iNS1_9__extrema9arg_max_fIdlNSA_4lessIdEEEEEEJSI_SK_iN3cub18CUB_300001_SM_100013GridEvenShareIiEENSS_9GridQueueIjEESP_EEEvDpT0__param_4[8],
	.param .align 1 .b8 _ZN6thrust24THRUST_300001_SM_1000_NS8cuda_cub4core6detail13_kernel_agentINS1_8__reduce11ReduceAgentINS0_12zip_iteratorIN4cuda3std3__45tupleIJNS0_10device_ptrIdEENS0_17counting_iteratorIlNS0_11use_defaultESF_SF_EEEEEEEPNSB_IJdlEEESJ_iNS1_9__extrema9arg_max_fIdlNSA_4lessIdEEEEEEJSI_SK_iN3cub18CUB_300001_SM_100013GridEvenShareIiEENSS_9GridQueueIjEESP_EEEvDpT0__param_5[1]
)
.maxntid 256
{
	.reg .pred 	%p<215>;
	.reg .b32 	%r<437>;
	.reg .b64 	%rd<333>;
	.reg .b64 	%fd<242>;

	ld.param.u64 	%rd182, [_ZN6thrust24THRUST_300001_SM_1000_NS8cuda_cub4core6detail13_kernel_agentINS1_8__reduce11ReduceAgentINS0_12zip_iteratorIN4cuda3std3__45tupleIJNS0_10device_ptrIdEENS0_17counting_iteratorIlNS0_11use_defaultESF_SF_EEEEEEEPNSB_IJdlEEESJ_iNS1_9__extrema9arg_max_fIdlNSA_4lessIdEEEEEEJSI_SK_iN3cub18CUB_300001_SM_100013GridEvenShareIiEENSS_9GridQueueIjEESP_EEEvDpT0__param_0+8];
	ld.param.u64 	%rd181, [_ZN6thrust24THRUST_300001_SM_1000_NS8cuda_cub4core6detail13_kernel_agentINS1_8__reduce11ReduceAgentINS0_12zip_iteratorIN4cuda3std3__45tupleIJNS0_10device_ptrIdEENS0_17counting_iteratorIlNS0_11use_defaultESF_SF_EEEEEEEPNSB_IJdlEEESJ_iNS1_9__extrema9arg_max_fIdlNSA_4lessIdEEEEEEJSI_SK_iN3cub18CUB_300001_SM_100013GridEvenShareIiEENSS_9GridQueueIjEESP_EEEvDpT0__param_0];
	ld.param.u64 	%rd184, [_ZN6thrust24THRUST_300001_SM_1000_NS8cuda_cub4core6detail13_kernel_agentINS1_8__reduce11ReduceAgentINS0_12zip_iteratorIN4cuda3std3__45tupleIJNS0_10device_ptrIdEENS0_17counting_iteratorIlNS0_11use_defaultESF_SF_EEEEEEEPNSB_IJdlEEESJ_iNS1_9__extrema9arg_max_fIdlNSA_4lessIdEEEEEEJSI_SK_iN3cub18CUB_300001_SM_100013GridEvenShareIiEENSS_9GridQueueIjEESP_EEEvDpT0__param_4];
	ld.param.u32 	%r66, [_ZN6thrust24THRUST_300001_SM_1000_NS8cuda_cub4core6detail13_kernel_agentINS1_8__reduce11ReduceAgentINS0_12zip_iteratorIN4cuda3std3__45tupleIJNS0_10device_ptrIdEENS0_17counting_iteratorIlNS0_11use_defaultESF_SF_EEEEEEEPNSB_IJdlEEESJ_iNS1_9__extrema9arg_max_fIdlNSA_4lessIdEEEEEEJSI_SK_iN3cub18CUB_300001_SM_100013GridEvenShareIiEENSS_9GridQueueIjEESP_EEEvDpT0__param_2];
	cvta.to.global.u64 	%rd1, %rd184;
	cvta.to.global.u64 	%rd2, %rd181;
	mov.u32 	%r1, %ctaid.x;
	mul.lo.s32 	%r2, %r1, 1280;
	mov.u32 	%r67, %nctaid.x;
	mul.lo.s32 	%r3, %r67, 1280;
	add.s32 	%r68, %r2, 1280;
	setp.le.s32 	%p1, %r68, %r66;
	@%p1 bra 	$L__BB4_121;
	sub.s32 	%r4, %r66, %r2;
	mov.u32 	%r5, %tid.x;
	setp.ge.s32 	%p98, %r5, %r4;
	mov.f64 	%fd188, 0d0000000000000000;
	mov.b64 	%rd279, 0;
	mov.u32 	%r420, %r5;
	@%p98 bra 	$L__BB4_3;
	add.s32 	%r190, %r2, %r5;
	cvt.s64.s32 	%rd234, %r190;
	mul.wide.s32 	%rd235, %r190, 8;
	add.s64 	%rd236, %rd2, %rd235;
	add.s64 	%rd279, %rd182, %rd234;
	ld.global.f64 	%fd188, [%rd236];
	add.s32 	%r420, %r5, 256;
$L__BB4_3:
	setp.ge.s32 	%p99, %r420, %r4;
	@%p99 bra 	$L__BB4_25;
	not.b32 	%r191, %r420;
	add.s32 	%r192, %r66, %r191;
	sub.s32 	%r8, %r192, %r2;
	and.b32  	%r193, %r8, 768;
	setp.eq.s32 	%p100, %r193, 768;
	@%p100 bra 	$L__BB4_10;
	add.s32 	%r418, %r420, %r2;
	shr.u32 	%r194, %r8, 8;
	add.s32 	%r195, %r194, 1;
	and.b32  	%r196, %r195, 3;
	neg.s32 	%r417, %r196;
$L__BB4_6:
	.pragma "nounroll";
	mov.u64 	%rd6, %rd279;
	mov.f64 	%fd3, %fd188;
	cvt.s64.s32 	%rd238, %r418;
	add.s64 	%rd7, %rd182, %rd238;
	mul.wide.s32 	%rd239, %r418, 8;
	add.s64 	%rd240, %rd2, %rd239;
	ld.global.f64 	%fd4, [%rd240];
	setp.lt.f64 	%p101, %fd3, %fd4;
	mov.u64 	%rd279, %rd7;
	mov.f64 	%fd188, %fd4;
	@%p101 bra 	$L__BB4_9;
	setp.lt.f64 	%p102, %fd4, %fd3;
	mov.u64 	%rd279, %rd6;
	mov.f64 	%fd188, %fd3;
	@%p102 bra 	$L__BB4_9;
	setp.lt.s64 	%p103, %rd6, %rd7;
	min.s64 	%rd279, %rd6, %rd7;
	selp.f64 	%fd188, %fd3, %fd4, %p103;
$L__BB4_9:
	add.s32 	%r420, %r420, 256;
	add.s32 	%r418, %r418, 256;
	add.s32 	%r417, %r417, 1;
	setp.ne.s32 	%p104, %r417, 0;
	@%p104 bra 	$L__BB4_6;
$L__BB4_10:
	setp.lt.u32 	%p105, %r8, 768;
	@%p105 bra 	$L__BB4_25;
	add.s32 	%r421, %r420, %r2;
	add.s32 	%r424, %r421, 256;
	add.s32 	%r423, %r421, 512;
	add.s32 	%r422, %r421, 768;
	add.s64 	%rd12, %rd2, 4096;
$L__BB4_12:
	cvt.s64.s32 	%rd241, %r424;
	add.s64 	%rd14, %rd182, %rd241;
	cvt.s64.s32 	%rd242, %r423;
	add.s64 	%rd15, %rd182, %rd242;
	cvt.s64.s32 	%rd243, %r422;
	add.s64 	%rd16, %rd182, %rd243;
	cvt.s64.s32 	%rd244, %r421;
	mul.wide.s32 	%rd245, %r421, 8;
	add.s64 	%rd17, %rd12, %rd245;
	add.s64 	%rd18, %rd182, %rd244;
	ld.global.f64 	%fd10, [%rd17+-4096];
	setp.lt.f64 	%p106, %fd188, %fd10;
	mov.u64 	%rd276, %rd18;
	mov.f64 	%fd185, %fd10;
	@%p106 bra 	$L__BB4_15;
	setp.lt.f64 	%p107, %fd10, %fd188;
	mov.u64 	%rd276, %rd279;
	mov.f64 	%fd185, %fd188;
	@%p107 bra 	$L__BB4_15;
	setp.lt.s64 	%p108, %rd279, %rd18;
	min.s64 	%rd276, %rd279, %rd18;
	selp.f64 	%fd185, %fd188, %fd10, %p108;
$L__BB4_15:
	ld.global.f64 	%fd13, [%rd17+-2048];
	setp.lt.f64 	%p109, %fd185, %fd13;
	mov.u64 	%rd277, %rd14;
	mov.f64 	%fd186, %fd13;
	@%p109 bra 	$L__BB4_18;
	setp.lt.f64 	%p110, %fd13, %fd185;
	mov.u64 	%rd277, %rd276;
	mov.f64 	%fd186, %fd185;
	@%p110 bra 	$L__BB4_18;
	setp.lt.s64 	%p111, %rd276, %rd14;
	min.s64 	%rd277, %rd276, %rd14;
	selp.f64 	%fd186, %fd185, %fd13, %p111;
$L__BB4_18:
	ld.global.f64 	%fd16, [%rd17];
	setp.lt.f64 	%p112, %fd186, %fd16;
	mov.u64 	%rd278, %rd15;
	mov.f64 	%fd187, %fd16;
	@%p112 bra 	$L__BB4_21;
	setp.lt.f64 	%p113, %fd16, %fd186;
	mov.u64 	%rd278, %rd277;
	mov.f64 	%fd187, %fd186;
	@%p113 bra 	$L__BB4_21;
	setp.lt.s64 	%p114, %rd277, %rd15;
	min.s64 	%rd278, %rd277, %rd15;
	selp.f64 	%fd187, %fd186, %fd16, %p114;
$L__BB4_21:
	ld.global.f64 	%fd19, [%rd17+2048];
	setp.lt.f64 	%p115, %fd187, %fd19;
	mov.u64 	%rd279, %rd16;
	mov.f64 	%fd188, %fd19;
	@%p115 bra 	$L__BB4_24;
	setp.lt.f64 	%p116, %fd19, %fd187;
	mov.u64 	%rd279, %rd278;
	mov.f64 	%fd188, %fd187;
	@%p116 bra 	$L__BB4_24;
	setp.lt.s64 	%p117, %rd278, %rd16;
	min.s64 	%rd279, %rd278, %rd16;
	selp.f64 	%fd188, %fd187, %fd19, %p117;
$L__BB4_24:
	add.s32 	%r420, %r420, 1024;
	add.s32 	%r424, %r424, 1024;
	add.s32 	%r423, %r423, 1024;
	add.s32 	%r422, %r422, 1024;
	add.s32 	%r421, %r421, 1024;
	setp.lt.s32 	%p118, %r420, %r4;
	@%p118 bra 	$L__BB4_12;
$L__BB4_25:
	setp.lt.s32 	%p119, %r4, 256;
	@%p119 bra 	$L__BB4_70;
	// begin inline asm
	mov.u32 %r310, %laneid;
	// end inline asm
	mov.b64 	%rd256, %fd188;
	mov.b64 	{%r312, %r317}, %rd256;
	mov.b32 	%r328, 1;
	mov.b32 	%r329, 31;
	mov.b32 	%r330, -1;
	// begin inline asm
	shfl.sync.down.b32 %r311, %r312, %r328, %r329, %r330;
	// end inline asm
	// begin inline asm
	shfl.sync.down.b32 %r316, %r317, %r328, %r329, %r330;
	// end inline asm
	mov.b64 	%rd257, {%r311, %r316};
	mov.b64 	%fd23, %rd257;
	mov.b64 	{%r322, %r327}, %rd279;
	// begin inline asm
	shfl.sync.down.b32 %r321, %r322, %r328, %r329, %r330;
	// end inline asm
	// begin inline asm
	shfl.sync.down.b32 %r326, %r327, %r328, %r329, %r330;
	// end inline asm
	mov.b64 	%rd28, {%r321, %r326};
	setp.gt.s32 	%p171, %r310, 30;
	mov.u64 	%rd281, %rd279;
	mov.f64 	%fd190, %fd188;
	@%p171 bra 	$L__BB4_30;
	setp.lt.f64 	%p172, %fd188, %fd23;
	mov.u64 	%rd281, %rd28;
	mov.f64 	%fd190, %fd23;
	@%p172 bra 	$L__BB4_30;
	setp.gt.f64 	%p173, %fd188, %fd23;
	mov.u64 	%rd281, %rd279;
	mov.f64 	%fd190, %fd188;
	@%p173 bra 	$L__BB4_30;
	setp.lt.s64 	%p174, %rd279, %rd28;
	min.s64 	%rd281, %rd279, %rd28;
	selp.f64 	%fd190, %fd188, %fd23, %p174;
$L__BB4_30:
	mov.b64 	%rd258, %fd190;
	mov.b64 	{%r332, %r337}, %rd258;
	mov.b32 	%r348, 2;
	mov.b32 	%r349, 31;
	mov.b32 	%r350, -1;
	// begin inline asm
	shfl.sync.down.b32 %r331, %r332, %r348, %r349, %r350;
	// end inline asm
	// begin inline asm
	shfl.sync.down.b32 %r336, %r337, %r348, %r349, %r350;
	// end inline asm
	mov.b64 	%rd259, {%r331, %r336};
	mov.b64 	%fd26, %rd259;
	mov.b64 	{%r342, %r347}, %rd281;
	// begin inline asm
	shfl.sync.down.b32 %r341, %r342, %r348, %r349, %r350;
	// end inline asm
	// begin inline asm
	shfl.sync.down.b32 %r346, %r347, %r348, %r349, %r350;
	// end inline asm
	mov.b64 	%rd31, {%r341, %r346};
	setp.gt.s32 	%p175, %r310, 29;
	mov.u64 	%rd282, %rd281;
	mov.f64 	%fd191, %fd190;
	@%p175 bra 	$L__BB4_34;
	setp.lt.f64 	%p176, %fd190, %fd26;
	mov.u64 	%rd282, %rd31;
	mov.f64 	%fd191, %fd26;
	@%p176 bra 	$L__BB4_34;
	setp.gt.f64 	%p177, %fd190, %fd26;
	mov.u64 	%rd282, %rd281;
	mov.f64 	%fd191, %fd190;
	@%p177 bra 	$L__BB4_34;
	setp.lt.s64 	%p178, %rd281, %rd31;
	min.s64 	%rd282, %rd281, %rd31;
	selp.f64 	%fd191, %fd190, %fd26, %p178;
$L__BB4_34:
	mov.b64 	%rd260, %fd191;
	mov.b64 	{%r352, %r357}, %rd260;
	mov.b32 	%r368, 4;
	mov.b32 	%r369, 31;
	mov.b32 	%r370, -1;
	// begin inline asm
	shfl.sync.down.b32 %r351, %r352, %r368, %r369, %r370;
	// end inline asm
	// begin inline asm
	shfl.sync.down.b32 %r356, %r357, %r368, %r369, %r370;
	// end inline asm
	mov.b64 	%rd261, {%r351, %r356};
	mov.b64 	%fd29, %rd261;
	mov.b64 	{%r362, %r367}, %rd282;
	// begin inline asm
	shfl.sync.down.b32 %r361, %r362, %r368, %r369, %r370;
	// end inline asm
	// begin inline asm
	shfl.sync.down.b32 %r366, %r367, %r368, %r369, %r370;
	// end inline asm
	mov.b64 	%rd34, {%r361, %r366};
	setp.gt.s32 	%p179, %r310, 27;
	mov.u64 	%rd283, %rd282;
	mov.f64 	%fd192, %fd191;
	@%p179 bra 	$L__BB4_38;
	setp.lt.f64 	%p180, %fd191, %fd29;
	mov.u64 	%rd283, %rd34;
	mov.f64 	%fd192, %fd29;
	@%p180 bra 	$L__BB4_38;
	setp.gt.f64 	%p181, %fd191, %fd29;
	mov.u64 	%rd283, %rd282;
	mov.f64 	%fd192, %fd191;
	@%p181 bra 	$L__BB4_38;
	setp.lt.s64 	%p182, %rd282, %rd34;
	min.s64 	%rd283, %rd282, %rd34;
	selp.f64 	%fd192, %fd191, %fd29, %p182;
$L__BB4_38:
	mov.b64 	%rd262, %fd192;
	mov.b64 	{%r372, %r377}, %rd262;
	mov.b32 	%r388, 8;
	mov.b32 	%r389, 31;
	mov.b32 	%r390, -1;
	// begin inline asm
	shfl.sync.down.b32 %r371, %r372, %r388, %r389, %r390;
	// end inline asm
	// begin inline asm
	shfl.sync.down.b32 %r376, %r377, %r388, %r389, %r390;
	// end inline asm
	mov.b64 	%rd263, {%r371, %r376};
	mov.b64 	%fd32, %rd263;
	mov.b64 	{%r382, %r387}, %rd283;
	// begin inline asm
	shfl.sync.down.b32 %r381, %r382, %r388, %r389, %r390;
	// end inline asm
	// begin inline asm
	shfl.sync.down.b32 %r386, %r387, %r388, %r389, %r390;
	// end inline asm
	mov.b64 	%rd37, {%r381, %r386};
	setp.gt.s32 	%p183, %r310, 23;
	mov.u64 	%rd284, %rd283;
	mov.f64 	%fd193, %fd192;
	@%p183 bra 	$L__BB4_42;
	setp.lt.f64 	%p184, %fd192, %fd32;
	mov.u64 	%rd284, %rd37;
	mov.f64 	%fd193, %fd32;
	@%p184 bra 	$L__BB4_42;
	setp.gt.f64 	%p185, %fd192, %fd32;
	mov.u64 	%rd284, %rd283;
	mov.f64 	%fd193, %fd192;
	@%p185 bra 	$L__BB4_42;
	setp.lt.s64 	%p186, %rd283, %rd37;
	min.s64 	%rd284, %rd283, %rd37;
	selp.f64 	%fd193, %fd192, %fd32, %p186;
$L__BB4_42:
	mov.b64 	%rd264, %fd193;
	mov.b64 	{%r392, %r397}, %rd264;
	mov.b32 	%r408, 16;
	mov.b32 	%r409, 31;
	mov.b32 	%r410, -1;
	// begin inline asm
	shfl.sync.down.b32 %r391, %r392, %r408, %r409, %r410;
	// end inline asm
	// begin inline asm
	shfl.sync.down.b32 %r396, %r397, %r408, %r409, %r410;
	// end inline asm
	mov.b64 	%rd265, {%r391, %r396};
	mov.b64 	%fd35, %rd265;
	mov.b64 	{%r402, %r407}, %rd284;
	// begin inline asm
	shfl.sync.down.b32 %r401, %r402, %r408, %r409, %r410;
	// end inline asm
	// begin inline asm
	shfl.sync.down.b32 %r406, %r407, %r408, %r409, %r410;
	// end inline asm
	mov.b64 	%rd40, {%r401, %r406};
	setp.gt.s32 	%p187, %r310, 15;
	mov.u64 	%rd332, %rd284;
	mov.f64 	%fd241, %fd193;
	@%p187 bra 	$L__BB4_46;
	setp.lt.f64 	%p188, %fd193, %fd35;
	mov.u64 	%rd332, %rd40;
	mov.f64 	%fd241, %fd35;
	@%p188 bra 	$L__BB4_46;
	setp.gt.f64 	%p189, %fd193, %fd35;
	mov.u64 	%rd332, %rd284;
	mov.f64 	%fd241, %fd193;
	@%p189 bra 	$L__BB4_46;
	setp.lt.s64 	%p190, %rd284, %rd40;
	min.s64 	%rd332, %rd284, %rd40;
	selp.f64 	%fd241, %fd193, %fd35, %p190;
$L__BB4_46:
	setp.ne.s32 	%p191, %r310, 0;
	@%p191 bra 	$L__BB4_48;
	shr.u32 	%r411, %r5, 1;
	and.b32  	%r412, %r411, 496;
	mov.u32 	%r413, _ZN6thrust24THRUST_300001_SM_1000_NS8cuda_cub4core6detail5shmemE;
	add.s32 	%r414, %r413, %r412;
	st.shared.f64 	[%r414+8], %fd241;
	st.shared.u64 	[%r414+16], %rd332;
$L__BB4_48:
	bar.sync 	0;
	setp.ne.s32 	%p192, %r5, 0;
	@%p192 bra 	$L__BB4_208;
	ld.shared.f64 	%fd38, [_ZN6thrust24THRUST_300001_SM_1000_NS8cuda_cub4core6detail5shmemE+24];
	ld.shared.u64 	%rd43, [_ZN6thrust24THRUST_300001_SM_1000_NS8cuda_cub4core6detail5shmemE+32];
	setp.lt.f64 	%p193, %fd241, %fd38;
	mov.u64 	%rd286, %rd43;
	mov.f64 	%fd195, %fd38;
	@%p193 bra 	$L__BB4_52;
	setp.lt.f64 	%p194, %fd38, %fd241;
	mov.u64 	%rd286, %rd332;
	mov.f64 	%fd195, %fd241;
	@%p194 bra 	$L__BB4_52;
	setp.lt.s64 	%p195, %rd332, %rd43;
	min.s64 	%rd286, %rd332, %rd43;
	selp.f64 	%fd195, %fd241, %fd38, %p195;
$L__BB4_52:
	ld.shared.f64 	%fd41, [_ZN6thrust24THRUST_300001_SM_1000_NS8cuda_cub4core6detail5shmemE+40];
	ld.shared.u64 	%rd46, [_ZN6thrust24THRUST_300001_SM_1000_NS8cuda_cub4core6detail5shmemE+48];
	setp.lt.f64 	%p196, %fd195, %fd41;
	mov.u64 	%rd287, %rd46;
	mov.f64 	%fd196, %fd41;
	@%p196 bra 	$L__BB4_55;
	setp.lt.f64 	%p197, %fd41, %fd195;
	mov.u64 	%rd287, %rd286;
	mov.f64 	%fd196, %fd195;
	@%p197 bra 	$L__BB4_55;
	setp.lt.s64 	%p198, %rd286, %rd46;
	min.s64 	%rd287, %rd286, %rd46;
	selp.f64 	%fd196, %fd195, %fd41, %p198;
$L__BB4_55:
	ld.shared.f64 	%fd44, [_ZN6thrust24THRUST_300001_SM_1000_NS8cuda_cub4core6detail5shmemE+56];
	ld.shared.u64 	%rd49, [_ZN6thrust24THRUST_300001_SM_1000_NS8cuda_cub4core6detail5shmemE+64];
	setp.lt.f64 	%p199, %fd196, %fd44;
	mov.u64 	%rd288, %rd49;
	mov.f64 	%fd197, %fd44;
	@%p199 bra 	$L__BB4_58;
	setp.lt.f64 	%p200, %fd44, %fd196;
	mov.u64 	%rd288, %rd287;
	mov.f64 	%fd197, %fd196;
	@%p200 bra 	$L__BB4_58;
	setp.lt.s64 	%p201, %rd287, %rd49;
	min.s64 	%rd288, %rd287, %rd49;
	selp.f64 	%fd197, %fd196, %fd44, %p201;
$L__BB4_58:
	ld.shared.f64 	%fd47, [_ZN6thrust24THRUST_300001_SM_1000_NS8cuda_cub4core6detail5shmemE+72];
	ld.shared.u64 	%rd52, [_ZN6thrust24THRUST_300001_SM_1000_NS8cuda_cub4core6detail5shmemE+80];
	setp.lt.f64 	%p202, %fd197, %fd47;
	mov.u64 	%rd289, %rd52;
	mov.f64 	%fd198, %fd47;
	@%p202 bra 	$L__BB4_61;
	setp.lt.f64 	%p203, %fd47, %fd197;
	mov.u64 	%rd289, %rd288;
	mov.f64 	%fd198, %fd197;
	@%p203 bra 	$L__BB4_61;
	setp.lt.s64 	%p204, %rd288, %rd52;
	min.s64 	%rd289, %rd288, %rd52;
	selp.f64 	%fd198, %fd197, %fd47, %p204;
$L__BB4_61:
	ld.shared.f64 	%fd50, [_ZN6thrust24THRUST_300001_SM_1000_NS8cuda_cub4core6detail5shmemE+88];
	ld.shared.u64 	%rd55, [_ZN6thrust24THRUST_300001_SM_1000_NS8cuda_cub4core6detail5shmemE+96];
	setp.lt.f64 	%p205, %fd198, %fd50;
	mov.u64 	%rd290, %rd55;
	mov.f64 	%fd199, %fd50;
	@%p205 bra 	$L__BB4_64;
	setp.lt.f64 	%p206, %fd50, %fd198;
	mov.u64 	%rd290, %rd289;
	mov.f64 	%fd199, %fd198;
	@%p206 bra 	$L__BB4_64;
	setp.lt.s64 	%p207, %rd289, %rd55;
	min.s64 	%rd290, %rd289, %rd55;
	selp.f64 	%fd199, %fd198, %fd50, %p207;
$L__BB4_64:
	ld.shared.f64 	%fd53, [_ZN6thrust24THRUST_300001_SM_1000_NS8cuda_cub4core6detail5shmemE+104];
	ld.shared.u64 	%rd58, [_ZN6thrust24THRUST_300001_SM_1000_NS8cuda_cub4core6detail5shmemE+112];
	setp.lt.f64 	%p208, %fd199, %fd53;
	mov.u64 	%rd291, %rd58;
	mov.f64 	%fd200, %fd53;
	@%p208 bra 	$L__BB4_67;
	setp.lt.f64 	%p209, %fd53, %fd199;
	mov.u64 	%rd291, %rd290;
	mov.f64 	%fd200, %fd199;
	@%p209 bra 	$L__BB4_67;
	setp.lt.s64 	%p210, %rd290, %rd58;
	min.s64 	%rd291, %rd290, %rd58;
	selp.f64 	%fd200, %fd199, %fd53, %p210;
$L__BB4_67:
	ld.shared.f64 	%fd56, [_ZN6thrust24THRUST_300001_SM_1000_NS8cuda_cub4core6detail5shmemE+120];
	ld.shared.u64 	%rd61, [_ZN6thrust24THRUST_300001_SM_1000_NS8cuda_cub4core6detail5shmemE+128];
	setp.lt.f64 	%p211, %fd200, %fd56;
	mov.u64 	%rd332, %rd61;
	mov.f64 	%fd241, %fd56;
	@%p211 bra 	$L__BB4_208;
	setp.lt.f64 	%p212, %fd56, %fd200;
	mov.u64 	%rd332, %rd291;
	mov.f64 	%fd241, %fd200;
	@%p212 bra 	$L__BB4_208;
	setp.lt.s64 	%p213, %rd291, %rd61;
	min.s64 	%rd332, %rd291, %rd61;
	selp.f64 	%fd241, %fd200, %fd56, %p213;
	bra.uni 	$L__BB4_208;
$L__BB4_70:
	// begin inline asm
	mov.u32 %r197, %laneid;
	// end inline asm
	and.b32  	%r218, %r5, 992;
	add.s32 	%r219, %r218, 32;
	setp.gt.s32 	%p120, %r219, %r4;
	not.b32 	%r220, %r218;
	add.s32 	%r221, %r4, %r220;
	selp.b32 	%r216, %r221, 31, %p120;
	mov.b64 	%rd246, %fd188;
	mov.b64 	{%r199, %r204}, %rd246;
	mov.b32 	%r215, 1;
	mov.b32 	%r217, -1;
	// begin inline asm
	shfl.sync.down.b32 %r198, %r199, %r215, %r216, %r217;
	// end inline asm
	// begin inline asm
	shfl.sync.down.b32 %r203, %r204, %r215, %r216, %r217;
	// end inline asm
	mov.b64 	%rd247, {%r198, %r203};
	mov.b64 	%fd58, %rd247;
	mov.b64 	{%r209, %r214}, %rd279;
	// begin inline asm
	shfl.sync.down.b32 %r208, %r209, %r215, %r216, %r217;
	// end inline asm
	// begin inline asm
	shfl.sync.down.b32 %r213, %r214, %r215, %r216, %r217;
	// end inline asm
	mov.b64 	%rd63, {%r208, %r213};
	setp.ge.s32 	%p121, %r197, %r216;
	mov.u64 	%rd292, %rd279;
	mov.f64 	%fd201, %fd188;
	@%p121 bra 	$L__BB4_74;
	setp.lt.f64 	%p122, %fd188, %fd58;
	mov.u64 	%rd292, %rd63;
	mov.f64 	%fd201, %fd58;
	@%p122 bra 	$L__BB4_74;
	setp.gt.f64 	%p123, %fd188, %fd58;
	mov.u64 	%rd292, %rd279;
	mov.f64 	%fd201, %fd188;
	@%p123 bra 	$L__BB4_74;
	setp.lt.s64 	%p124, %rd279, %rd63;
	min.s64 	%rd292, %rd279, %rd63;
	selp.f64 	%fd201, %fd188, %fd58, %p124;
$L__BB4_74:
	mov.b64 	%rd248, %fd201;
	mov.b64 	{%r223, %r228}, %rd248;
	mov.b32 	%r239, 2;
	mov.b32 	%r241, -1;
	// begin inline asm
	shfl.sync.down.b32 %r222, %r223, %r239, %r216, %r241;
	// end inline asm
	// begin inline asm
	shfl.sync.down.b32 %r227, %r228, %r239, %r216, %r241;
	// end inline asm
	mov.b64 	%rd249, {%r222, %r227};
	mov.b64 	%fd61, %rd249;
	mov.b64 	{%r233, %r238}, %rd292;
	// begin inline asm
	shfl.sync.down.b32 %r232, %r233, %r239, %r216, %r241;
	// end inline asm
	// begin inline asm
	shfl.sync.down.b32 %r237, %r238, %r239, %r216, %r241;
	// end inline asm
	mov.b64 	%rd66, {%r232, %r237};
	add.s32 	%r242, %r197, 2;
	setp.gt.s32 	%p125, %r242, %r216;
	mov.f64 	%fd202, %fd201;
	mov.u64 	%rd293, %rd292;
	@%p125 bra 	$L__BB4_78;
	setp.lt.f64 	%p126, %fd201, %fd61;
	mov.f64 	%fd202, %fd61;
	mov.u64 	%rd293, %rd66;
	@%p126 bra 	$L__BB4_78;
	setp.gt.f64 	%p127, %fd201, %fd61;
	mov.f64 	%fd202, %fd201;
	mov.u64 	%rd293, %rd292;
	@%p127 bra 	$L__BB4_78;
	setp.lt.s64 	%p128, %rd292, %rd66;
	selp.f64 	%fd202, %fd201, %fd61, %p128;
	min.s64 	%rd293, %rd292, %rd66;
$L__BB4_78:
	mov.b64 	%rd250, %fd202;
	mov.b64 	{%r244, %r249}, %rd250;
	mov.b32 	%r260, 4;
	mov.b32 	%r262, -1;
	// begin inline asm
	shfl.sync.down.b32 %r243, %r244, %r260, %r216, %r262;
	// end inline asm
	// begin inline asm
	shfl.sync.down.b32 %r248, %r249, %r260, %r216, %r262;
	// end inline asm
	mov.b64 	%rd251, {%r243, %r248};
	mov.b64 	%fd64, %rd251;
	mov.b64 	{%r254, %r259}, %rd293;
	// begin inline asm
	shfl.sync.down.b32 %r253, %r254, %r260, %r216, %r262;
	// end inline asm
	// begin inline asm
	shfl.sync.down.b32 %r258, %r259, %r260, %r216, %r262;
	// end inline asm
	mov.b64 	%rd69, {%r253, %r258};
	add.s32 	%r263, %r197, 4;
	setp.gt.s32 	%p129, %r263, %r216;
	mov.f64 	%fd203, %fd202;
	mov.u64 	%rd294, %rd293;
	@%p129 bra 	$L__BB4_82;
	setp.lt.f64 	%p130, %fd202, %fd64;
	mov.f64 	%fd203, %fd64;
	mov.u64 	%rd294, %rd69;
	@%p130 bra 	$L__BB4_82;
	setp.gt.f64 	%p131, %fd202, %fd64;
	mov.f64 	%fd203, %fd202;
	mov.u64 	%rd294, %rd293;
	@%p131 bra 	$L__BB4_82;
	setp.lt.s64 	%p132, %rd293, %rd69;
	selp.f64 	%fd203, %fd202, %fd64, %p132;
	min.s64 	%rd294, %rd293, %rd69;
$L__BB4_82:
	mov.b64 	%rd252, %fd203;
	mov.b64 	{%r265, %r270}, %rd252;
	mov.b32 	%r281, 8;
	mov.b32 	%r283, -1;
	// begin inline asm
	shfl.sync.down.b32 %r264, %r265, %r281, %r216, %r283;
	// end inline asm
	// begin inline asm
	shfl.sync.down.b32 %r269, %r270, %r281, %r216, %r283;
	// end inline asm
	mov.b64 	%rd253, {%r264, %r269};
	mov.b64 	%fd67, %rd253;
	mov.b64 	{%r275, %r280}, %rd294;
	// begin inline asm
	shfl.sync.down.b32 %r274, %r275, %r281, %r216, %r283;
	// end inline asm
	// begin inline asm
	shfl.sync.down.b32 %r279, %r280, %r281, %r216, %r283;
	// end inline asm
	mov.b64 	%rd72, {%r274, %r279};
	add.s32 	%r284, %r197, 8;
	setp.gt.s32 	%p133, %r284, %r216;
	mov.f64 	%fd204, %fd203;
	mov.u64 	%rd295, %rd294;
	@%p133 bra 	$L__BB4_86;
	setp.lt.f64 	%p134, %fd203, %fd67;
	mov.f64 	%fd204, %fd67;
	mov.u64 	%rd295, %rd72;
	@%p134 bra 	$L__BB4_86;
	setp.gt.f64 	%p135, %fd203, %fd67;
	mov.f64 	%fd204, %fd203;
	mov.u64 	%rd295, %rd294;
	@%p135 bra 	$L__BB4_86;
	setp.lt.s64 	%p136, %rd294, %rd72;
	selp.f64 	%fd204, %fd203, %fd67, %p136;
	min.s64 	%rd295, %rd294, %rd72;
$L__BB4_86:
	mov.b64 	%rd254, %fd204;
	mov.b64 	{%r286, %r291}, %rd254;
	mov.b32 	%r302, 16;
	mov.b32 	%r304, -1;
	// begin inline asm
	shfl.sync.down.b32 %r285, %r286, %r302, %r216, %r304;
	// end inline asm
	// begin inline asm
	shfl.sync.down.b32 %r290, %r291, %r302, %r216, %r304;
	// end inline asm
	mov.b64 	%rd255, {%r285, %r290};
	mov.b64 	%fd70, %rd255;
	mov.b64 	{%r296, %r301}, %rd295;
	// begin inline asm
	shfl.sync.down.b32 %r295, %r296, %r302, %r216, %r304;
	// end inline asm
	// begin inline asm
	shfl.sync.down.b32 %r300, %r301, %r302, %r216, %r304;
	// end inline asm
	mov.b64 	%rd75, {%r295, %r300};
	add.s32 	%r305, %r197, 16;
	setp.gt.s32 	%p137, %r305, %r216;
	mov.f64 	%fd241, %fd204;
	mov.u64 	%rd332, %rd295;
	@%p137 bra 	$L__BB4_90;
	setp.lt.f64 	%p138, %fd204, %fd70;
	mov.f64 	%fd241, %fd70;
	mov.u64 	%rd332, %rd75;
	@%p138 bra 	$L__BB4_90;
	setp.gt.f64 	%p139, %fd204, %fd70;
	mov.f64 	%fd241, %fd204;
	mov.u64 	%rd332, %rd295;
	@%p139 bra 	$L__BB4_90;
	setp.lt.s64 	%p140, %rd295, %rd75;
	selp.f64 	%fd241, %fd204, %fd70, %p140;
	min.s64 	%rd332, %rd295, %rd75;
$L__BB4_90:
	setp.ne.s32 	%p141, %r197, 0;
	@%p141 bra 	$L__BB4_92;
	shr.u32 	%r306, %r5, 1;
	and.b32  	%r307, %r306, 496;
	mov.u32 	%r308, _ZN6thrust24THRUST_300001_SM_1000_NS8cuda_cub4core6detail5shmemE;
	add.s32 	%r309, %r308, %r307;
	st.shared.f64 	[%r309+8], %fd241;
	st.shared.u64 	[%r309+16], %rd332;
$L__BB4_92:
	bar.sync 	0;
	setp.ne.s32 	%p142, %r5, 0;
	@%p142 bra 	$L__BB4_208;
	setp.lt.s32 	%p143, %r4, 33;
	mov.f64 	%fd206, %fd241;
	mov.u64 	%rd297, %rd332;
	@%p143 bra 	$L__BB4_97;
	ld.shared.f64 	%fd73, [_ZN6thrust24THRUST_300001_SM_1000_NS8cuda_cub4core6detail5shmemE+24];
	ld.shared.u64 	%rd78, [_ZN6thrust24THRUST_300001_SM_1000_NS8cuda_cub4core6detail5shmemE+32];
	setp.lt.f64 	%p144, %fd241, %fd73;
	mov.f64 	%fd206, %fd73;
	mov.u64 	%rd297, %rd78;
	@%p144 bra 	$L__BB4_97;
	setp.lt.f64 	%p145, %fd73, %fd241;
	mov.f64 	%fd206, %fd241;
	mov.u64 	%rd297, %rd332;
	@%p145 bra 	$L__BB4_97;
	setp.lt.s64 	%p146, %rd332, %rd78;
	selp.f64 	%fd206, %fd241, %fd73, %p146;
	min.s64 	%rd297, %rd332, %rd78;
$L__BB4_97:
	setp.lt.s32 	%p147, %r4, 65;
	mov.f64 	%fd207, %fd206;
	mov.u64 	%rd298, %rd297;
	@%p147 bra 	$L__BB4_101;
	ld.shared.f64 	%fd76, [_ZN6thrust24THRUST_300001_SM_1000_NS8cuda_cub4core6detail5shmemE+40];
	ld.shared.u64 	%rd81, [_ZN6thrust24THRUST_300001_SM_1000_NS8cuda_cub4core6detail5shmemE+48];
	setp.lt.f64 	%p148, %fd206, %fd76;
	mov.f64 	%fd207, %fd76;
	mov.u64 	%rd298, %rd81;
	@%p148 bra 	$L__BB4_101;
	setp.lt.f64 	%p149, %fd76, %fd206;
	mov.f64 	%fd207, %fd206;
	mov.u64 	%rd298, %rd297;
	@%p149 bra 	$L__BB4_101;
	setp.lt.s64 	%p150, %rd297, %rd81;
	selp.f64 	%fd207, %fd206, %fd76, %p150;
	min.s64 	%rd298, %rd297, %rd81;
$L__BB4_101:
	setp.lt.s32 	%p151, %r4, 97;
	mov.f64 	%fd208, %fd207;
	mov.u64 	%rd299, %rd298;
	@%p151 bra 	$L__BB4_105;
	ld.shared.f64 	%fd79, [_ZN6thrust24THRUST_300001_SM_1000_NS8cuda_cub4core6detail5shmemE+56];
	ld.shared.u64 	%rd84, [_ZN6thrust24THRUST_300001_SM_1000_NS8cuda_cub4core6detail5shmemE+64];
	setp.lt.f64 	%p152, %fd207, %fd79;
	mov.f64 	%fd208, %fd79;
	mov.u64 	%rd299, %rd84;
	@%p152 bra 	$L__BB4_105;
	setp.lt.f64 	%p153, %fd79, %fd207;
	mov.f64 	%fd208, %fd207;
	mov.u64 	%rd299, %rd298;
	@%p153 bra 	$L__BB4_105;
	setp.lt.s64 	%p154, %rd298, %rd84;
	selp.f64 	%fd208, %fd207, %fd79, %p154;
	min.s64 	%rd299, %rd298, %rd84;
$L__BB4_105:
	setp.lt.s32 	%p155, %r4, 129;
	mov.f64 	%fd209, %fd208;
	mov.u64 	%rd300, %rd299;
	@%p155 bra 	$L__BB4_109;
	ld.shared.f64 	%fd82, [_ZN6thrust24THRUST_300001_SM_1000_NS8cuda_cub4core6detail5shmemE+72];
	ld.shared.u64 	%rd87, [_ZN6thrust24THRUST_300001_SM_1000_NS8cuda_cub4core6detail5shmemE+80];
	setp.lt.f64 	%p156, %fd208, %fd82;
	mov.f64 	%fd209, %fd82;
	mov.u64 	%rd300, %rd87;
	@%p156 bra 	$L__BB4_109;
	setp.lt.f64 	%p157, %fd82, %fd208;
	mov.f64 	%fd209, %fd208;
	mov.u64 	%rd300, %rd299;
	@%p157 bra 	$L__BB4_109;
	setp.lt.s64 	%p158, %rd299, %rd87;
	selp.f64 	%fd209, %fd208, %fd82, %p158;
	min.s64 	%rd300, %rd299, %rd87;
$L__BB4_109:
	setp.lt.s32 	%p159, %r4, 161;
	mov.f64 	%fd210, %fd209;
	mov.u64 	%rd301, %rd300;
	@%p159 bra 	$L__BB4_113;
	ld.shared.f64 	%fd85, [_ZN6thrust24THRUST_300001_SM_1000_NS8cuda_cub4core6detail5shmemE+88];
	ld.shared.u64 	%rd90, [_ZN6thrust24THRUST_300001_SM_1000_NS8cuda_cub4core6detail5shmemE+96];
	setp.lt.f64 	%p160, %fd209, %fd85;
	mov.f64 	%fd210, %fd85;
	mov.u64 	%rd301, %rd90;
	@%p160 bra 	$L__BB4_113;
	setp.lt.f64 	%p161, %fd85, %fd209;
	mov.f64 	%fd210, %fd209;
	mov.u64 	%rd301, %rd300;
	@%p161 bra 	$L__BB4_113;
	setp.lt.s64 	%p162, %rd300, %rd90;
	selp.f64 	%fd210, %fd209, %fd85, %p162;
	min.s64 	%rd301, %rd300, %rd90;
$L__BB4_113:
	setp.lt.s32 	%p163, %r4, 193;
	mov.f64 	%fd211, %fd210;
	mov.u64 	%rd302, %rd301;
	@%p163 bra 	$L__BB4_117;
	ld.shared.f64 	%fd88, [_ZN6thrust24THRUST_300001_SM_1000_NS8cuda_cub4core6detail5shmemE+104];
	ld.shared.u64 	%rd93, [_ZN6thrust24THRUST_300001_SM_1000_NS8cuda_cub4core6detail5shmemE+112];
	setp.lt.f64 	%p164, %fd210, %fd88;
	mov.f64 	%fd211, %fd88;
	mov.u64 	%rd302, %rd93;
	@%p164 bra 	$L__BB4_117;
	setp.lt.f64 	%p165, %fd88, %fd210;
	mov.f64 	%fd211, %fd210;
	mov.u64 	%rd302, %rd301;
	@%p165 bra 	$L__BB4_117;
	setp.lt.s64 	%p166, %rd301, %rd93;
	selp.f64 	%fd211, %fd210, %fd88, %p166;
	min.s64 	%rd302, %rd301, %rd93;
$L__BB4_117:
	setp.lt.s32 	%p167, %r4, 225;
	mov.u64 	%rd332, %rd302;
	mov.f64 	%fd241, %fd211;
	@%p167 bra 	$L__BB4_208;
	ld.shared.f64 	%fd91, [_ZN6thrust24THRUST_300001_SM_1000_NS8cuda_cub4core6detail5shmemE+120];
	ld.shared.u64 	%rd96, [_ZN6thrust24THRUST_300001_SM_1000_NS8cuda_cub4core6detail5shmemE+128];
	setp.lt.f64 	%p168, %fd211, %fd91;
	mov.u64 	%rd332, %rd96;
	mov.f64 	%fd241, %fd91;
	@%p168 bra 	$L__BB4_208;
	setp.lt.f64 	%p169, %fd91, %fd211;
	mov.u64 	%rd332, %rd302;
	mov.f64 	%fd241, %fd211;
	@%p169 bra 	$L__BB4_208;
	setp.lt.s64 	%p170, %rd302, %rd96;
	selp.f64 	%fd241, %fd211, %fd91, %p170;
	min.s64 	%rd332, %rd302, %rd96;
	bra.uni 	$L__BB4_208;
$L__BB4_121:
	mov.u32 	%r35, %tid.x;
	cvt.s64.s32 	%rd185, %r2;
	add.s64 	%rd98, %rd182, %rd185;
	cvt.u64.u32 	%rd186, %r35;
	add.s64 	%rd187, %rd186, %rd185;
	cvta.to.global.u64 	%rd188, %rd181;
	shl.b64 	%rd189, %rd187, 3;
	add.s64 	%rd190, %rd188, %rd189;
	ld.global.f64 	%fd170, [%rd190];
	add.s32 	%r69, %r35, 256;
	cvt.u64.u32 	%rd191, %r69;
	ld.global.f64 	%fd171, [%rd190+2048];
	add.s32 	%r70, %r35, 512;
	cvt.u64.u32 	%rd192, %r70;
	ld.global.f64 	%fd172, [%rd190+4096];
	add.s32 	%r71, %r35, 768;
	cvt.u64.u32 	%rd193, %r71;
	ld.global.f64 	%fd173, [%rd190+6144];
	or.b32  	%r72, %r35, 1024;
	cvt.u64.u32 	%rd99, %r72;
	add.s64 	%rd320, %rd98, %rd99;
	ld.global.f64 	%fd229, [%rd190+8192];
	setp.geu.f64 	%p2, %fd170, %fd171;
	selp.f64 	%fd174, %fd170, %fd171, %p2;
	selp.b64 	%rd194, %rd186, %rd191, %p2;
	setp.geu.f64 	%p3, %fd174, %fd172;
	selp.f64 	%fd175, %fd174, %fd172, %p3;
	selp.b64 	%rd195, %rd194, %rd192, %p3;
	setp.geu.f64 	%p4, %fd175, %fd173;
	selp.f64 	%fd94, %fd175, %fd173, %p4;
	selp.b64 	%rd101, %rd195, %rd193, %p4;
	setp.lt.f64 	%p5, %fd94, %fd229;
	@%p5 bra 	$L__BB4_123;
	setp.lt.f64 	%p6, %fd229, %fd94;
	setp.lt.u64 	%p7, %rd101, %rd99;
	or.pred  	%p8, %p6, %p7;
	selp.f64 	%fd229, %fd94, %fd229, %p8;
	add.s64 	%rd196, %rd98, %rd101;
	selp.b64 	%rd320, %rd196, %rd320, %p8;
$L__BB4_123:
	setp.le.s32 	%p9, %r66, %r3;
	@%p9 bra 	$L__BB4_164;
	setp.ne.s32 	%p10, %r35, 0;
	@%p10 bra 	$L__BB4_126;
	atom.global.add.u32 	%r73, [%rd1+4], 1280;
	add.s32 	%r74, %r73, %r3;
	st.shared.u32 	[_ZN6thrust24THRUST_300001_SM_1000_NS8cuda_cub4core6detail5shmemE+152], %r74;
$L__BB4_126:
	bar.sync 	0;
	ld.shared.u32 	%r427, [_ZN6thrust24THRUST_300001_SM_1000_NS8cuda_cub4core6detail5shmemE+152];
	add.s32 	%r75, %r427, 1280;
	setp.gt.s32 	%p11, %r75, %r66;
	@%p11 bra 	$L__BB4_141;
	mov.f64 	%fd213, %fd229;
$L__BB4_128:
	cvt.s64.s32 	%rd197, %r427;
	add.s64 	%rd198, %rd186, %rd197;
	cvta.to.global.u64 	%rd199, %rd181;
	shl.b64 	%rd200, %rd198, 3;
	add.s64 	%rd201, %rd199, %rd200;
	add.s64 	%rd106, %rd198, %rd182;
	ld.global.f64 	%fd214, [%rd201];
	ld.global.f64 	%fd215, [%rd201+2048];
	ld.global.f64 	%fd216, [%rd201+4096];
	ld.global.f64 	%fd217, [%rd201+6144];
	ld.global.f64 	%fd229, [%rd201+8192];
	setp.lt.f64 	%p12, %fd213, %fd214;
	mov.u64 	%rd305, %rd106;
	@%p12 bra 	$L__BB4_130;
	setp.lt.f64 	%p13, %fd214, %fd213;
	setp.lt.s64 	%p14, %rd320, %rd106;
	or.pred  	%p15, %p13, %p14;
	selp.f64 	%fd214, %fd213, %fd214, %p15;
	selp.b64 	%rd305, %rd320, %rd106, %p15;
$L__BB4_130:
	add.s64 	%rd306, %rd106, 256;
	setp.lt.f64 	%p16, %fd214, %fd215;
	@%p16 bra 	$L__BB4_132;
	setp.lt.f64 	%p17, %fd215, %fd214;
	setp.lt.s64 	%p18, %rd305, %rd306;
	or.pred  	%p19, %p17, %p18;
	selp.f64 	%fd215, %fd214, %fd215, %p19;
	selp.b64 	%rd306, %rd305, %rd306, %p19;
$L__BB4_132:
	add.s64 	%rd207, %rd198, %rd182;
	add.s64 	%rd307, %rd207, 512;
	setp.lt.f64 	%p20, %fd215, %fd216;
	@%p20 bra 	$L__BB4_134;
	setp.lt.f64 	%p21, %fd216, %fd215;
	setp.lt.s64 	%p22, %rd306, %rd307;
	or.pred  	%p23, %p21, %p22;
	selp.f64 	%fd216, %fd215, %fd216, %p23;
	selp.b64 	%rd307, %rd306, %rd307, %p23;
$L__BB4_134:
	cvt.s64.s32 	%rd208, %r427;
	add.s64 	%rd209, %rd186, %rd208;
	add.s64 	%rd210, %rd209, %rd182;
	add.s64 	%rd308, %rd210, 768;
	setp.lt.f64 	%p24, %fd216, %fd217;
	@%p24 bra 	$L__BB4_136;
	setp.lt.f64 	%p25, %fd217, %fd216;
	setp.lt.s64 	%p26, %rd307, %rd308;
	or.pred  	%p27, %p25, %p26;
	selp.f64 	%fd217, %fd216, %fd217, %p27;
	selp.b64 	%rd308, %rd307, %rd308, %p27;
$L__BB4_136:
	add.s64 	%rd320, %rd210, 1024;
	setp.lt.f64 	%p28, %fd217, %fd229;
	@%p28 bra 	$L__BB4_138;
	setp.lt.f64 	%p29, %fd229, %fd217;
	setp.lt.s64 	%p30, %rd308, %rd320;
	or.pred  	%p31, %p29, %p30;
	selp.f64 	%fd229, %fd217, %fd229, %p31;
	selp.b64 	%rd320, %rd308, %rd320, %p31;
$L__BB4_138:
	setp.ne.s32 	%p32, %r35, 0;
	bar.sync 	0;
	@%p32 bra 	$L__BB4_140;
	atom.global.add.u32 	%r76, [%rd1+4], 1280;
	add.s32 	%r77, %r76, %r3;
	st.shared.u32 	[_ZN6thrust24THRUST_300001_SM_1000_NS8cuda_cub4core6detail5shmemE+152], %r77;
$L__BB4_140:
	bar.sync 	0;
	ld.shared.u32 	%r427, [_ZN6thrust24THRUST_300001_SM_1000_NS8cuda_cub4core6detail5shmemE+152];
	add.s32 	%r78, %r427, 1280;
	setp.le.s32 	%p33, %r78, %r66;
	mov.f64 	%fd213, %fd229;
	@%p33 bra 	$L__BB4_128;
$L__BB4_141:
	setp.le.s32 	%p34, %r66, %r427;
	@%p34 bra 	$L__BB4_164;
	sub.s32 	%r40, %r66, %r427;
	setp.ge.s32 	%p35, %r35, %r40;
	@%p35 bra 	$L__BB4_164;
	cvta.to.global.u64 	%rd122, %rd181;
	not.b32 	%r79, %r35;
	add.s32 	%r80, %r66, %r79;
	sub.s32 	%r41, %r80, %r427;
	and.b32  	%r81, %r41, 768;
	setp.eq.s32 	%p36, %r81, 768;
	mov.u32 	%r431, %r35;
	@%p36 bra 	$L__BB4_149;
	add.s32 	%r429, %r35, %r427;
	shr.u32 	%r82, %r41, 8;
	add.s32 	%r83, %r82, 1;
	and.b32  	%r84, %r83, 3;
	neg.s32 	%r428, %r84;
	mov.u32 	%r431, %r35;
$L__BB4_145:
	.pragma "nounroll";
	mov.u64 	%rd123, %rd320;
	mov.f64 	%fd114, %fd229;
	cvt.s64.s32 	%rd215, %r429;
	add.s64 	%rd124, %rd182, %rd215;
	mul.wide.s32 	%rd216, %r429, 8;
	add.s64 	%rd217, %rd122, %rd216;
	ld.global.f64 	%fd115, [%rd217];
	setp.lt.f64 	%p37, %fd114, %fd115;
	mov.f64 	%fd229, %fd115;
	mov.u64 	%rd320, %rd124;
	@%p37 bra 	$L__BB4_148;
	setp.lt.f64 	%p38, %fd115, %fd114;
	mov.f64 	%fd229, %fd114;
	mov.u64 	%rd320, %rd123;
	@%p38 bra 	$L__BB4_148;
	setp.lt.s64 	%p39, %rd123, %rd124;
	selp.f64 	%fd229, %fd114, %fd115, %p39;
	min.s64 	%rd320, %rd123, %rd124;
$L__BB4_148:
	add.s32 	%r431, %r431, 256;
	add.s32 	%r429, %r429, 256;
	add.s32 	%r428, %r428, 1;
	setp.ne.s32 	%p40, %r428, 0;
	@%p40 bra 	$L__BB4_145;
$L__BB4_149:
	setp.lt.u32 	%p41, %r41, 768;
	@%p41 bra 	$L__BB4_164;
	add.s32 	%r432, %r431, %r427;
	add.s32 	%r435, %r432, 256;
	add.s32 	%r434, %r432, 512;
	add.s32 	%r433, %r432, 768;
	add.s64 	%rd129, %rd122, 4096;
$L__BB4_151:
	cvt.s64.s32 	%rd218, %r435;
	add.s64 	%rd131, %rd182, %rd218;
	cvt.s64.s32 	%rd219, %r434;
	add.s64 	%rd132, %rd182, %rd219;
	cvt.s64.s32 	%rd220, %r433;
	add.s64 	%rd133, %rd182, %rd220;
	cvt.s64.s32 	%rd221, %r432;
	mul.wide.s32 	%rd222, %r432, 8;
	add.s64 	%rd134, %rd129, %rd222;
	add.s64 	%rd135, %rd182, %rd221;
	ld.global.f64 	%fd121, [%rd134+-4096];
	setp.lt.f64 	%p42, %fd229, %fd121;
	mov.f64 	%fd225, %fd121;
	mov.u64 	%rd316, %rd135;
	@%p42 bra 	$L__BB4_154;
	setp.lt.f64 	%p43, %fd121, %fd229;
	mov.f64 	%fd225, %fd229;
	mov.u64 	%rd316, %rd320;
	@%p43 bra 	$L__BB4_154;
	setp.lt.s64 	%p44, %rd320, %rd135;
	selp.f64 	%fd225, %fd229, %fd121, %p44;
	min.s64 	%rd316, %rd320, %rd135;
$L__BB4_154:
	ld.global.f64 	%fd124, [%rd134+-2048];
	setp.lt.f64 	%p45, %fd225, %fd124;
	mov.f64 	%fd226, %fd124;
	mov.u64 	%rd317, %rd131;
	@%p45 bra 	$L__BB4_157;
	setp.lt.f64 	%p46, %fd124, %fd225;
	mov.f64 	%fd226, %fd225;
	mov.u64 	%rd317, %rd316;
	@%p46 bra 	$L__BB4_157;
	setp.lt.s64 	%p47, %rd316, %rd131;
	selp.f64 	%fd226, %fd225, %fd124, %p47;
	min.s64 	%rd317, %rd316, %rd131;
$L__BB4_157:
	ld.global.f64 	%fd127, [%rd134];
	setp.lt.f64 	%p48, %fd226, %fd127;
	mov.f64 	%fd227, %fd127;
	mov.u64 	%rd318, %rd132;
	@%p48 bra 	$L__BB4_160;
	setp.lt.f64 	%p49, %fd127, %fd226;
	mov.f64 	%fd227, %fd226;
	mov.u64 	%rd318, %rd317;
	@%p49 bra 	$L__BB4_160;
	setp.lt.s64 	%p50, %rd317, %rd132;
	selp.f64 	%fd227, %fd226, %fd127, %p50;
	min.s64 	%rd318, %rd317, %rd132;
$L__BB4_160:
	ld.global.f64 	%fd130, [%rd134+2048];
	setp.lt.f64 	%p51, %fd227, %fd130;
	mov.f64 	%fd229, %fd130;
	mov.u64 	%rd320, %rd133;
	@%p51 bra 	$L__BB4_163;
	setp.lt.f64 	%p52, %fd130, %fd227;
	mov.f64 	%fd229, %fd227;
	mov.u64 	%rd320, %rd318;
	@%p52 bra 	$L__BB4_163;
	setp.lt.s64 	%p53, %rd318, %rd133;
	selp.f64 	%fd229, %fd227, %fd130, %p53;
	min.s64 	%rd320, %rd318, %rd133;
$L__BB4_163:
	add.s32 	%r431, %r431, 1024;
	add.s32 	%r435, %r435, 1024;
	add.s32 	%r434, %r434, 1024;
	add.s32 	%r433, %r433, 1024;
	add.s32 	%r432, %r432, 1024;
	setp.lt.s32 	%p54, %r431, %r40;
	@%p54 bra 	$L__BB4_151;
$L__BB4_164:
	// begin inline asm
	mov.u32 %r85, %laneid;
	// end inline asm
	mov.b64 	%rd223, %fd229;
	mov.b64 	{%r87, %r92}, %rd223;
	mov.b32 	%r103, 1;
	mov.b32 	%r104, 31;
	mov.b32 	%r105, -1;
	// begin inline asm
	shfl.sync.down.b32 %r86, %r87, %r103, %r104, %r105;
	// end inline asm
	// begin inline asm
	shfl.sync.down.b32 %r91, %r92, %r103, %r104, %r105;
	// end inline asm
	mov.b64 	%rd224, {%r86, %r91};
	mov.b64 	%fd134, %rd224;
	mov.b64 	{%r97, %r102}, %rd320;
	// begin inline asm
	shfl.sync.down.b32 %r96, %r97, %r103, %r104, %r105;
	// end inline asm
	// begin inline asm
	shfl.sync.down.b32 %r101, %r102, %r103, %r104, %r105;
	// end inline asm
	mov.b64 	%rd145, {%r96, %r101};
	setp.gt.s32 	%p55, %r85, 30;
	mov.f64 	%fd230, %fd229;
	mov.u64 	%rd321, %rd320;
	@%p55 bra 	$L__BB4_168;
	setp.lt.f64 	%p56, %fd229, %fd134;
	mov.f64 	%fd230, %fd134;
	mov.u64 	%rd321, %rd145;
	@%p56 bra 	$L__BB4_168;
	setp.gt.f64 	%p57, %fd229, %fd134;
	mov.f64 	%fd230, %fd229;
	mov.u64 	%rd321, %rd320;
	@%p57 bra 	$L__BB4_168;
	setp.lt.s64 	%p58, %rd320, %rd145;
	selp.f64 	%fd230, %fd229, %fd134, %p58;
	min.s64 	%rd321, %rd320, %rd145;
$L__BB4_168:
	mov.b64 	%rd225, %fd230;
	mov.b64 	{%r107, %r112}, %rd225;
	mov.b32 	%r123, 2;
	mov.b32 	%r124, 31;
	mov.b32 	%r125, -1;
	// begin inline asm
	shfl.sync.down.b32 %r106, %r107, %r123, %r124, %r125;
	// end inline asm
	// begin inline asm
	shfl.sync.down.b32 %r111, %r112, %r123, %r124, %r125;
	// end inline asm
	mov.b64 	%rd226, {%r106, %r111};
	mov.b64 	%fd137, %rd226;
	mov.b64 	{%r117, %r122}, %rd321;
	// begin inline asm
	shfl.sync.down.b32 %r116, %r117, %r123, %r124, %r125;
	// end inline asm
	// begin inline asm
	shfl.sync.down.b32 %r121, %r122, %r123, %r124, %r125;
	// end inline asm
	mov.b64 	%rd148, {%r116, %r121};
	setp.gt.s32 	%p59, %r85, 29;
	mov.f64 	%fd231, %fd230;
	mov.u64 	%rd322, %rd321;
	@%p59 bra 	$L__BB4_172;
	setp.lt.f64 	%p60, %fd230, %fd137;
	mov.f64 	%fd231, %fd137;
	mov.u64 	%rd322, %rd148;
	@%p60 bra 	$L__BB4_172;
	setp.gt.f64 	%p61, %fd230, %fd137;
	mov.f64 	%fd231, %fd230;
	mov.u64 	%rd322, %rd321;
	@%p61 bra 	$L__BB4_172;
	setp.lt.s64 	%p62, %rd321, %rd148;
	selp.f64 	%fd231, %fd230, %fd137, %p62;
	min.s64 	%rd322, %rd321, %rd148;
$L__BB4_172:
	mov.b64 	%rd227, %fd231;
	mov.b64 	{%r127, %r132}, %rd227;
	mov.b32 	%r143, 4;
	mov.b32 	%r144, 31;
	mov.b32 	%r145, -1;
	// begin inline asm
	shfl.sync.down.b32 %r126, %r127, %r143, %r144, %r145;
	// end inline asm
	// begin inline asm
	shfl.sync.down.b32 %r131, %r132, %r143, %r144, %r145;
	// end inline asm
	mov.b64 	%rd228, {%r126, %r131};
	mov.b64 	%fd140, %rd228;
	mov.b64 	{%r137, %r142}, %rd322;
	// begin inline asm
	shfl.sync.down.b32 %r136, %r137, %r143, %r144, %r145;
	// end inline asm
	// begin inline asm
	shfl.sync.down.b32 %r141, %r142, %r143, %r144, %r145;
	// end inline asm
	mov.b64 	%rd151, {%r136, %r141};
	setp.gt.s32 	%p63, %r85, 27;
	mov.f64 	%fd232, %fd231;
	mov.u64 	%rd323, %rd322;
	@%p63 bra 	$L__BB4_176;
	setp.lt.f64 	%p64, %fd231, %fd140;
	mov.f64 	%fd232, %fd140;
	mov.u64 	%rd323, %rd151;
	@%p64 bra 	$L__BB4_176;
	setp.gt.f64 	%p65, %fd231, %fd140;
	mov.f64 	%fd232, %fd231;
	mov.u64 	%rd323, %rd322;
	@%p65 bra 	$L__BB4_176;
	setp.lt.s64 	%p66, %rd322, %rd151;
	selp.f64 	%fd232, %fd231, %fd140, %p66;
	min.s64 	%rd323, %rd322, %rd151;
$L__BB4_176:
	mov.b64 	%rd229, %fd232;
	mov.b64 	{%r147, %r152}, %rd229;
	mov.b32 	%r163, 8;
	mov.b32 	%r164, 31;
	mov.b32 	%r165, -1;
	// begin inline asm
	shfl.sync.down.b32 %r146, %r147, %r163, %r164, %r165;
	// end inline asm
	// begin inline asm
	shfl.sync.down.b32 %r151, %r152, %r163, %r164, %r165;
	// end inline asm
	mov.b64 	%rd230, {%r146, %r151};
	mov.b64 	%fd143, %rd230;
	mov.b64 	{%r157, %r162}, %rd323;
	// begin inline asm
	shfl.sync.down.b32 %r156, %r157, %r163, %r164, %r165;
	// end inline asm
	// begin inline asm
	shfl.sync.down.b32 %r161, %r162, %r163, %r164, %r165;
	// end inline asm
	mov.b64 	%rd154, {%r156, %r161};
	setp.gt.s32 	%p67, %r85, 23;
	mov.f64 	%fd233, %fd232;
	mov.u64 	%rd324, %rd323;
	@%p67 bra 	$L__BB4_180;
	setp.lt.f64 	%p68, %fd232, %fd143;
	mov.f64 	%fd233, %fd143;
	mov.u64 	%rd324, %rd154;
	@%p68 bra 	$L__BB4_180;
	setp.gt.f64 	%p69, %fd232, %fd143;
	mov.f64 	%fd233, %fd232;
	mov.u64 	%rd324, %rd323;
	@%p69 bra 	$L__BB4_180;
	setp.lt.s64 	%p70, %rd323, %rd154;
	selp.f64 	%fd233, %fd232, %fd143, %p70;
	min.s64 	%rd324, %rd323, %rd154;
$L__BB4_180:
	mov.b64 	%rd231, %fd233;
	mov.b64 	{%r167, %r172}, %rd231;
	mov.b32 	%r183, 16;
	mov.b32 	%r184, 31;
	mov.b32 	%r185, -1;
	// begin inline asm
	shfl.sync.down.b32 %r166, %r167, %r183, %r184, %r185;
	// end inline asm
	// begin inline asm
	shfl.sync.down.b32 %r171, %r172, %r183, %r184, %r185;
	// end inline asm
	mov.b64 	%rd232, {%r166, %r171};
	mov.b64 	%fd146, %rd232;
	mov.b64 	{%r177, %r182}, %rd324;
	// begin inline asm
	shfl.sync.down.b32 %r176, %r177, %r183, %r184, %r185;
	// end inline asm
	// begin inline asm
	shfl.sync.down.b32 %r181, %r182, %r183, %r184, %r185;
	// end inline asm
	mov.b64 	%rd157, {%r176, %r181};
	setp.gt.s32 	%p71, %r85, 15;
	mov.f64 	%fd241, %fd233;
	mov.u64 	%rd332, %rd324;
	@%p71 bra 	$L__BB4_184;
	setp.lt.f64 	%p72, %fd233, %fd146;
	mov.f64 	%fd241, %fd146;
	mov.u64 	%rd332, %rd157;
	@%p72 bra 	$L__BB4_184;
	setp.gt.f64 	%p73, %fd233, %fd146;
	mov.f64 	%fd241, %fd233;
	mov.u64 	%rd332, %rd324;
	@%p73 bra 	$L__BB4_184;
	setp.lt.s64 	%p74, %rd324, %rd157;
	selp.f64 	%fd241, %fd233, %fd146, %p74;
	min.s64 	%rd332, %rd324, %rd157;
$L__BB4_184:
	setp.ne.s32 	%p75, %r85, 0;
	@%p75 bra 	$L__BB4_186;
	shr.u32 	%r186, %r35, 1;
	and.b32  	%r187, %r186, 496;
	mov.u32 	%r188, _ZN6thrust24THRUST_300001_SM_1000_NS8cuda_cub4core6detail5shmemE;
	add.s32 	%r189, %r188, %r187;
	st.shared.f64 	[%r189+8], %fd241;
	st.shared.u64 	[%r189+16], %rd332;
$L__BB4_186:
	bar.sync 	0;
	setp.ne.s32 	%p76, %r35, 0;
	@%p76 bra 	$L__BB4_208;
	ld.shared.f64 	%fd149, [_ZN6thrust24THRUST_300001_SM_1000_NS8cuda_cub4core6detail5shmemE+24];
	ld.shared.u64 	%rd160, [_ZN6thrust24THRUST_300001_SM_1000_NS8cuda_cub4core6detail5shmemE+32];
	setp.lt.f64 	%p77, %fd241, %fd149;
	mov.f64 	%fd235, %fd149;
	mov.u64 	%rd326, %rd160;
	@%p77 bra 	$L__BB4_190;
	setp.lt.f64 	%p78, %fd149, %fd241;
	mov.f64 	%fd235, %fd241;
	mov.u64 	%rd326, %rd332;
	@%p78 bra 	$L__BB4_190;
	setp.lt.s64 	%p79, %rd332, %rd160;
	selp.f64 	%fd235, %fd241, %fd149, %p79;
	min.s64 	%rd326, %rd332, %rd160;
$L__BB4_190:
	ld.shared.f64 	%fd152, [_ZN6thrust24THRUST_300001_SM_1000_NS8cuda_cub4core6detail5shmemE+40];
	ld.shared.u64 	%rd163, [_ZN6thrust24THRUST_300001_SM_1000_NS8cuda_cub4core6detail5shmemE+48];
	setp.lt.f64 	%p80, %fd235, %fd152;
	mov.f64 	%fd236, %fd152;
	mov.u64 	%rd327, %rd163;
	@%p80 bra 	$L__BB4_193;
	setp.lt.f64 	%p81, %fd152, %fd235;
	mov.f64 	%fd236, %fd235;
	mov.u64 	%rd327, %rd326;
	@%p81 bra 	$L__BB4_193;
	setp.lt.s64 	%p82, %rd326, %rd163;
	selp.f64 	%fd236, %fd235, %fd152, %p82;
	min.s64 	%rd327, %rd326, %rd163;
$L__BB4_193:
	ld.shared.f64 	%fd155, [_ZN6thrust24THRUST_300001_SM_1000_NS8cuda_cub4core6detail5shmemE+56];
	ld.shared.u64 	%rd166, [_ZN6thrust24THRUST_300001_SM_1000_NS8cuda_cub4core6detail5shmemE+64];
	setp.lt.f64 	%p83, %fd236, %fd155;
	mov.f64 	%fd237, %fd155;
	mov.u64 	%rd328, %rd166;
	@%p83 bra 	$L__BB4_196;
	setp.lt.f64 	%p84, %fd155, %fd236;
	mov.f64 	%fd237, %fd236;
	mov.u64 	%rd328, %rd327;
	@%p84 bra 	$L__BB4_196;
	setp.lt.s64 	%p85, %rd327, %rd166;
	selp.f64 	%fd237, %fd236, %fd155, %p85;
	min.s64 	%rd328, %rd327, %rd166;
$L__BB4_196:
	ld.shared.f64 	%fd158, [_ZN6thrust24THRUST_300001_SM_1000_NS8cuda_cub4core6detail5shmemE+72];
	ld.shared.u64 	%rd169, [_ZN6thrust24THRUST_300001_SM_1000_NS8cuda_cub4core6detail5shmemE+80];
	setp.lt.f64 	%p86, %fd237, %fd158;
	mov.f64 	%fd238, %fd158;
	mov.u64 	%rd329, %rd169;
	@%p86 bra 	$L__BB4_199;
	setp.lt.f64 	%p87, %fd158, %fd237;
	mov.f64 	%fd238, %fd237;
	mov.u64 	%rd329, %rd328;
	@%p87 bra 	$L__BB4_199;
	setp.lt.s64 	%p88, %rd328, %rd169;
	selp.f64 	%fd238, %fd237, %fd158, %p88;
	min.s64 	%rd329, %rd328, %rd169;
$L__BB4_199:
	ld.shared.f64 	%fd161, [_ZN6thrust24THRUST_300001_SM_1000_NS8cuda_cub4core6detail5shmemE+88];
	ld.shared.u64 	%rd172, [_ZN6thrust24THRUST_300001_SM_1000_NS8cuda_cub4core6detail5shmemE+96];
	setp.lt.f64 	%p89, %fd238, %fd161;
	mov.f64 	%fd239, %fd161;
	mov.u64 	%rd330, %rd172;
	@%p89 bra 	$L__BB4_202;
	setp.lt.f64 	%p90, %fd161, %fd238;
	mov.f64 	%fd239, %fd238;
	mov.u64 	%rd330, %rd329;
	@%p90 bra 	$L__BB4_202;
	setp.lt.s64 	%p91, %rd329, %rd172;
	selp.f64 	%fd239, %fd238, %fd161, %p91;
	min.s64 	%rd330, %rd329, %rd172;
$L__BB4_202:
	ld.shared.f64 	%fd164, [_ZN6thrust24THRUST_300001_SM_1000_NS8cuda_cub4core6detail5shmemE+104];
	ld.shared.u64 	%rd175, [_ZN6thrust24THRUST_300001_SM_1000_NS8cuda_cub4core6detail5shmemE+112];
	setp.lt.f64 	%p92, %fd239, %fd164;
	mov.f64 	%fd240, %fd164;
	mov.u64 	%rd331, %rd175;
	@%p92 bra 	$L__BB4_205;
	setp.lt.f64 	%p93, %fd164, %fd239;
	mov.f64 	%fd240, %fd239;
	mov.u64 	%rd331, %rd330;
	@%p93 bra 	$L__BB4_205;
	setp.lt.s64 	%p94, %rd330, %rd175;
	selp.f64 	%fd240, %fd239, %fd164, %p94;
	min.s64 	%rd331, %rd330, %rd175;
$L__BB4_205:
	ld.shared.f64 	%fd167, [_ZN6thrust24THRUST_300001_SM_1000_NS8cuda_cub4core6detail5shmemE+120];
	ld.shared.u64 	%rd178, [_ZN6thrust24THRUST_300001_SM_1000_NS8cuda_cub4core6detail5shmemE+128];
	setp.lt.f64 	%p95, %fd240, %fd167;
	mov.u64 	%rd332, %rd178;
	mov.f64 	%fd241, %fd167;
	@%p95 bra 	$L__BB4_208;
	setp.lt.f64 	%p96, %fd167, %fd240;
	mov.u64 	%rd332, %rd331;
	mov.f64 	%fd241, %fd240;
	@%p96 bra 	$L__BB4_208;
	setp.lt.s64 	%p97, %rd331, %rd178;
	selp.f64 	%fd241, %fd240, %fd167, %p97;
	min.s64 	%rd332, %rd331, %rd178;
$L__BB4_208:
	mov.u32 	%r415, %tid.x;
	setp.ne.s32 	%p214, %r415, 0;
	@%p214 bra 	$L__BB4_210;
	ld.param.u64 	%rd269, [_ZN6thrust24THRUST_300001_SM_1000_NS8cuda_cub4core6detail13_kernel_agentINS1_8__reduce11ReduceAgentINS0_12zip_iteratorIN4cuda3std3__45tupleIJNS0_10device_ptrIdEENS0_17counting_iteratorIlNS0_11use_defaultESF_SF_EEEEEEEPNSB_IJdlEEESJ_iNS1_9__extrema9arg_max_fIdlNSA_4lessIdEEEEEEJSI_SK_iN3cub18CUB_300001_SM_100013GridEvenShareIiEENSS_9GridQueueIjEESP_EEEvDpT0__param_1];
	cvta.to.global.u64 	%rd266, %rd269;
	mul.wide.u32 	%rd267, %r1, 16;
	add.s64 	%rd268, %rd266, %rd267;
	st.global.f64 	[%rd268], %fd241;
	st.global.u64 	[%rd268+8], %rd332;
$L__BB4_210:
	ret;

}
	// .globl	_ZN6thrust24THRUST_300001_SM_1000_NS8cuda_cub4core6detail13_kernel_agentINS1_8__reduce10DrainAgentIiEEJN3cub18CUB_300001_SM_10009GridQueueIjEEiEEEvDpT0_
.visible .entry _ZN6thrust24THRUST_300001_SM_1000_NS8cuda_cub4core6detail13_kernel_agentINS1_8__reduce10DrainAgentIiEEJN3cub18CUB_300001_SM_10009GridQueueIjEEiEEEvDpT0_(
	.param .align 8 .b8 _ZN6thrust24THRUST_300001_SM_1000_NS8cuda_cub4core6detail13_kernel_agentINS1_8__reduce10DrainAgentIiEEJN3cub18CUB_300001_SM_10009GridQueueIjEEiEEEvDpT0__param_0[8],
	.param .u32 _ZN6thrust24THRUST_300001_SM_1000_NS8cuda_cub4core6detail13_kernel_agentINS1_8__reduce10DrainAgentIiEEJN3cub18CUB_300001_SM_10009GridQueueIjEEiEEEvDpT0__param_1
)
.maxntid 1
{
	.reg .b32 	%r<3>;
	.reg .b64 	%rd<3>;

	ld.param.u64 	%rd1, [_ZN6thrust24THRUST_300001_SM_1000_NS8cuda_cub4core6detail13_kernel_agentINS1_8__reduce10DrainAgentIiEEJN3cub18CUB_300001_SM_10009GridQueueIjEEiEEEvDpT0__param_0];
	ld.param.u32 	%r1, [_ZN6thrust24THRUST_300001_SM_1000_NS8cuda_cub4core6detail13_kernel_agentINS1_8__reduce10DrainAgentIiEEJN3cub18CUB_300001_SM_10009GridQueueIjEEiEEEvDpT0__param_1];
	cvta.to.global.u64 	%rd2, %rd1;
	st.global.u32 	[%rd2], %r1;
	mov.b32 	%r2, 0;
	st.global.u32 	[%rd2+4], %r2;
	ret;

}
	// .globl	_ZN6thrust24THRUST_300001_SM_1000_NS8cuda_cub4core6detail13_kernel_agentINS1_8__reduce11ReduceAgentIPN4cuda3std3__45tupleIJdlEEESC_SB_iNS1_9__extrema9arg_max_fIdlNS9_4lessIdEEEEEEJSC_SC_iSH_EEEvDpT0_
.visible .entry _ZN6thrust24THRUST_300001_SM_1000_NS8cuda_cub4core6detail13_kernel_agentINS1_8__reduce11ReduceAgentIPN4cuda3std3__45tupleIJdlEEESC_SB_iNS1_9__extrema9arg_max_fIdlNS9_4lessIdEEEEEEJSC_SC_iSH_EEEvDpT0_(
	.param .u64 .ptr .align 1 _ZN6thrust24THRUST_300001_SM_1000_NS8cuda_cub4core6detail13_kernel_agentINS1_8__reduce11ReduceAgentIPN4cuda3std3__45tupleIJdlEEESC_SB_iNS1_9__extrema9arg_max_fIdlNS9_4lessIdEEEEEEJSC_SC_iSH_EEEvDpT0__param_0,
	.param .u64 .ptr .align 1 _ZN6thrust24THRUST_300001_SM_1000_NS8cuda_cub4core6detail13_kernel_agentINS1_8__reduce11ReduceAgentIPN4cuda3std3__45tupleIJdlEEESC_SB_iNS1_9__extrema9arg_max_fIdlNS9_4lessIdEEEEEEJSC_SC_iSH_EEEvDpT0__param_1,
	.param .u32 _ZN6thrust24THRUST_300001_SM_1000_NS8cuda_cub4core6detail13_kernel_agentINS1_8__reduce11ReduceAgentIPN4cuda3std3__45tupleIJdlEEESC_SB_iNS1_9__extrema9arg_max_fIdlNS9_4lessIdEEEEEEJSC_SC_iSH_EEEvDpT0__param_2,
	.param .align 1 .b8 _ZN6thrust24THRUST_300001_SM_1000_NS8cuda_cub4core6detail13_kernel_agentINS1_8__reduce11ReduceAgentIPN4cuda3std3__45tupleIJdlEEESC_SB_iNS1_9__extrema9arg_max_fIdlNS9_4lessIdEEEEEEJSC_SC_iSH_EEEvDpT0__param_3[1]
)
.maxntid 256
{
	.reg .pred 	%p<222>;
	.reg .b32 	%r<390>;
	.reg .b64 	%rd<387>;
	.reg .b64 	%fd<248>;

	ld.param.u64 	%rd186, [_ZN6thrust24THRUST_300001_SM_1000_NS8cuda_cub4core6detail13_kernel_agentINS1_8__reduce11ReduceAgentIPN4cuda3std3__45tupleIJdlEEESC_SB_iNS1_9__extrema9arg_max_fIdlNS9_4lessIdEEEEEEJSC_SC_iSH_EEEvDpT0__param_0];
	ld.param.u32 	%r37, [_ZN6thrust24THRUST_300001_SM_1000_NS8cuda_cub4core6detail13_kernel_agentINS1_8__reduce11ReduceAgentIPN4cuda3std3__45tupleIJdlEEESC_SB_iNS1_9__extrema9arg_max_fIdlNS9_4lessIdEEEEEEJSC_SC_iSH_EEEvDpT0__param_2];
	setp.eq.s32 	%p1, %r37, 0;
	@%p1 bra 	$L__BB6_211;
	setp.gt.s32 	%p2, %r37, 1279;
	@%p2 bra 	$L__BB6_121;
	mov.u32 	%r1, %tid.x;
	setp.ge.s32 	%p105, %r1, %r37;
	mov.f64 	%fd191, 0d0000000000000000;
	mov.b64 	%rd329, 0;
	mov.u32 	%r380, %r1;
	@%p105 bra 	$L__BB6_4;
	mul.wide.u32 	%rd273, %r1, 16;
	add.s64 	%rd270, %rd186, %rd273;
	// begin inline asm
	ld.global.nc.u64 %rd269, [%rd270];
	// end inline asm
	add.s64 	%rd272, %rd270, 8;
	// begin inline asm
	ld.global.nc.u64 %rd329, [%rd272];
	// end inline asm
	mov.b64 	%fd191, %rd269;
	add.s32 	%r380, %r1, 256;
$L__BB6_4:
	setp.ge.s32 	%p106, %r380, %r37;
	@%p106 bra 	$L__BB6_25;
	not.b32 	%r153, %r380;
	add.s32 	%r4, %r37, %r153;
	and.b32  	%r154, %r4, 768;
	setp.eq.s32 	%p107, %r154, 768;
	@%p107 bra 	$L__BB6_11;
	mul.wide.u32 	%rd275, %r380, 16;
	add.s64 	%rd320, %rd186, %rd275;
	shr.u32 	%r155, %r4, 8;
	add.s32 	%r156, %r155, 1;
	and.b32  	%r157, %r156, 3;
	neg.s32 	%r378, %r157;
$L__BB6_7:
	.pragma "nounroll";
	mov.u64 	%rd5, %rd329;
	mov.f64 	%fd3, %fd191;
	// begin inline asm
	ld.global.nc.u64 %rd276, [%rd320];
	// end inline asm
	add.s64 	%rd279, %rd320, 8;
	// begin inline asm
	ld.global.nc.u64 %rd278, [%rd279];
	// end inline asm
	mov.b64 	%fd4, %rd276;
	setp.lt.f64 	%p108, %fd3, %fd4;
	mov.u64 	%rd329, %rd278;
	mov.f64 	%fd191, %fd4;
	@%p108 bra 	$L__BB6_10;
	setp.gt.f64 	%p109, %fd3, %fd4;
	mov.u64 	%rd329, %rd5;
	mov.f64 	%fd191, %fd3;
	@%p109 bra 	$L__BB6_10;
	setp.lt.s64 	%p110, %rd5, %rd278;
	min.s64 	%rd329, %rd5, %rd278;
	selp.f64 	%fd191, %fd3, %fd4, %p110;
$L__BB6_10:
	add.s32 	%r380, %r380, 256;
	add.s64 	%rd320, %rd320, 4096;
	add.s32 	%r378, %r378, 1;
	setp.ne.s32 	%p111, %r378, 0;
	@%p111 bra 	$L__BB6_7;
$L__BB6_11:
	setp.lt.u32 	%p112, %r4, 768;
	@%p112 bra 	$L__BB6_25;
$L__BB6_12:
	mul.wide.s32 	%rd284, %r380, 16;
	add.s64 	%rd281, %rd186, %rd284;
	// begin inline asm
	ld.global.nc.u64 %rd280, [%rd281];
	// end inline asm
	add.s64 	%rd283, %rd281, 8;
	// begin inline asm
	ld.global.nc.u64 %rd282, [%rd283];
	// end inline asm
	mov.b64 	%fd10, %rd280;
	setp.lt.f64 	%p113, %fd191, %fd10;
	mov.u64 	%rd326, %rd282;
	mov.f64 	%fd188, %fd10;
	@%p113 bra 	$L__BB6_15;
	setp.gt.f64 	%p114, %fd191, %fd10;
	mov.u64 	%rd326, %rd329;
	mov.f64 	%fd188, %fd191;
	@%p114 bra 	$L__BB6_15;
	setp.lt.s64 	%p115, %rd329, %rd282;
	min.s64 	%rd326, %rd329, %rd282;
	selp.f64 	%fd188, %fd191, %fd10, %p115;
$L__BB6_15:
	add.s64 	%rd286, %rd281, 4096;
	// begin inline asm
	ld.global.nc.u64 %rd285, [%rd286];
	// end inline asm
	add.s64 	%rd288, %rd281, 4104;
	// begin inline asm
	ld.global.nc.u64 %rd287, [%rd288];
	// end inline asm
	mov.b64 	%fd13, %rd285;
	setp.lt.f64 	%p116, %fd188, %fd13;
	mov.u64 	%rd327, %rd287;
	mov.f64 	%fd189, %fd13;
	@%p116 bra 	$L__BB6_18;
	setp.gt.f64 	%p117, %fd188, %fd13;
	mov.u64 	%rd327, %rd326;
	mov.f64 	%fd189, %fd188;
	@%p117 bra 	$L__BB6_18;
	setp.lt.s64 	%p118, %rd326, %rd287;
	min.s64 	%rd327, %rd326, %rd287;
	selp.f64 	%fd189, %fd188, %fd13, %p118;
$L__BB6_18:
	add.s64 	%rd290, %rd281, 8192;
	// begin inline asm
	ld.global.nc.u64 %rd289, [%rd290];
	// end inline asm
	add.s64 	%rd292, %rd281, 8200;
	// begin inline asm
	ld.global.nc.u64 %rd291, [%rd292];
	// end inline asm
	mov.b64 	%fd16, %rd289;
	setp.lt.f64 	%p119, %fd189, %fd16;
	mov.u64 	%rd328, %rd291;
	mov.f64 	%fd190, %fd16;
	@%p119 bra 	$L__BB6_21;
	setp.gt.f64 	%p120, %fd189, %fd16;
	mov.u64 	%rd328, %rd327;
	mov.f64 	%fd190, %fd189;
	@%p120 bra 	$L__BB6_21;
	setp.lt.s64 	%p121, %rd327, %rd291;
	min.s64 	%rd328, %rd327, %rd291;
	selp.f64 	%fd190, %fd189, %fd16, %p121;
$L__BB6_21:
	add.s64 	%rd294, %rd281, 12288;
	// begin inline asm
	ld.global.nc.u64 %rd293, [%rd294];
	// end inline asm
	add.s64 	%rd296, %rd281, 12296;
	// begin inline asm
	ld.global.nc.u64 %rd295, [%rd296];
	// end inline asm
	mov.b64 	%fd19, %rd293;
	setp.lt.f64 	%p122, %fd190, %fd19;
	mov.u64 	%rd329, %rd295;
	mov.f64 	%fd191, %fd19;
	@%p122 bra 	$L__BB6_24;
	setp.gt.f64 	%p123, %fd190, %fd19;
	mov.u64 	%rd329, %rd328;
	mov.f64 	%fd191, %fd190;
	@%p123 bra 	$L__BB6_24;
	setp.lt.s64 	%p124, %rd328, %rd295;
	min.s64 	%rd329, %rd328, %rd295;
	selp.f64 	%fd191, %fd190, %fd19, %p124;
$L__BB6_24:
	add.s32 	%r380, %r380, 1024;
	setp.lt.s32 	%p125, %r380, %r37;
	@%p125 bra 	$L__BB6_12;
$L__BB6_25:
	setp.lt.s32 	%p126, %r37, 256;
	@%p126 bra 	$L__BB6_70;
	// begin inline asm
	mov.u32 %r271, %laneid;
	// end inline asm
	mov.b64 	%rd307, %fd191;
	mov.b64 	{%r273, %r278}, %rd307;
	mov.b32 	%r289, 1;
	mov.b32 	%r290, 31;
	mov.b32 	%r291, -1;
	// begin inline asm
	shfl.sync.down.b32 %r272, %r273, %r289, %r290, %r291;
	// end inline asm
	// begin inline asm
	shfl.sync.down.b32 %r277, %r278, %r289, %r290, %r291;
	// end inline asm
	mov.b64 	%rd308, {%r272, %r277};
	mov.b64 	%fd23, %rd308;
	mov.b64 	{%r283, %r288}, %rd329;
	// begin inline asm
	shfl.sync.down.b32 %r282, %r283, %r289, %r290, %r291;
	// end inline asm
	// begin inline asm
	shfl.sync.down.b32 %r287, %r288, %r289, %r290, %r291;
	// end inline asm
	mov.b64 	%rd27, {%r282, %r287};
	setp.gt.s32 	%p178, %r271, 30;
	mov.u64 	%rd331, %rd329;
	mov.f64 	%fd193, %fd191;
	@%p178 bra 	$L__BB6_30;
	setp.lt.f64 	%p179, %fd191, %fd23;
	mov.u64 	%rd331, %rd27;
	mov.f64 	%fd193, %fd23;
	@%p179 bra 	$L__BB6_30;
	setp.gt.f64 	%p180, %fd191, %fd23;
	mov.u64 	%rd331, %rd329;
	mov.f64 	%fd193, %fd191;
	@%p180 bra 	$L__BB6_30;
	setp.lt.s64 	%p181, %rd329, %rd27;
	min.s64 	%rd331, %rd329, %rd27;
	selp.f64 	%fd193, %fd191, %fd23, %p181;
$L__BB6_30:
	mov.b64 	%rd309, %fd193;
	mov.b64 	{%r293, %r298}, %rd309;
	mov.b32 	%r309, 2;
	mov.b32 	%r310, 31;
	mov.b32 	%r311, -1;
	// begin inline asm
	shfl.sync.down.b32 %r292, %r293, %r309, %r310, %r311;
	// end inline asm
	// begin inline asm
	shfl.sync.down.b32 %r297, %r298, %r309, %r310, %r311;
	// end inline asm
	mov.b64 	%rd310, {%r292, %r297};
	mov.b64 	%fd26, %rd310;
	mov.b64 	{%r303, %r308}, %rd331;
	// begin inline asm
	shfl.sync.down.b32 %r302, %r303, %r309, %r310, %r311;
	// end inline asm
	// begin inline asm
	shfl.sync.down.b32 %r307, %r308, %r309, %r310, %r311;
	// end inline asm
	mov.b64 	%rd30, {%r302, %r307};
	setp.gt.s32 	%p182, %r271, 29;
	mov.u64 	%rd332, %rd331;
	mov.f64 	%fd194, %fd193;
	@%p182 bra 	$L__BB6_34;
	setp.lt.f64 	%p183, %fd193, %fd26;
	mov.u64 	%rd332, %rd30;
	mov.f64 	%fd194, %fd26;
	@%p183 bra 	$L__BB6_34;
	setp.gt.f64 	%p184, %fd193, %fd26;
	mov.u64 	%rd332, %rd331;
	mov.f64 	%fd194, %fd193;
	@%p184 bra 	$L__BB6_34;
	setp.lt.s64 	%p185, %rd331, %rd30;
	min.s64 	%rd332, %rd331, %rd30;
	selp.f64 	%fd194, %fd193, %fd26, %p185;
$L__BB6_34:
	mov.b64 	%rd311, %fd194;
	mov.b64 	{%r313, %r318}, %rd311;
	mov.b32 	%r329, 4;
	mov.b32 	%r330, 31;
	mov.b32 	%r331, -1;
	// begin inline asm
	shfl.sync.down.b32 %r312, %r313, %r329, %r330, %r331;
	// end inline asm
	// begin inline asm
	shfl.sync.down.b32 %r317, %r318, %r329, %r330, %r331;
	// end inline asm
	mov.b64 	%rd312, {%r312, %r317};
	mov.b64 	%fd29, %rd312;
	mov.b64 	{%r323, %r328}, %rd332;
	// begin inline asm
	shfl.sync.down.b32 %r322, %r323, %r329, %r330, %r331;
	// end inline asm
	// begin inline asm
	shfl.sync.down.b32 %r327, %r328, %r329, %r330, %r331;
	// end inline asm
	mov.b64 	%rd33, {%r322, %r327};
	setp.gt.s32 	%p186, %r271, 27;
	mov.u64 	%rd333, %rd332;
	mov.f64 	%fd195, %fd194;
	@%p186 bra 	$L__BB6_38;
	setp.lt.f64 	%p187, %fd194, %fd29;
	mov.u64 	%rd333, %rd33;
	mov.f64 	%fd195, %fd29;
	@%p187 bra 	$L__BB6_38;
	setp.gt.f64 	%p188, %fd194, %fd29;
	mov.u64 	%rd333, %rd332;
	mov.f64 	%fd195, %fd194;
	@%p188 bra 	$L__BB6_38;
	setp.lt.s64 	%p189, %rd332, %rd33;
	min.s64 	%rd333, %rd332, %rd33;
	selp.f64 	%fd195, %fd194, %fd29, %p189;
$L__BB6_38:
	mov.b64 	%rd313, %fd195;
	mov.b64 	{%r333, %r338}, %rd313;
	mov.b32 	%r349, 8;
	mov.b32 	%r350, 31;
	mov.b32 	%r351, -1;
	// begin inline asm
	shfl.sync.down.b32 %r332, %r333, %r349, %r350, %r351;
	// end inline asm
	// begin inline asm
	shfl.sync.down.b32 %r337, %r338, %r349, %r350, %r351;
	// end inline asm
	mov.b64 	%rd314, {%r332, %r337};
	mov.b64 	%fd32, %rd314;
	mov.b64 	{%r343, %r348}, %rd333;
	// begin inline asm
	shfl.sync.down.b32 %r342, %r343, %r349, %r350, %r351;
	// end inline asm
	// begin inline asm
	shfl.sync.down.b32 %r347, %r348, %r349, %r350, %r351;
	// end inline asm
	mov.b64 	%rd36, {%r342, %r347};
	setp.gt.s32 	%p190, %r271, 23;
	mov.u64 	%rd334, %rd333;
	mov.f64 	%fd196, %fd195;
	@%p190 bra 	$L__BB6_42;
	setp.lt.f64 	%p191, %fd195, %fd32;
	mov.u64 	%rd334, %rd36;
	mov.f64 	%fd196, %fd32;
	@%p191 bra 	$L__BB6_42;
	setp.gt.f64 	%p192, %fd195, %fd32;
	mov.u64 	%rd334, %rd333;
	mov.f64 	%fd196, %fd195;
	@%p192 bra 	$L__BB6_42;
	setp.lt.s64 	%p193, %rd333, %rd36;
	min.s64 	%rd334, %rd333, %rd36;
	selp.f64 	%fd196, %fd195, %fd32, %p193;
$L__BB6_42:
	mov.b64 	%rd315, %fd196;
	mov.b64 	{%r353, %r358}, %rd315;
	mov.b32 	%r369, 16;
	mov.b32 	%r370, 31;
	mov.b32 	%r371, -1;
	// begin inline asm
	shfl.sync.down.b32 %r352, %r353, %r369, %r370, %r371;
	// end inline asm
	// begin inline asm
	shfl.sync.down.b32 %r357, %r358, %r369, %r370, %r371;
	// end inline asm
	mov.b64 	%rd316, {%r352, %r357};
	mov.b64 	%fd35, %rd316;
	mov.b64 	{%r363, %r368}, %rd334;
	// begin inline asm
	shfl.sync.down.b32 %r362, %r363, %r369, %r370, %r371;
	// end inline asm
	// begin inline asm
	shfl.sync.down.b32 %r367, %r368, %r369, %r370, %r371;
	// end inline asm
	mov.b64 	%rd39, {%r362, %r367};
	setp.gt.s32 	%p194, %r271, 15;
	mov.u64 	%rd386, %rd334;
	mov.f64 	%fd247, %fd196;
	@%p194 bra 	$L__BB6_46;
	setp.lt.f64 	%p195, %fd196, %fd35;
	mov.u64 	%rd386, %rd39;
	mov.f64 	%fd247, %fd35;
	@%p195 bra 	$L__BB6_46;
	setp.gt.f64 	%p196, %fd196, %fd35;
	mov.u64 	%rd386, %rd334;
	mov.f64 	%fd247, %fd196;
	@%p196 bra 	$L__BB6_46;
	setp.lt.s64 	%p197, %rd334, %rd39;
	min.s64 	%rd386, %rd334, %rd39;
	selp.f64 	%fd247, %fd196, %fd35, %p197;
$L__BB6_46:
	setp.ne.s32 	%p198, %r271, 0;
	@%p198 bra 	$L__BB6_48;
	shr.u32 	%r372, %r1, 1;
	and.b32  	%r373, %r372, 496;
	mov.u32 	%r374, _ZN6thrust24THRUST_300001_SM_1000_NS8cuda_cub4core6detail5shmemE;
	add.s32 	%r375, %r374, %r373;
	st.shared.f64 	[%r375+8], %fd247;
	st.shared.u64 	[%r375+16], %rd386;
$L__BB6_48:
	bar.sync 	0;
	setp.ne.s32 	%p199, %r1, 0;
	@%p199 bra 	$L__BB6_209;
	ld.shared.f64 	%fd38, [_ZN6thrust24THRUST_300001_SM_1000_NS8cuda_cub4core6detail5shmemE+24];
	ld.shared.u64 	%rd42, [_ZN6thrust24THRUST_300001_SM_1000_NS8cuda_cub4core6detail5shmemE+32];
	setp.lt.f64 	%p200, %fd247, %fd38;
	mov.u64 	%rd336, %rd42;
	mov.f64 	%fd198, %fd38;
	@%p200 bra 	$L__BB6_52;
	setp.lt.f64 	%p201, %fd38, %fd247;
	mov.u64 	%rd336, %rd386;
	mov.f64 	%fd198, %fd247;
	@%p201 bra 	$L__BB6_52;
	setp.lt.s64 	%p202, %rd386, %rd42;
	min.s64 	%rd336, %rd386, %rd42;
	selp.f64 	%fd198, %fd247, %fd38, %p202;
$L__BB6_52:
	ld.shared.f64 	%fd41, [_ZN6thrust24THRUST_300001_SM_1000_NS8cuda_cub4core6detail5shmemE+40];
	ld.shared.u64 	%rd45, [_ZN6thrust24THRUST_300001_SM_1000_NS8cuda_cub4core6detail5shmemE+48];
	setp.lt.f64 	%p203, %fd198, %fd41;
	mov.u64 	%rd337, %rd45;
	mov.f64 	%fd199, %fd41;
	@%p203 bra 	$L__BB6_55;
	setp.lt.f64 	%p204, %fd41, %fd198;
	mov.u64 	%rd337, %rd336;
	mov.f64 	%fd199, %fd198;
	@%p204 bra 	$L__BB6_55;
	setp.lt.s64 	%p205, %rd336, %rd45;
	min.s64 	%rd337, %rd336, %rd45;
	selp.f64 	%fd199, %fd198, %fd41, %p205;
$L__BB6_55:
	ld.shared.f64 	%fd44, [_ZN6thrust24THRUST_300001_SM_1000_NS8cuda_cub4core6detail5shmemE+56];
	ld.shared.u64 	%rd48, [_ZN6thrust24THRUST_300001_SM_1000_NS8cuda_cub4core6detail5shmemE+64];
	setp.lt.f64 	%p206, %fd199, %fd44;
	mov.u64 	%rd338, %rd48;
	mov.f64 	%fd200, %fd44;
	@%p206 bra 	$L__BB6_58;
	setp.lt.f64 	%p207, %fd44, %fd199;
	mov.u64 	%rd338, %rd337;
	mov.f64 	%fd200, %fd199;
	@%p207 bra 	$L__BB6_58;
	setp.lt.s64 	%p208, %rd337, %rd48;
	min.s64 	%rd338, %rd337, %rd48;
	selp.f64 	%fd200, %fd199, %fd44, %p208;
$L__BB6_58:
	ld.shared.f64 	%fd47, [_ZN6thrust24THRUST_300001_SM_1000_NS8cuda_cub4core6detail5shmemE+72];
	ld.shared.u64 	%rd51, [_ZN6thrust24THRUST_300001_SM_1000_NS8cuda_cub4core6detail5shmemE+80];
	setp.lt.f64 	%p209, %fd200, %fd47;
	mov.u64 	%rd339, %rd51;
	mov.f64 	%fd201, %fd47;
	@%p209 bra 	$L__BB6_61;
	setp.lt.f64 	%p210, %fd47, %fd200;
	mov.u64 	%rd339, %rd338;
	mov.f64 	%fd201, %fd200;
	@%p210 bra 	$L__BB6_61;
	setp.lt.s64 	%p211, %rd338, %rd51;
	min.s64 	%rd339, %rd338, %rd51;
	selp.f64 	%fd201, %fd200, %fd47, %p211;
$L__BB6_61:
	ld.shared.f64 	%fd50, [_ZN6thrust24THRUST_300001_SM_1000_NS8cuda_cub4core6detail5shmemE+88];
	ld.shared.u64 	%rd54, [_ZN6thrust24THRUST_300001_SM_1000_NS8cuda_cub4core6detail5shmemE+96];
	setp.lt.f64 	%p212, %fd201, %fd50;
	mov.u64 	%rd340, %rd54;
	mov.f64 	%fd202, %fd50;
	@%p212 bra 	$L__BB6_64;
	setp.lt.f64 	%p213, %fd50, %fd201;
	mov.u64 	%rd340, %rd339;
	mov.f64 	%fd202, %fd201;
	@%p213 bra 	$L__BB6_64;
	setp.lt.s64 	%p214, %rd339, %rd54;
	min.s64 	%rd340, %rd339, %rd54;
	selp.f64 	%fd202, %fd201, %fd50, %p214;
$L__BB6_64:
	ld.shared.f64 	%fd53, [_ZN6thrust24THRUST_300001_SM_1000_NS8cuda_cub4core6detail5shmemE+104];
	ld.shared.u64 	%rd57, [_ZN6thrust24THRUST_300001_SM_1000_NS8cuda_cub4core6detail5shmemE+112];
	setp.lt.f64 	%p215, %fd202, %fd53;
	mov.u64 	%rd341, %rd57;
	mov.f64 	%fd203, %fd53;
	@%p215 bra 	$L__BB6_67;
	setp.lt.f64 	%p216, %fd53, %fd202;
	mov.u64 	%rd341, %rd340;
	mov.f64 	%fd203, %fd202;
	@%p216 bra 	$L__BB6_67;
	setp.lt.s64 	%p217, %rd340, %rd57;
	min.s64 	%rd341, %rd340, %rd57;
	selp.f64 	%fd203, %fd202, %fd53, %p217;
$L__BB6_67:
	ld.shared.f64 	%fd56, [_ZN6thrust24THRUST_300001_SM_1000_NS8cuda_cub4core6detail5shmemE+120];
	ld.shared.u64 	%rd60, [_ZN6thrust24THRUST_300001_SM_1000_NS8cuda_cub4core6detail5shmemE+128];
	setp.lt.f64 	%p218, %fd203, %fd56;
	mov.u64 	%rd386, %rd60;
	mov.f64 	%fd247, %fd56;
	@%p218 bra 	$L__BB6_209;
	setp.lt.f64 	%p219, %fd56, %fd203;
	mov.u64 	%rd386, %rd341;
	mov.f64 	%fd247, %fd203;
	@%p219 bra 	$L__BB6_209;
	setp.lt.s64 	%p220, %rd341, %rd60;
	min.s64 	%rd386, %rd341, %rd60;
	selp.f64 	%fd247, %fd203, %fd56, %p220;
	bra.uni 	$L__BB6_209;
$L__BB6_70:
	// begin inline asm
	mov.u32 %r158, %laneid;
	// end inline asm
	and.b32  	%r179, %r1, 992;
	add.s32 	%r180, %r179, 32;
	setp.gt.s32 	%p127, %r180, %r37;
	not.b32 	%r181, %r179;
	add.s32 	%r182, %r37, %r181;
	selp.b32 	%r177, %r182, 31, %p127;
	mov.b64 	%rd297, %fd191;
	mov.b64 	{%r160, %r165}, %rd297;
	mov.b32 	%r176, 1;
	mov.b32 	%r178, -1;
	// begin inline asm
	shfl.sync.down.b32 %r159, %r160, %r176, %r177, %r178;
	// end inline asm
	// begin inline asm
	shfl.sync.down.b32 %r164, %r165, %r176, %r177, %r178;
	// end inline asm
	mov.b64 	%rd298, {%r159, %r164};
	mov.b64 	%fd58, %rd298;
	mov.b64 	{%r170, %r175}, %rd329;
	// begin inline asm
	shfl.sync.down.b32 %r169, %r170, %r176, %r177, %r178;
	// end inline asm
	// begin inline asm
	shfl.sync.down.b32 %r174, %r175, %r176, %r177, %r178;
	// end inline asm
	mov.b64 	%rd62, {%r169, %r174};
	setp.ge.s32 	%p128, %r158, %r177;
	mov.u64 	%rd342, %rd329;
	mov.f64 	%fd204, %fd191;
	@%p128 bra 	$L__BB6_74;
	setp.lt.f64 	%p129, %fd191, %fd58;
	mov.u64 	%rd342, %rd62;
	mov.f64 	%fd204, %fd58;
	@%p129 bra 	$L__BB6_74;
	setp.gt.f64 	%p130, %fd191, %fd58;
	mov.u64 	%rd342, %rd329;
	mov.f64 	%fd204, %fd191;
	@%p130 bra 	$L__BB6_74;
	setp.lt.s64 	%p131, %rd329, %rd62;
	min.s64 	%rd342, %rd329, %rd62;
	selp.f64 	%fd204, %fd191, %fd58, %p131;
$L__BB6_74:
	mov.b64 	%rd299, %fd204;
	mov.b64 	{%r184, %r189}, %rd299;
	mov.b32 	%r200, 2;
	mov.b32 	%r202, -1;
	// begin inline asm
	shfl.sync.down.b32 %r183, %r184, %r200, %r177, %r202;
	// end inline asm
	// begin inline asm
	shfl.sync.down.b32 %r188, %r189, %r200, %r177, %r202;
	// end inline asm
	mov.b64 	%rd300, {%r183, %r188};
	mov.b64 	%fd61, %rd300;
	mov.b64 	{%r194, %r199}, %rd342;
	// begin inline asm
	shfl.sync.down.b32 %r193, %r194, %r200, %r177, %r202;
	// end inline asm
	// begin inline asm
	shfl.sync.down.b32 %r198, %r199, %r200, %r177, %r202;
	// end inline asm
	mov.b64 	%rd65, {%r193, %r198};
	add.s32 	%r203, %r158, 2;
	setp.gt.s32 	%p132, %r203, %r177;
	mov.u64 	%rd343, %rd342;
	mov.f64 	%fd205, %fd204;
	@%p132 bra 	$L__BB6_78;
	setp.lt.f64 	%p133, %fd204, %fd61;
	mov.u64 	%rd343, %rd65;
	mov.f64 	%fd205, %fd61;
	@%p133 bra 	$L__BB6_78;
	setp.gt.f64 	%p134, %fd204, %fd61;
	mov.u64 	%rd343, %rd342;
	mov.f64 	%fd205, %fd204;
	@%p134 bra 	$L__BB6_78;
	setp.lt.s64 	%p135, %rd342, %rd65;
	min.s64 	%rd343, %rd342, %rd65;
	selp.f64 	%fd205, %fd204, %fd61, %p135;
$L__BB6_78:
	mov.b64 	%rd301, %fd205;
	mov.b64 	{%r205, %r210}, %rd301;
	mov.b32 	%r221, 4;
	mov.b32 	%r223, -1;
	// begin inline asm
	shfl.sync.down.b32 %r204, %r205, %r221, %r177, %r223;
	// end inline asm
	// begin inline asm
	shfl.sync.down.b32 %r209, %r210, %r221, %r177, %r223;
	// end inline asm
	mov.b64 	%rd302, {%r204, %r209};
	mov.b64 	%fd64, %rd302;
	mov.b64 	{%r215, %r220}, %rd343;
	// begin inline asm
	shfl.sync.down.b32 %r214, %r215, %r221, %r177, %r223;
	// end inline asm
	// begin inline asm
	shfl.sync.down.b32 %r219, %r220, %r221, %r177, %r223;
	// end inline asm
	mov.b64 	%rd68, {%r214, %r219};
	add.s32 	%r224, %r158, 4;
	setp.gt.s32 	%p136, %r224, %r177;
	mov.u64 	%rd344, %rd343;
	mov.f64 	%fd206, %fd205;
	@%p136 bra 	$L__BB6_82;
	setp.lt.f64 	%p137, %fd205, %fd64;
	mov.u64 	%rd344, %rd68;
	mov.f64 	%fd206, %fd64;
	@%p137 bra 	$L__BB6_82;
	setp.gt.f64 	%p138, %fd205, %fd64;
	mov.u64 	%rd344, %rd343;
	mov.f64 	%fd206, %fd205;
	@%p138 bra 	$L__BB6_82;
	setp.lt.s64 	%p139, %rd343, %rd68;
	min.s64 	%rd344, %rd343, %rd68;
	selp.f64 	%fd206, %fd205, %fd64, %p139;
$L__BB6_82:
	mov.b64 	%rd303, %fd206;
	mov.b64 	{%r226, %r231}, %rd303;
	mov.b32 	%r242, 8;
	mov.b32 	%r244, -1;
	// begin inline asm
	shfl.sync.down.b32 %r225, %r226, %r242, %r177, %r244;
	// end inline asm
	// begin inline asm
	shfl.sync.down.b32 %r230, %r231, %r242, %r177, %r244;
	// end inline asm
	mov.b64 	%rd304, {%r225, %r230};
	mov.b64 	%fd67, %rd304;
	mov.b64 	{%r236, %r241}, %rd344;
	// begin inline asm
	shfl.sync.down.b32 %r235, %r236, %r242, %r177, %r244;
	// end inline asm
	// begin inline asm
	shfl.sync.down.b32 %r240, %r241, %r242, %r177, %r244;
	// end inline asm
	mov.b64 	%rd71, {%r235, %r240};
	add.s32 	%r245, %r158, 8;
	setp.gt.s32 	%p140, %r245, %r177;
	mov.u64 	%rd345, %rd344;
	mov.f64 	%fd207, %fd206;
	@%p140 bra 	$L__BB6_86;
	setp.lt.f64 	%p141, %fd206, %fd67;
	mov.u64 	%rd345, %rd71;
	mov.f64 	%fd207, %fd67;
	@%p141 bra 	$L__BB6_86;
	setp.gt.f64 	%p142, %fd206, %fd67;
	mov.u64 	%rd345, %rd344;
	mov.f64 	%fd207, %fd206;
	@%p142 bra 	$L__BB6_86;
	setp.lt.s64 	%p143, %rd344, %rd71;
	min.s64 	%rd345, %rd344, %rd71;
	selp.f64 	%fd207, %fd206, %fd67, %p143;
$L__BB6_86:
	mov.b64 	%rd305, %fd207;
	mov.b64 	{%r247, %r252}, %rd305;
	mov.b32 	%r263, 16;
	mov.b32 	%r265, -1;
	// begin inline asm
	shfl.sync.down.b32 %r246, %r247, %r263, %r177, %r265;
	// end inline asm
	// begin inline asm
	shfl.sync.down.b32 %r251, %r252, %r263, %r177, %r265;
	// end inline asm
	mov.b64 	%rd306, {%r246, %r251};
	mov.b64 	%fd70, %rd306;
	mov.b64 	{%r257, %r262}, %rd345;
	// begin inline asm
	shfl.sync.down.b32 %r256, %r257, %r263, %r177, %r265;
	// end inline asm
	// begin inline asm
	shfl.sync.down.b32 %r261, %r262, %r263, %r177, %r265;
	// end inline asm
	mov.b64 	%rd74, {%r256, %r261};
	add.s32 	%r266, %r158, 16;
	setp.gt.s32 	%p144, %r266, %r177;
	mov.u64 	%rd386, %rd345;
	mov.f64 	%fd247, %fd207;
	@%p144 bra 	$L__BB6_90;
	setp.lt.f64 	%p145, %fd207, %fd70;
	mov.u64 	%rd386, %rd74;
	mov.f64 	%fd247, %fd70;
	@%p145 bra 	$L__BB6_90;
	setp.gt.f64 	%p146, %fd207, %fd70;
	mov.u64 	%rd386, %rd345;
	mov.f64 	%fd247, %fd207;
	@%p146 bra 	$L__BB6_90;
	setp.lt.s64 	%p147, %rd345, %rd74;
	min.s64 	%rd386, %rd345, %rd74;
	selp.f64 	%fd247, %fd207, %fd70, %p147;
$L__BB6_90:
	setp.ne.s32 	%p148, %r158, 0;
	@%p148 bra 	$L__BB6_92;
	shr.u32 	%r267, %r1, 1;
	and.b32  	%r268, %r267, 496;
	mov.u32 	%r269, _ZN6thrust24THRUST_300001_SM_1000_NS8cuda_cub4core6detail5shmemE;
	add.s32 	%r270, %r269, %r268;
	st.shared.f64 	[%r270+8], %fd247;
	st.shared.u64 	[%r270+16], %rd386;
$L__BB6_92:
	bar.sync 	0;
	setp.ne.s32 	%p149, %r1, 0;
	@%p149 bra 	$L__BB6_209;
	setp.lt.s32 	%p150, %r37, 33;
	mov.f64 	%fd209, %fd247;
	mov.u64 	%rd347, %rd386;
	@%p150 bra 	$L__BB6_97;
	ld.shared.f64 	%fd73, [_ZN6thrust24THRUST_300001_SM_1000_NS8cuda_cub4core6detail5shmemE+24];
	ld.shared.u64 	%rd77, [_ZN6thrust24THRUST_300001_SM_1000_NS8cuda_cub4core6detail5shmemE+32];
	setp.lt.f64 	%p151, %fd247, %fd73;
	mov.f64 	%fd209, %fd73;
	mov.u64 	%rd347, %rd77;
	@%p151 bra 	$L__BB6_97;
	setp.lt.f64 	%p152, %fd73, %fd247;
	mov.f64 	%fd209, %fd247;
	mov.u64 	%rd347, %rd386;
	@%p152 bra 	$L__BB6_97;
	setp.lt.s64 	%p153, %rd386, %rd77;
	min.s64 	%rd347, %rd386, %rd77;
	selp.f64 	%fd209, %fd247, %fd73, %p153;
$L__BB6_97:
	setp.lt.s32 	%p154, %r37, 65;
	mov.f64 	%fd210, %fd209;
	mov.u64 	%rd348, %rd347;
	@%p154 bra 	$L__BB6_101;
	ld.shared.f64 	%fd76, [_ZN6thrust24THRUST_300001_SM_1000_NS8cuda_cub4core6detail5shmemE+40];
	ld.shared.u64 	%rd80, [_ZN6thrust24THRUST_300001_SM_1000_NS8cuda_cub4core6detail5shmemE+48];
	setp.lt.f64 	%p155, %fd209, %fd76;
	mov.f64 	%fd210, %fd76;
	mov.u64 	%rd348, %rd80;
	@%p155 bra 	$L__BB6_101;
	setp.lt.f64 	%p156, %fd76, %fd209;
	mov.f64 	%fd210, %fd209;
	mov.u64 	%rd348, %rd347;
	@%p156 bra 	$L__BB6_101;
	setp.lt.s64 	%p157, %rd347, %rd80;
	selp.f64 	%fd210, %fd209, %fd76, %p157;
	min.s64 	%rd348, %rd347, %rd80;
$L__BB6_101:
	setp.lt.s32 	%p158, %r37, 97;
	mov.f64 	%fd211, %fd210;
	mov.u64 	%rd349, %rd348;
	@%p158 bra 	$L__BB6_105;
	ld.shared.f64 	%fd79, [_ZN6thrust24THRUST_300001_SM_1000_NS8cuda_cub4core6detail5shmemE+56];
	ld.shared.u64 	%rd83, [_ZN6thrust24THRUST_300001_SM_1000_NS8cuda_cub4core6detail5shmemE+64];
	setp.lt.f64 	%p159, %fd210, %fd79;
	mov.f64 	%fd211, %fd79;
	mov.u64 	%rd349, %rd83;
	@%p159 bra 	$L__BB6_105;
	setp.lt.f64 	%p160, %fd79, %fd210;
	mov.f64 	%fd211, %fd210;
	mov.u64 	%rd349, %rd348;
	@%p160 bra 	$L__BB6_105;
	setp.lt.s64 	%p161, %rd348, %rd83;
	selp.f64 	%fd211, %fd210, %fd79, %p161;
	min.s64 	%rd349, %rd348, %rd83;
$L__BB6_105:
	setp.lt.s32 	%p162, %r37, 129;
	mov.f64 	%fd212, %fd211;
	mov.u64 	%rd350, %rd349;
	@%p162 bra 	$L__BB6_109;
	ld.shared.f64 	%fd82, [_ZN6thrust24THRUST_300001_SM_1000_NS8cuda_cub4core6detail5shmemE+72];
	ld.shared.u64 	%rd86, [_ZN6thrust24THRUST_300001_SM_1000_NS8cuda_cub4core6detail5shmemE+80];
	setp.lt.f64 	%p163, %fd211, %fd82;
	mov.f64 	%fd212, %fd82;
	mov.u64 	%rd350, %rd86;
	@%p163 bra 	$L__BB6_109;
	setp.lt.f64 	%p164, %fd82, %fd211;
	mov.f64 	%fd212, %fd211;
	mov.u64 	%rd350, %rd349;
	@%p164 bra 	$L__BB6_109;
	setp.lt.s64 	%p165, %rd349, %rd86;
	selp.f64 	%fd212, %fd211, %fd82, %p165;
	min.s64 	%rd350, %rd349, %rd86;
$L__BB6_109:
	setp.lt.s32 	%p166, %r37, 161;
	mov.f64 	%fd213, %fd212;
	mov.u64 	%rd351, %rd350;
	@%p166 bra 	$L__BB6_113;
	ld.shared.f64 	%fd85, [_ZN6thrust24THRUST_300001_SM_1000_NS8cuda_cub4core6detail5shmemE+88];
	ld.shared.u64 	%rd89, [_ZN6thrust24THRUST_300001_SM_1000_NS8cuda_cub4core6detail5shmemE+96];
	setp.lt.f64 	%p167, %fd212, %fd85;
	mov.f64 	%fd213, %fd85;
	mov.u64 	%rd351, %rd89;
	@%p167 bra 	$L__BB6_113;
	setp.lt.f64 	%p168, %fd85, %fd212;
	mov.f64 	%fd213, %fd212;
	mov.u64 	%rd351, %rd350;
	@%p168 bra 	$L__BB6_113;
	setp.lt.s64 	%p169, %rd350, %rd89;
	selp.f64 	%fd213, %fd212, %fd85, %p169;
	min.s64 	%rd351, %rd350, %rd89;
$L__BB6_113:
	setp.lt.s32 	%p170, %r37, 193;
	mov.f64 	%fd214, %fd213;
	mov.u64 	%rd352, %rd351;
	@%p170 bra 	$L__BB6_117;
	ld.shared.f64 	%fd88, [_ZN6thrust24THRUST_300001_SM_1000_NS8cuda_cub4core6detail5shmemE+104];
	ld.shared.u64 	%rd92, [_ZN6thrust24THRUST_300001_SM_1000_NS8cuda_cub4core6detail5shmemE+112];
	setp.lt.f64 	%p171, %fd213, %fd88;
	mov.f64 	%fd214, %fd88;
	mov.u64 	%rd352, %rd92;
	@%p171 bra 	$L__BB6_117;
	setp.lt.f64 	%p172, %fd88, %fd213;
	mov.f64 	%fd214, %fd213;
	mov.u64 	%rd352, %rd351;
	@%p172 bra 	$L__BB6_117;
	setp.lt.s64 	%p173, %rd351, %rd92;
	selp.f64 	%fd214, %fd213, %fd88, %p173;
	min.s64 	%rd352, %rd351, %rd92;
$L__BB6_117:
	setp.lt.s32 	%p174, %r37, 225;
	mov.u64 	%rd386, %rd352;
	mov.f64 	%fd247, %fd214;
	@%p174 bra 	$L__BB6_209;
	ld.shared.f64 	%fd91, [_ZN6thrust24THRUST_300001_SM_1000_NS8cuda_cub4core6detail5shmemE+120];
	ld.shared.u64 	%rd95, [_ZN6thrust24THRUST_300001_SM_1000_NS8cuda_cub4core6detail5shmemE+128];
	setp.lt.f64 	%p175, %fd214, %fd91;
	mov.u64 	%rd386, %rd95;
	mov.f64 	%fd247, %fd91;
	@%p175 bra 	$L__BB6_209;
	setp.lt.f64 	%p176, %fd91, %fd214;
	mov.u64 	%rd386, %rd352;
	mov.f64 	%fd247, %fd214;
	@%p176 bra 	$L__BB6_209;
	setp.lt.s64 	%p177, %rd352, %rd95;
	selp.f64 	%fd247, %fd214, %fd91, %p177;
	min.s64 	%rd386, %rd352, %rd95;
	bra.uni 	$L__BB6_209;
$L__BB6_121:
	mov.u32 	%r16, %tid.x;
	mul.wide.u32 	%rd208, %r16, 16;
	add.s64 	%rd189, %rd186, %rd208;
	// begin inline asm
	ld.global.nc.u64 %rd188, [%rd189];
	// end inline asm
	add.s64 	%rd191, %rd189, 8;
	// begin inline asm
	ld.global.nc.u64 %rd190, [%rd191];
	// end inline asm
	mov.b64 	%fd93, %rd188;
	add.s64 	%rd193, %rd189, 4096;
	// begin inline asm
	ld.global.nc.u64 %rd192, [%rd193];
	// end inline asm
	add.s64 	%rd195, %rd189, 4104;
	// begin inline asm
	ld.global.nc.u64 %rd353, [%rd195];
	// end inline asm
	mov.b64 	%fd215, %rd192;
	add.s64 	%rd197, %rd189, 8192;
	// begin inline asm
	ld.global.nc.u64 %rd196, [%rd197];
	// end inline asm
	add.s64 	%rd199, %rd189, 8200;
	// begin inline asm
	ld.global.nc.u64 %rd354, [%rd199];
	// end inline asm
	mov.b64 	%fd216, %rd196;
	add.s64 	%rd201, %rd189, 12288;
	// begin inline asm
	ld.global.nc.u64 %rd200, [%rd201];
	// end inline asm
	add.s64 	%rd203, %rd189, 12296;
	// begin inline asm
	ld.global.nc.u64 %rd355, [%rd203];
	// end inline asm
	mov.b64 	%fd217, %rd200;
	add.s64 	%rd205, %rd189, 16384;
	// begin inline asm
	ld.global.nc.u64 %rd204, [%rd205];
	// end inline asm
	add.s64 	%rd207, %rd189, 16392;
	// begin inline asm
	ld.global.nc.u64 %rd373, [%rd207];
	// end inline asm
	mov.b64 	%fd234, %rd204;
	setp.lt.f64 	%p3, %fd93, %fd215;
	@%p3 bra 	$L__BB6_123;
	setp.lt.f64 	%p4, %fd215, %fd93;
	setp.lt.s64 	%p5, %rd190, %rd353;
	or.pred  	%p6, %p4, %p5;
	selp.f64 	%fd215, %fd93, %fd215, %p6;
	selp.b64 	%rd353, %rd190, %rd353, %p6;
$L__BB6_123:
	setp.lt.f64 	%p7, %fd215, %fd216;
	@%p7 bra 	$L__BB6_125;
	setp.gt.f64 	%p8, %fd215, %fd216;
	setp.lt.s64 	%p9, %rd353, %rd354;
	or.pred  	%p10, %p8, %p9;
	selp.f64 	%fd216, %fd215, %fd216, %p10;
	selp.b64 	%rd354, %rd353, %rd354, %p10;
$L__BB6_125:
	setp.lt.f64 	%p11, %fd216, %fd217;
	@%p11 bra 	$L__BB6_127;
	setp.gt.f64 	%p12, %fd216, %fd217;
	setp.lt.s64 	%p13, %rd354, %rd355;
	or.pred  	%p14, %p12, %p13;
	selp.f64 	%fd217, %fd216, %fd217, %p14;
	selp.b64 	%rd355, %rd354, %rd355, %p14;
$L__BB6_127:
	setp.lt.f64 	%p15, %fd217, %fd234;
	@%p15 bra 	$L__BB6_129;
	setp.gt.f64 	%p16, %fd217, %fd234;
	setp.lt.s64 	%p17, %rd355, %rd373;
	or.pred  	%p18, %p16, %p17;
	selp.f64 	%fd234, %fd217, %fd234, %p18;
	selp.b64 	%rd373, %rd355, %rd373, %p18;
$L__BB6_129:
	setp.lt.u32 	%p19, %r37, 2560;
	mov.b32 	%r383, 1280;
	@%p19 bra 	$L__BB6_142;
	mov.b32 	%r382, 1280;
	mov.f64 	%fd219, %fd234;
	mov.u64 	%rd357, %rd373;
$L__BB6_131:
	add.s32 	%r40, %r382, %r16;
	mul.wide.u32 	%rd229, %r40, 16;
	add.s64 	%rd210, %rd186, %rd229;
	// begin inline asm
	ld.global.nc.u64 %rd209, [%rd210];
	// end inline asm
	add.s64 	%rd212, %rd210, 8;
	// begin inline asm
	ld.global.nc.u64 %rd358, [%rd212];
	// end inline asm
	mov.b64 	%fd220, %rd209;
	add.s64 	%rd214, %rd210, 4096;
	// begin inline asm
	ld.global.nc.u64 %rd213, [%rd214];
	// end inline asm
	add.s64 	%rd216, %rd210, 4104;
	// begin inline asm
	ld.global.nc.u64 %rd359, [%rd216];
	// end inline asm
	mov.b64 	%fd221, %rd213;
	add.s64 	%rd218, %rd210, 8192;
	// begin inline asm
	ld.global.nc.u64 %rd217, [%rd218];
	// end inline asm
	add.s64 	%rd220, %rd210, 8200;
	// begin inline asm
	ld.global.nc.u64 %rd360, [%rd220];
	// end inline asm
	mov.b64 	%fd222, %rd217;
	add.s64 	%rd222, %rd210, 12288;
	// begin inline asm
	ld.global.nc.u64 %rd221, [%rd222];
	// end inline asm
	add.s64 	%rd224, %rd210, 12296;
	// begin inline asm
	ld.global.nc.u64 %rd361, [%rd224];
	// end inline asm
	mov.b64 	%fd223, %rd221;
	add.s64 	%rd226, %rd210, 16384;
	// begin inline asm
	ld.global.nc.u64 %rd225, [%rd226];
	// end inline asm
	add.s64 	%rd228, %rd210, 16392;
	// begin inline asm
	ld.global.nc.u64 %rd373, [%rd228];
	// end inline asm
	mov.b64 	%fd234, %rd225;
	setp.lt.f64 	%p20, %fd219, %fd220;
	@%p20 bra 	$L__BB6_133;
	setp.gt.f64 	%p21, %fd219, %fd220;
	setp.lt.s64 	%p22, %rd357, %rd358;
	or.pred  	%p23, %p21, %p22;
	selp.f64 	%fd220, %fd219, %fd220, %p23;
	selp.b64 	%rd358, %rd357, %rd358, %p23;
$L__BB6_133:
	setp.lt.f64 	%p24, %fd220, %fd221;
	@%p24 bra 	$L__BB6_135;
	setp.gt.f64 	%p25, %fd220, %fd221;
	setp.lt.s64 	%p26, %rd358, %rd359;
	or.pred  	%p27, %p25, %p26;
	selp.f64 	%fd221, %fd220, %fd221, %p27;
	selp.b64 	%rd359, %rd358, %rd359, %p27;
$L__BB6_135:
	setp.lt.f64 	%p28, %fd221, %fd222;
	@%p28 bra 	$L__BB6_137;
	setp.gt.f64 	%p29, %fd221, %fd222;
	setp.lt.s64 	%p30, %rd359, %rd360;
	or.pred  	%p31, %p29, %p30;
	selp.f64 	%fd222, %fd221, %fd222, %p31;
	selp.b64 	%rd360, %rd359, %rd360, %p31;
$L__BB6_137:
	setp.lt.f64 	%p32, %fd222, %fd223;
	@%p32 bra 	$L__BB6_139;
	setp.gt.f64 	%p33, %fd222, %fd223;
	setp.lt.s64 	%p34, %rd360, %rd361;
	or.pred  	%p35, %p33, %p34;
	selp.f64 	%fd223, %fd222, %fd223, %p35;
	selp.b64 	%rd361, %rd360, %rd361, %p35;
$L__BB6_139:
	setp.lt.f64 	%p36, %fd223, %fd234;
	@%p36 bra 	$L__BB6_141;
	setp.gt.f64 	%p37, %fd223, %fd234;
	setp.lt.s64 	%p38, %rd361, %rd373;
	or.pred  	%p39, %p37, %p38;
	selp.f64 	%fd234, %fd223, %fd234, %p39;
	selp.b64 	%rd373, %rd361, %rd373, %p39;
$L__BB6_141:
	add.s32 	%r383, %r382, 1280;
	add.s32 	%r41, %r382, 2560;
	setp.le.s32 	%p40, %r41, %r37;
	mov.u32 	%r382, %r383;
	mov.f64 	%fd219, %fd234;
	mov.u64 	%rd357, %rd373;
	@%p40 bra 	$L__BB6_131;
$L__BB6_142:
	setp.le.s32 	%p41, %r37, %r383;
	@%p41 bra 	$L__BB6_165;
	sub.s32 	%r20, %r37, %r383;
	setp.ge.s32 	%p42, %r16, %r20;
	@%p42 bra 	$L__BB6_165;
	not.b32 	%r42, %r16;
	add.s32 	%r43, %r37, %r42;
	sub.s32 	%r21, %r43, %r383;
	and.b32  	%r44, %r21, 768;
	setp.eq.s32 	%p43, %r44, 768;
	mov.u32 	%r387, %r16;
	@%p43 bra 	$L__BB6_150;
	add.s32 	%r385, %r16, %r383;
	shr.u32 	%r45, %r21, 8;
	add.s32 	%r46, %r45, 1;
	and.b32  	%r47, %r46, 3;
	neg.s32 	%r384, %r47;
	mov.u32 	%r387, %r16;
$L__BB6_146:
	.pragma "nounroll";
	mov.u64 	%rd127, %rd373;
	mov.f64 	%fd123, %fd234;
	mul.wide.u32 	%rd235, %r385, 16;
	add.s64 	%rd232, %rd186, %rd235;
	// begin inline asm
	ld.global.nc.u64 %rd231, [%rd232];
	// end inline asm
	add.s64 	%rd234, %rd232, 8;
	// begin inline asm
	ld.global.nc.u64 %rd233, [%rd234];
	// end inline asm
	mov.b64 	%fd124, %rd231;
	setp.lt.f64 	%p44, %fd123, %fd124;
	mov.f64 	%fd234, %fd124;
	mov.u64 	%rd373, %rd233;
	@%p44 bra 	$L__BB6_149;
	setp.gt.f64 	%p45, %fd123, %fd124;
	mov.f64 	%fd234, %fd123;
	mov.u64 	%rd373, %rd127;
	@%p45 bra 	$L__BB6_149;
	setp.lt.s64 	%p46, %rd127, %rd233;
	selp.f64 	%fd234, %fd123, %fd124, %p46;
	min.s64 	%rd373, %rd127, %rd233;
$L__BB6_149:
	add.s32 	%r387, %r387, 256;
	add.s32 	%r385, %r385, 256;
	add.s32 	%r384, %r384, 1;
	setp.ne.s32 	%p47, %r384, 0;
	@%p47 bra 	$L__BB6_146;
$L__BB6_150:
	setp.lt.u32 	%p48, %r21, 768;
	@%p48 bra 	$L__BB6_165;
	cvt.u64.u32 	%rd236, %r387;
	cvt.u64.u32 	%rd237, %r383;
	add.s64 	%rd238, %rd236, %rd237;
	shl.b64 	%rd239, %rd238, 4;
	add.s64 	%rd240, %rd239, %rd186;
	add.s64 	%rd368, %rd240, 12296;
	add.s32 	%r388, %r387, %r383;
$L__BB6_152:
	mul.wide.u32 	%rd245, %r388, 16;
	add.s64 	%rd242, %rd186, %rd245;
	// begin inline asm
	ld.global.nc.u64 %rd241, [%rd242];
	// end inline asm
	add.s64 	%rd244, %rd242, 8;
	// begin inline asm
	ld.global.nc.u64 %rd243, [%rd244];
	// end inline asm
	mov.b64 	%fd130, %rd241;
	setp.lt.f64 	%p49, %fd234, %fd130;
	mov.f64 	%fd231, %fd130;
	mov.u64 	%rd370, %rd243;
	@%p49 bra 	$L__BB6_155;
	setp.gt.f64 	%p50, %fd234, %fd130;
	mov.f64 	%fd231, %fd234;
	mov.u64 	%rd370, %rd373;
	@%p50 bra 	$L__BB6_155;
	setp.lt.s64 	%p51, %rd373, %rd243;
	selp.f64 	%fd231, %fd234, %fd130, %p51;
	min.s64 	%rd370, %rd373, %rd243;
$L__BB6_155:
	add.s64 	%rd247, %rd368, -8200;
	// begin inline asm
	ld.global.nc.u64 %rd246, [%rd247];
	// end inline asm
	add.s64 	%rd249, %rd368, -8192;
	// begin inline asm
	ld.global.nc.u64 %rd248, [%rd249];
	// end inline asm
	mov.b64 	%fd133, %rd246;
	setp.lt.f64 	%p52, %fd231, %fd133;
	mov.f64 	%fd232, %fd133;
	mov.u64 	%rd371, %rd248;
	@%p52 bra 	$L__BB6_158;
	setp.gt.f64 	%p53, %fd231, %fd133;
	mov.f64 	%fd232, %fd231;
	mov.u64 	%rd371, %rd370;
	@%p53 bra 	$L__BB6_158;
	setp.lt.s64 	%p54, %rd370, %rd248;
	selp.f64 	%fd232, %fd231, %fd133, %p54;
	min.s64 	%rd371, %rd370, %rd248;
$L__BB6_158:
	add.s64 	%rd251, %rd368, -4104;
	// begin inline asm
	ld.global.nc.u64 %rd250, [%rd251];
	// end inline asm
	add.s64 	%rd253, %rd368, -4096;
	// begin inline asm
	ld.global.nc.u64 %rd252, [%rd253];
	// end inline asm
	mov.b64 	%fd136, %rd250;
	setp.lt.f64 	%p55, %fd232, %fd136;
	mov.f64 	%fd233, %fd136;
	mov.u64 	%rd372, %rd252;
	@%p55 bra 	$L__BB6_161;
	setp.gt.f64 	%p56, %fd232, %fd136;
	mov.f64 	%fd233, %fd232;
	mov.u64 	%rd372, %rd371;
	@%p56 bra 	$L__BB6_161;
	setp.lt.s64 	%p57, %rd371, %rd252;
	selp.f64 	%fd233, %fd232, %fd136, %p57;
	min.s64 	%rd372, %rd371, %rd252;
$L__BB6_161:
	add.s64 	%rd255, %rd368, -8;
	// begin inline asm
	ld.global.nc.u64 %rd254, [%rd255];
	// end inline asm
	// begin inline asm
	ld.global.nc.u64 %rd256, [%rd368];
	// end inline asm
	mov.b64 	%fd139, %rd254;
	setp.lt.f64 	%p58, %fd233, %fd139;
	mov.f64 	%fd234, %fd139;
	mov.u64 	%rd373, %rd256;
	@%p58 bra 	$L__BB6_164;
	setp.gt.f64 	%p59, %fd233, %fd139;
	mov.f64 	%fd234, %fd233;
	mov.u64 	%rd373, %rd372;
	@%p59 bra 	$L__BB6_164;
	setp.lt.s64 	%p60, %rd372, %rd256;
	selp.f64 	%fd234, %fd233, %fd139, %p60;
	min.s64 	%rd373, %rd372, %rd256;
$L__BB6_164:
	add.s32 	%r387, %r387, 1024;
	add.s64 	%rd368, %rd368, 16384;
	add.s32 	%r388, %r388, 1024;
	setp.lt.s32 	%p61, %r387, %r20;
	@%p61 bra 	$L__BB6_152;
$L__BB6_165:
	// begin inline asm
	mov.u32 %r48, %laneid;
	// end inline asm
	mov.b64 	%rd258, %fd234;
	mov.b64 	{%r50, %r55}, %rd258;
	mov.b32 	%r66, 1;
	mov.b32 	%r67, 31;
	mov.b32 	%r68, -1;
	// begin inline asm
	shfl.sync.down.b32 %r49, %r50, %r66, %r67, %r68;
	// end inline asm
	// begin inline asm
	shfl.sync.down.b32 %r54, %r55, %r66, %r67, %r68;
	// end inline asm
	mov.b64 	%rd259, {%r49, %r54};
	mov.b64 	%fd143, %rd259;
	mov.b64 	{%r60, %r65}, %rd373;
	// begin inline asm
	shfl.sync.down.b32 %r59, %r60, %r66, %r67, %r68;
	// end inline asm
	// begin inline asm
	shfl.sync.down.b32 %r64, %r65, %r66, %r67, %r68;
	// end inline asm
	mov.b64 	%rd150, {%r59, %r64};
	setp.gt.s32 	%p62, %r48, 30;
	mov.f64 	%fd236, %fd234;
	mov.u64 	%rd375, %rd373;
	@%p62 bra 	$L__BB6_169;
	setp.lt.f64 	%p63, %fd234, %fd143;
	mov.f64 	%fd236, %fd143;
	mov.u64 	%rd375, %rd150;
	@%p63 bra 	$L__BB6_169;
	setp.gt.f64 	%p64, %fd234, %fd143;
	mov.f64 	%fd236, %fd234;
	mov.u64 	%rd375, %rd373;
	@%p64 bra 	$L__BB6_169;
	setp.lt.s64 	%p65, %rd373, %rd150;
	selp.f64 	%fd236, %fd234, %fd143, %p65;
	min.s64 	%rd375, %rd373, %rd150;
$L__BB6_169:
	mov.b64 	%rd260, %fd236;
	mov.b64 	{%r70, %r75}, %rd260;
	mov.b32 	%r86, 2;
	mov.b32 	%r87, 31;
	mov.b32 	%r88, -1;
	// begin inline asm
	shfl.sync.down.b32 %r69, %r70, %r86, %r87, %r88;
	// end inline asm
	// begin inline asm
	shfl.sync.down.b32 %r74, %r75, %r86, %r87, %r88;
	// end inline asm
	mov.b64 	%rd261, {%r69, %r74};
	mov.b64 	%fd146, %rd261;
	mov.b64 	{%r80, %r85}, %rd375;
	// begin inline asm
	shfl.sync.down.b32 %r79, %r80, %r86, %r87, %r88;
	// end inline asm
	// begin inline asm
	shfl.sync.down.b32 %r84, %r85, %r86, %r87, %r88;
	// end inline asm
	mov.b64 	%rd153, {%r79, %r84};
	setp.gt.s32 	%p66, %r48, 29;
	mov.f64 	%fd237, %fd236;
	mov.u64 	%rd376, %rd375;
	@%p66 bra 	$L__BB6_173;
	setp.lt.f64 	%p67, %fd236, %fd146;
	mov.f64 	%fd237, %fd146;
	mov.u64 	%rd376, %rd153;
	@%p67 bra 	$L__BB6_173;
	setp.gt.f64 	%p68, %fd236, %fd146;
	mov.f64 	%fd237, %fd236;
	mov.u64 	%rd376, %rd375;
	@%p68 bra 	$L__BB6_173;
	setp.lt.s64 	%p69, %rd375, %rd153;
	selp.f64 	%fd237, %fd236, %fd146, %p69;
	min.s64 	%rd376, %rd375, %rd153;
$L__BB6_173:
	mov.b64 	%rd262, %fd237;
	mov.b64 	{%r90, %r95}, %rd262;
	mov.b32 	%r106, 4;
	mov.b32 	%r107, 31;
	mov.b32 	%r108, -1;
	// begin inline asm
	shfl.sync.down.b32 %r89, %r90, %r106, %r107, %r108;
	// end inline asm
	// begin inline asm
	shfl.sync.down.b32 %r94, %r95, %r106, %r107, %r108;
	// end inline asm
	mov.b64 	%rd263, {%r89, %r94};
	mov.b64 	%fd149, %rd263;
	mov.b64 	{%r100, %r105}, %rd376;
	// begin inline asm
	shfl.sync.down.b32 %r99, %r100, %r106, %r107, %r108;
	// end inline asm
	// begin inline asm
	shfl.sync.down.b32 %r104, %r105, %r106, %r107, %r108;
	// end inline asm
	mov.b64 	%rd156, {%r99, %r104};
	setp.gt.s32 	%p70, %r48, 27;
	mov.f64 	%fd238, %fd237;
	mov.u64 	%rd377, %rd376;
	@%p70 bra 	$L__BB6_177;
	setp.lt.f64 	%p71, %fd237, %fd149;
	mov.f64 	%fd238, %fd149;
	mov.u64 	%rd377, %rd156;
	@%p71 bra 	$L__BB6_177;
	setp.gt.f64 	%p72, %fd237, %fd149;
	mov.f64 	%fd238, %fd237;
	mov.u64 	%rd377, %rd376;
	@%p72 bra 	$L__BB6_177;
	setp.lt.s64 	%p73, %rd376, %rd156;
	selp.f64 	%fd238, %fd237, %fd149, %p73;
	min.s64 	%rd377, %rd376, %rd156;
$L__BB6_177:
	mov.b64 	%rd264, %fd238;
	mov.b64 	{%r110, %r115}, %rd264;
	mov.b32 	%r126, 8;
	mov.b32 	%r127, 31;
	mov.b32 	%r128, -1;
	// begin inline asm
	shfl.sync.down.b32 %r109, %r110, %r126, %r127, %r128;
	// end inline asm
	// begin inline asm
	shfl.sync.down.b32 %r114, %r115, %r126, %r127, %r128;
	// end inline asm
	mov.b64 	%rd265, {%r109, %r114};
	mov.b64 	%fd152, %rd265;
	mov.b64 	{%r120, %r125}, %rd377;
	// begin inline asm
	shfl.sync.down.b32 %r119, %r120, %r126, %r127, %r128;
	// end inline asm
	// begin inline asm
	shfl.sync.down.b32 %r124, %r125, %r126, %r127, %r128;
	// end inline asm
	mov.b64 	%rd159, {%r119, %r124};
	setp.gt.s32 	%p74, %r48, 23;
	mov.f64 	%fd239, %fd238;
	mov.u64 	%rd378, %rd377;
	@%p74 bra 	$L__BB6_181;
	setp.lt.f64 	%p75, %fd238, %fd152;
	mov.f64 	%fd239, %fd152;
	mov.u64 	%rd378, %rd159;
	@%p75 bra 	$L__BB6_181;
	setp.gt.f64 	%p76, %fd238, %fd152;
	mov.f64 	%fd239, %fd238;
	mov.u64 	%rd378, %rd377;
	@%p76 bra 	$L__BB6_181;
	setp.lt.s64 	%p77, %rd377, %rd159;
	selp.f64 	%fd239, %fd238, %fd152, %p77;
	min.s64 	%rd378, %rd377, %rd159;
$L__BB6_181:
	mov.b64 	%rd266, %fd239;
	mov.b64 	{%r130, %r135}, %rd266;
	mov.b32 	%r146, 16;
	mov.b32 	%r147, 31;
	mov.b32 	%r148, -1;
	// begin inline asm
	shfl.sync.down.b32 %r129, %r130, %r146, %r147, %r148;
	// end inline asm
	// begin inline asm
	shfl.sync.down.b32 %r134, %r135, %r146, %r147, %r148;
	// end inline asm
	mov.b64 	%rd267, {%r129, %r134};
	mov.b64 	%fd155, %rd267;
	mov.b64 	{%r140, %r145}, %rd378;
	// begin inline asm
	shfl.sync.down.b32 %r139, %r140, %r146, %r147, %r148;
	// end inline asm
	// begin inline asm
	shfl.sync.down.b32 %r144, %r145, %r146, %r147, %r148;
	// end inline asm
	mov.b64 	%rd162, {%r139, %r144};
	setp.gt.s32 	%p78, %r48, 15;
	mov.f64 	%fd247, %fd239;
	mov.u64 	%rd386, %rd378;
	@%p78 bra 	$L__BB6_185;
	setp.lt.f64 	%p79, %fd239, %fd155;
	mov.f64 	%fd247, %fd155;
	mov.u64 	%rd386, %rd162;
	@%p79 bra 	$L__BB6_185;
	setp.gt.f64 	%p80, %fd239, %fd155;
	mov.f64 	%fd247, %fd239;
	mov.u64 	%rd386, %rd378;
	@%p80 bra 	$L__BB6_185;
	setp.lt.s64 	%p81, %rd378, %rd162;
	selp.f64 	%fd247, %fd239, %fd155, %p81;
	min.s64 	%rd386, %rd378, %rd162;
$L__BB6_185:
	setp.ne.s32 	%p82, %r48, 0;
	@%p82 bra 	$L__BB6_187;
	shr.u32 	%r149, %r16, 1;
	and.b32  	%r150, %r149, 496;
	mov.u32 	%r151, _ZN6thrust24THRUST_300001_SM_1000_NS8cuda_cub4core6detail5shmemE;
	add.s32 	%r152, %r151, %r150;
	st.shared.f64 	[%r152+8], %fd247;
	st.shared.u64 	[%r152+16], %rd386;
$L__BB6_187:
	bar.sync 	0;
	setp.ne.s32 	%p83, %r16, 0;
	@%p83 bra 	$L__BB6_209;
	ld.shared.f64 	%fd158, [_ZN6thrust24THRUST_300001_SM_1000_NS8cuda_cub4core6detail5shmemE+24];
	ld.shared.u64 	%rd165, [_ZN6thrust24THRUST_300001_SM_1000_NS8cuda_cub4core6detail5shmemE+32];
	setp.lt.f64 	%p84, %fd247, %fd158;
	mov.f64 	%fd241, %fd158;
	mov.u64 	%rd380, %rd165;
	@%p84 bra 	$L__BB6_191;
	setp.lt.f64 	%p85, %fd158, %fd247;
	mov.f64 	%fd241, %fd247;
	mov.u64 	%rd380, %rd386;
	@%p85 bra 	$L__BB6_191;
	setp.lt.s64 	%p86, %rd386, %rd165;
	selp.f64 	%fd241, %fd247, %fd158, %p86;
	min.s64 	%rd380, %rd386, %rd165;
$L__BB6_191:
	ld.shared.f64 	%fd161, [_ZN6thrust24THRUST_300001_SM_1000_NS8cuda_cub4core6detail5shmemE+40];
	ld.shared.u64 	%rd168, [_ZN6thrust24THRUST_300001_SM_1000_NS8cuda_cub4core6detail5shmemE+48];
	setp.lt.f64 	%p87, %fd241, %fd161;
	mov.f64 	%fd242, %fd161;
	mov.u64 	%rd381, %rd168;
	@%p87 bra 	$L__BB6_194;
	setp.lt.f64 	%p88, %fd161, %fd241;
	mov.f64 	%fd242, %fd241;
	mov.u64 	%rd381, %rd380;
	@%p88 bra 	$L__BB6_194;
	setp.lt.s64 	%p89, %rd380, %rd168;
	selp.f64 	%fd242, %fd241, %fd161, %p89;
	min.s64 	%rd381, %rd380, %rd168;
$L__BB6_194:
	ld.shared.f64 	%fd164, [_ZN6thrust24THRUST_300001_SM_1000_NS8cuda_cub4core6detail5shmemE+56];
	ld.shared.u64 	%rd171, [_ZN6thrust24THRUST_300001_SM_1000_NS8cuda_cub4core6detail5shmemE+64];
	setp.lt.f64 	%p90, %fd242, %fd164;
	mov.f64 	%fd243, %fd164;
	mov.u64 	%rd382, %rd171;
	@%p90 bra 	$L__BB6_197;
	setp.lt.f64 	%p91, %fd164, %fd242;
	mov.f64 	%fd243, %fd242;
	mov.u64 	%rd382, %rd381;
	@%p91 bra 	$L__BB6_197;
	setp.lt.s64 	%p92, %rd381, %rd171;
	selp.f64 	%fd243, %fd242, %fd164, %p92;
	min.s64 	%rd382, %rd381, %rd171;
$L__BB6_197:
	ld.shared.f64 	%fd167, [_ZN6thrust24THRUST_300001_SM_1000_NS8cuda_cub4core6detail5shmemE+72];
	ld.shared.u64 	%rd174, [_ZN6thrust24THRUST_300001_SM_1000_NS8cuda_cub4core6detail5shmemE+80];
	setp.lt.f64 	%p93, %fd243, %fd167;
	mov.f64 	%fd244, %fd167;
	mov.u64 	%rd383, %rd174;
	@%p93 bra 	$L__BB6_200;
	setp.lt.f64 	%p94, %fd167, %fd243;
	mov.f64 	%fd244, %fd243;
	mov.u64 	%rd383, %rd382;
	@%p94 bra 	$L__BB6_200;
	setp.lt.s64 	%p95, %rd382, %rd174;
	selp.f64 	%fd244, %fd243, %fd167, %p95;
	min.s64 	%rd383, %rd382, %rd174;
$L__BB6_200:
	ld.shared.f64 	%fd170, [_ZN6thrust24THRUST_300001_SM_1000_NS8cuda_cub4core6detail5shmemE+88];
	ld.shared.u64 	%rd177, [_ZN6thrust24THRUST_300001_SM_1000_NS8cuda_cub4core6detail5shmemE+96];
	setp.lt.f64 	%p96, %fd244, %fd170;
	mov.f64 	%fd245, %fd170;
	mov.u64 	%rd384, %rd177;
	@%p96 bra 	$L__BB6_203;
	setp.lt.f64 	%p97, %fd170, %fd244;
	mov.f64 	%fd245, %fd244;
	mov.u64 	%rd384, %rd383;
	@%p97 bra 	$L__BB6_203;
	setp.lt.s64 	%p98, %rd383, %rd177;
	selp.f64 	%fd245, %fd244, %fd170, %p98;
	min.s64 	%rd384, %rd383, %rd177;
$L__BB6_203:
	ld.shared.f64 	%fd173, [_ZN6thrust24THRUST_300001_SM_1000_NS8cuda_cub4core6detail5shmemE+104];
	ld.shared.u64 	%rd180, [_ZN6thrust24THRUST_300001_SM_1000_NS8cuda_cub4core6detail5shmemE+112];
	setp.lt.f64 	%p99, %fd245, %fd173;
	mov.f64 	%fd246, %fd173;
	mov.u64 	%rd385, %rd180;
	@%p99 bra 	$L__BB6_206;
	setp.lt.f64 	%p100, %fd173, %fd245;
	mov.f64 	%fd246, %fd245;
	mov.u64 	%rd385, %rd384;
	@%p100 bra 	$L__BB6_206;
	setp.lt.s64 	%p101, %rd384, %rd180;
	selp.f64 	%fd246, %fd245, %fd173, %p101;
	min.s64 	%rd385, %rd384, %rd180;
$L__BB6_206:
	ld.shared.f64 	%fd176, [_ZN6thrust24THRUST_300001_SM_1000_NS8cuda_cub4core6detail5shmemE+120];
	ld.shared.u64 	%rd183, [_ZN6thrust24THRUST_300001_SM_1000_NS8cuda_cub4core6detail5shmemE+128];
	setp.lt.f64 	%p102, %fd246, %fd176;
	mov.u64 	%rd386, %rd183;
	mov.f64 	%fd247, %fd176;
	@%p102 bra 	$L__BB6_209;
	setp.lt.f64 	%p103, %fd176, %fd246;
	mov.u64 	%rd386, %rd385;
	mov.f64 	%fd247, %fd246;
	@%p103 bra 	$L__BB6_209;
	setp.lt.s64 	%p104, %rd385, %rd183;
	selp.f64 	%fd247, %fd246, %fd176, %p104;
	min.s64 	%rd386, %rd385, %rd183;
$L__BB6_209:
	mov.u32 	%r376, %tid.x;
	setp.ne.s32 	%p221, %r376, 0;
	@%p221 bra 	$L__BB6_211;
	ld.param.u64 	%rd318, [_ZN6thrust24THRUST_300001_SM_1000_NS8cuda_cub4core6detail13_kernel_agentINS1_8__reduce11ReduceAgentIPN4cuda3std3__45tupleIJdlEEESC_SB_iNS1_9__extrema9arg_max_fIdlNS9_4lessIdEEEEEEJSC_SC_iSH_EEEvDpT0__param_1];
	cvta.to.global.u64 	%rd317, %rd318;
	st.global.f64 	[%rd317], %fd247;
	st.global.u64 	[%rd317+8], %rd386;
$L__BB6_211:
	ret;

}
	// .globl	_ZN6thrust24THRUST_300001_SM_1000_NS8cuda_cub4core6detail13_kernel_agentINS1_8__reduce11ReduceAgentINS0_12zip_iteratorIN4cuda3std3__45tupleIJNS0_10device_ptrIdEENS0_17counting_iteratorIlNS0_11use_defaultESF_SF_EEEEEEEPNSB_IJdlEEESJ_lNS1_9__extrema9arg_max_fIdlNSA_4lessIdEEEEEEJSI_SK_lSP_EEEvDpT0_
.visible .entry _ZN6thrust24THRUST_300001_SM_1000_NS8cuda_cub4core6detail13_kernel_agentINS1_8__reduce11ReduceAgentINS0_12zip_iteratorIN4cuda3std3__45tupleIJNS0_10device_ptrIdEENS0_17counting_iteratorIlNS0_11use_defaultESF_SF_EEEEEEEPNSB_IJdlEEESJ_lNS1_9__extrema9arg_max_fIdlNSA_4lessIdEEEEEEJSI_SK_lSP_EEEvDpT0_(
	.param .align 8 .b8 _ZN6thrust24THRUST_300001_SM_1000_NS8cuda_cub4core6detail13_kernel_agentINS1_8__reduce11ReduceAgentINS0_12zip_iteratorIN4cuda3std3__45tupleIJNS0_10device_ptrIdEENS0_17counting_iteratorIlNS0_11use_defaultESF_SF_EEEEEEEPNSB_IJdlEEESJ_lNS1_9__extrema9arg_max_fIdlNSA_4lessIdEEEEEEJSI_SK_lSP_EEEvDpT0__param_0[16],
	.param .u64 .ptr .align 1 _ZN6thrust24THRUST_300001_SM_1000_NS8cuda_cub4core6detail13_kernel_agentINS1_8__reduce11ReduceAgentINS0_12zip_iteratorIN4cuda3std3__45tupleIJNS0_10device_ptrIdEENS0_17counting_iteratorIlNS0_11use_defaultESF_SF_EEEEEEEPNSB_IJdlEEESJ_lNS1_9__extrema9arg_max_fIdlNSA_4lessIdEEEEEEJSI_SK_lSP_EEEvDpT0__param_1,
	.param .u64 _ZN6thrust24THRUST_300001_SM_1000_NS8cuda_cub4core6detail13_kernel_agentINS1_8__reduce11ReduceAgentINS0_12zip_iteratorIN4cuda3std3__45tupleIJNS0_10device_ptrIdEENS0_17counting_iteratorIlNS0_11use_defaultESF_SF_EEEEEEEPNSB_IJdlEEESJ_lNS1_9__extrema9arg_max_fIdlNSA_4lessIdEEEEEEJSI_SK_lSP_EEEvDpT0__param_2,
	.param .align 1 .b8 _ZN6thrust24THRUST_300001_SM_1000_NS8cuda_cub4core6detail13_kernel_agentINS1_8__reduce11ReduceAgentINS0_12zip_iteratorIN4cuda3std3__45tupleIJNS0_10device_ptrIdEENS0_17counting_iteratorIlNS0_11use_defaultESF_SF_EEEEEEEPNSB_IJdlEEESJ_lNS1_9__extrema9arg_max_fIdlNSA_4lessIdEEEEEEJSI_SK_lSP_EEEvDpT0__param_3[1]
)
.maxntid 256
{
	.reg .pred 	%p<213>;
	.reg .b32 	%r<391>;
	.reg .b64 	%rd<358>;
	.reg .b64 	%fd<242>;

	ld.param.u64 	%rd194, [_ZN6thrust24THRUST_300001_SM_1000_NS8cuda_cub4core6detail13_kernel_agentINS1_8__reduce11ReduceAgentINS0_12zip_iteratorIN4cuda3std3__45tupleIJNS0_10device_ptrIdEENS0_17counting_iteratorIlNS0_11use_defaultESF_SF_EEEEEEEPNSB_IJdlEEESJ_lNS1_9__extrema9arg_max_fIdlNSA_4lessIdEEEEEEJSI_SK_lSP_EEEvDpT0__param_0+8];
	ld.param.u64 	%rd193, [_ZN6thrust24THRUST_300001_SM_1000_NS8cuda_cub4core6detail13_kernel_agentINS1_8__reduce11ReduceAgentINS0_12zip_iteratorIN4cuda3std3__45tupleIJNS0_10device_ptrIdEENS0_17counting_iteratorIlNS0_11use_defaultESF_SF_EEEEEEEPNSB_IJdlEEESJ_lNS1_9__extrema9arg_max_fIdlNSA_4lessIdEEEEEEJSI_SK_lSP_EEEvDpT0__param_0];
	ld.param.u64 	%rd196, [_ZN6thrust24THRUST_300001_SM_1000_NS8cuda_cub4core6detail13_kernel_agentINS1_8__reduce11ReduceAgentINS0_12zip_iteratorIN4cuda3std3__45tupleIJNS0_10device_ptrIdEENS0_17counting_iteratorIlNS0_11use_defaultESF_SF_EEEEEEEPNSB_IJdlEEESJ_lNS1_9__extrema9arg_max_fIdlNSA_4lessIdEEEEEEJSI_SK_lSP_EEEvDpT0__param_2];
	setp.eq.s64 	%p1, %rd196, 0;
	@%p1 bra 	$L__BB7_206;
	cvta.to.global.u64 	%rd1, %rd193;
	setp.gt.s64 	%p2, %rd196, 1279;
	@%p2 bra 	$L__BB7_122;
	cvt.u32.u64 	%r1, %rd196;
	mov.u32 	%r2, %tid.x;
	setp.ge.s32 	%p96, %r2, %r1;
	mov.f64 	%fd188, 0d0000000000000000;
	mov.b64 	%rd300, 0;
	mov.u32 	%r385, %r2;
	@%p96 bra 	$L__BB7_4;
	cvt.u64.u32 	%rd256, %r2;
	mul.wide.u32 	%rd257, %r2, 8;
	add.s64 	%rd258, %rd1, %rd257;
	add.s64 	%rd300, %rd194, %rd256;
	ld.global.f64 	%fd188, [%rd258];
	add.s32 	%r385, %r2, 256;
$L__BB7_4:
	setp.ge.s32 	%p97, %r385, %r1;
	@%p97 bra 	$L__BB7_26;
	not.b32 	%r154, %r385;
	add.s32 	%r5, %r154, %r1;
	and.b32  	%r155, %r5, 768;
	setp.eq.s32 	%p98, %r155, 768;
	@%p98 bra 	$L__BB7_11;
	cvt.u64.u32 	%rd260, %r385;
	add.s64 	%rd291, %rd194, %rd260;
	mul.wide.u32 	%rd261, %r385, 8;
	add.s64 	%rd290, %rd1, %rd261;
	shr.u32 	%r156, %r5, 8;
	add.s32 	%r157, %r156, 1;
	and.b32  	%r158, %r157, 3;
	neg.s32 	%r383, %r158;
$L__BB7_7:
	.pragma "nounroll";
	mov.u64 	%rd9, %rd300;
	mov.f64 	%fd3, %fd188;
	ld.global.f64 	%fd4, [%rd290];
	setp.lt.f64 	%p99, %fd3, %fd4;
	mov.u64 	%rd300, %rd291;
	mov.f64 	%fd188, %fd4;
	@%p99 bra 	$L__BB7_10;
	setp.lt.f64 	%p100, %fd4, %fd3;
	mov.u64 	%rd300, %rd9;
	mov.f64 	%fd188, %fd3;
	@%p100 bra 	$L__BB7_10;
	setp.lt.s64 	%p101, %rd9, %rd291;
	min.s64 	%rd300, %rd9, %rd291;
	selp.f64 	%fd188, %fd3, %fd4, %p101;
$L__BB7_10:
	add.s32 	%r385, %r385, 256;
	add.s64 	%rd291, %rd291, 256;
	add.s64 	%rd290, %rd290, 2048;
	add.s32 	%r383, %r383, 1;
	setp.ne.s32 	%p102, %r383, 0;
	@%p102 bra 	$L__BB7_7;
$L__BB7_11:
	setp.lt.u32 	%p103, %r5, 768;
	@%p103 bra 	$L__BB7_26;
	add.s32 	%r386, %r385, 512;
$L__BB7_13:
	mov.u32 	%r13, %r386;
	add.s32 	%r159, %r13, -512;
	cvt.s64.s32 	%rd262, %r159;
	mul.wide.s32 	%rd263, %r159, 8;
	add.s64 	%rd17, %rd1, %rd263;
	add.s64 	%rd18, %rd194, %rd262;
	ld.global.f64 	%fd10, [%rd17];
	setp.lt.f64 	%p104, %fd188, %fd10;
	mov.u64 	%rd297, %rd18;
	mov.f64 	%fd185, %fd10;
	@%p104 bra 	$L__BB7_16;
	setp.lt.f64 	%p105, %fd10, %fd188;
	mov.u64 	%rd297, %rd300;
	mov.f64 	%fd185, %fd188;
	@%p105 bra 	$L__BB7_16;
	setp.lt.s64 	%p106, %rd300, %rd18;
	min.s64 	%rd297, %rd300, %rd18;
	selp.f64 	%fd185, %fd188, %fd10, %p106;
$L__BB7_16:
	add.s32 	%r160, %r13, -256;
	cvt.s64.s32 	%rd264, %r160;
	add.s64 	%rd21, %rd194, %rd264;
	ld.global.f64 	%fd13, [%rd17+2048];
	setp.lt.f64 	%p107, %fd185, %fd13;
	mov.u64 	%rd298, %rd21;
	mov.f64 	%fd186, %fd13;
	@%p107 bra 	$L__BB7_19;
	setp.lt.f64 	%p108, %fd13, %fd185;
	mov.u64 	%rd298, %rd297;
	mov.f64 	%fd186, %fd185;
	@%p108 bra 	$L__BB7_19;
	setp.lt.s64 	%p109, %rd297, %rd21;
	min.s64 	%rd298, %rd297, %rd21;
	selp.f64 	%fd186, %fd185, %fd13, %p109;
$L__BB7_19:
	cvt.s64.s32 	%rd265, %r13;
	add.s64 	%rd24, %rd194, %rd265;
	ld.global.f64 	%fd16, [%rd17+4096];
	setp.lt.f64 	%p110, %fd186, %fd16;
	mov.u64 	%rd299, %rd24;
	mov.f64 	%fd187, %fd16;
	@%p110 bra 	$L__BB7_22;
	setp.lt.f64 	%p111, %fd16, %fd186;
	mov.u64 	%rd299, %rd298;
	mov.f64 	%fd187, %fd186;
	@%p111 bra 	$L__BB7_22;
	setp.lt.s64 	%p112, %rd298, %rd24;
	min.s64 	%rd299, %rd298, %rd24;
	selp.f64 	%fd187, %fd186, %fd16, %p112;
$L__BB7_22:
	add.s32 	%r161, %r13, 256;
	cvt.s64.s32 	%rd266, %r161;
	add.s64 	%rd27, %rd194, %rd266;
	ld.global.f64 	%fd19, [%rd17+6144];
	setp.lt.f64 	%p113, %fd187, %fd19;
	mov.u64 	%rd300, %rd27;
	mov.f64 	%fd188, %fd19;
	@%p113 bra 	$L__BB7_25;
	setp.lt.f64 	%p114, %fd19, %fd187;
	mov.u64 	%rd300, %rd299;
	mov.f64 	%fd188, %fd187;
	@%p114 bra 	$L__BB7_25;
	setp.lt.s64 	%p115, %rd299, %rd27;
	min.s64 	%rd300, %rd299, %rd27;
	selp.f64 	%fd188, %fd187, %fd19, %p115;
$L__BB7_25:
	add.s32 	%r386, %r13, 1024;
	add.s32 	%r162, %r13, 512;
	setp.lt.s32 	%p116, %r162, %r1;
	@%p116 bra 	$L__BB7_13;
$L__BB7_26:
	setp.lt.s32 	%p117, %r1, 256;
	@%p117 bra 	$L__BB7_71;
	// begin inline asm
	mov.u32 %r276, %laneid;
	// end inline asm
	mov.b64 	%rd277, %fd188;
	mov.b64 	{%r278, %r283}, %rd277;
	mov.b32 	%r294, 1;
	mov.b32 	%r295, 31;
	mov.b32 	%r296, -1;
	// begin inline asm
	shfl.sync.down.b32 %r277, %r278, %r294, %r295, %r296;
	// end inline asm
	// begin inline asm
	shfl.sync.down.b32 %r282, %r283, %r294, %r295, %r296;
	// end inline asm
	mov.b64 	%rd278, {%r277, %r282};
	mov.b64 	%fd23, %rd278;
	mov.b64 	{%r288, %r293}, %rd300;
	// begin inline asm
	shfl.sync.down.b32 %r287, %r288, %r294, %r295, %r296;
	// end inline asm
	// begin inline asm
	shfl.sync.down.b32 %r292, %r293, %r294, %r295, %r296;
	// end inline asm
	mov.b64 	%rd31, {%r287, %r292};
	setp.gt.s32 	%p169, %r276, 30;
	mov.u64 	%rd302, %rd300;
	mov.f64 	%fd190, %fd188;
	@%p169 bra 	$L__BB7_31;
	setp.lt.f64 	%p170, %fd188, %fd23;
	mov.u64 	%rd302, %rd31;
	mov.f64 	%fd190, %fd23;
	@%p170 bra 	$L__BB7_31;
	setp.gt.f64 	%p171, %fd188, %fd23;
	mov.u64 	%rd302, %rd300;
	mov.f64 	%fd190, %fd188;
	@%p171 bra 	$L__BB7_31;
	setp.lt.s64 	%p172, %rd300, %rd31;
	min.s64 	%rd302, %rd300, %rd31;
	selp.f64 	%fd190, %fd188, %fd23, %p172;
$L__BB7_31:
	mov.b64 	%rd279, %fd190;
	mov.b64 	{%r298, %r303}, %rd279;
	mov.b32 	%r314, 2;
	mov.b32 	%r315, 31;
	mov.b32 	%r316, -1;
	// begin inline asm
	shfl.sync.down.b32 %r297, %r298, %r314, %r315, %r316;
	// end inline asm
	// begin inline asm
	shfl.sync.down.b32 %r302, %r303, %r314, %r315, %r316;
	// end inline asm
	mov.b64 	%rd280, {%r297, %r302};
	mov.b64 	%fd26, %rd280;
	mov.b64 	{%r308, %r313}, %rd302;
	// begin inline asm
	shfl.sync.down.b32 %r307, %r308, %r314, %r315, %r316;
	// end inline asm
	// begin inline asm
	shfl.sync.down.b32 %r312, %r313, %r314, %r315, %r316;
	// end inline asm
	mov.b64 	%rd34, {%r307, %r312};
	setp.gt.s32 	%p173, %r276, 29;
	mov.u64 	%rd303, %rd302;
	mov.f64 	%fd191, %fd190;
	@%p173 bra 	$L__BB7_35;
	setp.lt.f64 	%p174, %fd190, %fd26;
	mov.u64 	%rd303, %rd34;
	mov.f64 	%fd191, %fd26;
	@%p174 bra 	$L__BB7_35;
	setp.gt.f64 	%p175, %fd190, %fd26;
	mov.u64 	%rd303, %rd302;
	mov.f64 	%fd191, %fd190;
	@%p175 bra 	$L__BB7_35;
	setp.lt.s64 	%p176, %rd302, %rd34;
	min.s64 	%rd303, %rd302, %rd34;
	selp.f64 	%fd191, %fd190, %fd26, %p176;
$L__BB7_35:
	mov.b64 	%rd281, %fd191;
	mov.b64 	{%r318, %r323}, %rd281;
	mov.b32 	%r334, 4;
	mov.b32 	%r335, 31;
	mov.b32 	%r336, -1;
	// begin inline asm
	shfl.sync.down.b32 %r317, %r318, %r334, %r335, %r336;
	// end inline asm
	// begin inline asm
	shfl.sync.down.b32 %r322, %r323, %r334, %r335, %r336;
	// end inline asm
	mov.b64 	%rd282, {%r317, %r322};
	mov.b64 	%fd29, %rd282;
	mov.b64 	{%r328, %r333}, %rd303;
	// begin inline asm
	shfl.sync.down.b32 %r327, %r328, %r334, %r335, %r336;
	// end inline asm
	// begin inline asm
	shfl.sync.down.b32 %r332, %r333, %r334, %r335, %r336;
	// end inline asm
	mov.b64 	%rd37, {%r327, %r332};
	setp.gt.s32 	%p177, %r276, 27;
	mov.u64 	%rd304, %rd303;
	mov.f64 	%fd192, %fd191;
	@%p177 bra 	$L__BB7_39;
	setp.lt.f64 	%p178, %fd191, %fd29;
	mov.u64 	%rd304, %rd37;
	mov.f64 	%fd192, %fd29;
	@%p178 bra 	$L__BB7_39;
	setp.gt.f64 	%p179, %fd191, %fd29;
	mov.u64 	%rd304, %rd303;
	mov.f64 	%fd192, %fd191;
	@%p179 bra 	$L__BB7_39;
	setp.lt.s64 	%p180, %rd303, %rd37;
	min.s64 	%rd304, %rd303, %rd37;
	selp.f64 	%fd192, %fd191, %fd29, %p180;
$L__BB7_39:
	mov.b64 	%rd283, %fd192;
	mov.b64 	{%r338, %r343}, %rd283;
	mov.b32 	%r354, 8;
	mov.b32 	%r355, 31;
	mov.b32 	%r356, -1;
	// begin inline asm
	shfl.sync.down.b32 %r337, %r338, %r354, %r355, %r356;
	// end inline asm
	// begin inline asm
	shfl.sync.down.b32 %r342, %r343, %r354, %r355, %r356;
	// end inline asm
	mov.b64 	%rd284, {%r337, %r342};
	mov.b64 	%fd32, %rd284;
	mov.b64 	{%r348, %r353}, %rd304;
	// begin inline asm
	shfl.sync.down.b32 %r347, %r348, %r354, %r355, %r356;
	// end inline asm
	// begin inline asm
	shfl.sync.down.b32 %r352, %r353, %r354, %r355, %r356;
	// end inline asm
	mov.b64 	%rd40, {%r347, %r352};
	setp.gt.s32 	%p181, %r276, 23;
	mov.u64 	%rd305, %rd304;
	mov.f64 	%fd193, %fd192;
	@%p181 bra 	$L__BB7_43;
	setp.lt.f64 	%p182, %fd192, %fd32;
	mov.u64 	%rd305, %rd40;
	mov.f64 	%fd193, %fd32;
	@%p182 bra 	$L__BB7_43;
	setp.gt.f64 	%p183, %fd192, %fd32;
	mov.u64 	%rd305, %rd304;
	mov.f64 	%fd193, %fd192;
	@%p183 bra 	$L__BB7_43;
	setp.lt.s64 	%p184, %rd304, %rd40;
	min.s64 	%rd305, %rd304, %rd40;
	selp.f64 	%fd193, %fd192, %fd32, %p184;
$L__BB7_43:
	mov.b64 	%rd285, %fd193;
	mov.b64 	{%r358, %r363}, %rd285;
	mov.b32 	%r374, 16;
	mov.b32 	%r375, 31;
	mov.b32 	%r376, -1;
	// begin inline asm
	shfl.sync.down.b32 %r357, %r358, %r374, %r375, %r376;
	// end inline asm
	// begin inline asm
	shfl.sync.down.b32 %r362, %r363, %r374, %r375, %r376;
	// end inline asm
	mov.b64 	%rd286, {%r357, %r362};
	mov.b64 	%fd35, %rd286;
	mov.b64 	{%r368, %r373}, %rd305;
	// begin inline asm
	shfl.sync.down.b32 %r367, %r368, %r374, %r375, %r376;
	// end inline asm
	// begin inline asm
	shfl.sync.down.b32 %r372, %r373, %r374, %r375, %r376;
	// end inline asm
	mov.b64 	%rd43, {%r367, %r372};
	setp.gt.s32 	%p185, %r276, 15;
	mov.u64 	%rd357, %rd305;
	mov.f64 	%fd241, %fd193;
	@%p185 bra 	$L__BB7_47;
	setp.lt.f64 	%p186, %fd193, %fd35;
	mov.u64 	%rd357, %rd43;
	mov.f64 	%fd241, %fd35;
	@%p186 bra 	$L__BB7_47;
	setp.gt.f64 	%p187, %fd193, %fd35;
	mov.u64 	%rd357, %rd305;
	mov.f64 	%fd241, %fd193;
	@%p187 bra 	$L__BB7_47;
	setp.lt.s64 	%p188, %rd305, %rd43;
	min.s64 	%rd357, %rd305, %rd43;
	selp.f64 	%fd241, %fd193, %fd35, %p188;
$L__BB7_47:
	setp.ne.s32 	%p189, %r276, 0;
	@%p189 bra 	$L__BB7_49;
	shr.u32 	%r377, %r2, 1;
	and.b32  	%r378, %r377, 496;
	mov.u32 	%r379, _ZN6thrust24THRUST_300001_SM_1000_NS8cuda_cub4core6detail5shmemE;
	add.s32 	%r380, %r379, %r378;
	st.shared.f64 	[%r380+8], %fd241;
	st.shared.u64 	[%r380+16], %rd357;
$L__BB7_49:
	bar.sync 	0;
	setp.ne.s32 	%p190, %r2, 0;
	@%p190 bra 	$L__BB7_204;
	ld.shared.f64 	%fd38, [_ZN6thrust24THRUST_300001_SM_1000_NS8cuda_cub4core6detail5shmemE+24];
	ld.shared.u64 	%rd46, [_ZN6thrust24THRUST_300001_SM_1000_NS8cuda_cub4core6detail5shmemE+32];
	setp.lt.f64 	%p191, %fd241, %fd38;
	mov.u64 	%rd307, %rd46;
	mov.f64 	%fd195, %fd38;
	@%p191 bra 	$L__BB7_53;
	setp.lt.f64 	%p192, %fd38, %fd241;
	mov.u64 	%rd307, %rd357;
	mov.f64 	%fd195, %fd241;
	@%p192 bra 	$L__BB7_53;
	setp.lt.s64 	%p193, %rd357, %rd46;
	min.s64 	%rd307, %rd357, %rd46;
	selp.f64 	%fd195, %fd241, %fd38, %p193;
$L__BB7_53:
	ld.shared.f64 	%fd41, [_ZN6thrust24THRUST_300001_SM_1000_NS8cuda_cub4core6detail5shmemE+40];
	ld.shared.u64 	%rd49, [_ZN6thrust24THRUST_300001_SM_1000_NS8cuda_cub4core6detail5shmemE+48];
	setp.lt.f64 	%p194, %fd195, %fd41;
	mov.u64 	%rd308, %rd49;
	mov.f64 	%fd196, %fd41;
	@%p194 bra 	$L__BB7_56;
	setp.lt.f64 	%p195, %fd41, %fd195;
	mov.u64 	%rd308, %rd307;
	mov.f64 	%fd196, %fd195;
	@%p195 bra 	$L__BB7_56;
	setp.lt.s64 	%p196, %rd307, %rd49;
	min.s64 	%rd308, %rd307, %rd49;
	selp.f64 	%fd196, %fd195, %fd41, %p196;
$L__BB7_56:
	ld.shared.f64 	%fd44, [_ZN6thrust24THRUST_300001_SM_1000_NS8cuda_cub4core6detail5shmemE+56];
	ld.shared.u64 	%rd52, [_ZN6thrust24THRUST_300001_SM_1000_NS8cuda_cub4core6detail5shmemE+64];
	setp.lt.f64 	%p197, %fd196, %fd44;
	mov.u64 	%rd309, %rd52;
	mov.f64 	%fd197, %fd44;
	@%p197 bra 	$L__BB7_59;
	setp.lt.f64 	%p198, %fd44, %fd196;
	mov.u64 	%rd309, %rd308;
	mov.f64 	%fd197, %fd196;
	@%p198 bra 	$L__BB7_59;
	setp.lt.s64 	%p199, %rd308, %rd52;
	min.s64 	%rd309, %rd308, %rd52;
	selp.f64 	%fd197, %fd196, %fd44, %p199;
$L__BB7_59:
	ld.shared.f64 	%fd47, [_ZN6thrust24THRUST_300001_SM_1000_NS8cuda_cub4core6detail5shmemE+72];
	ld.shared.u64 	%rd55, [_ZN6thrust24THRUST_300001_SM_1000_NS8cuda_cub4core6detail5shmemE+80];
	setp.lt.f64 	%p200, %fd197, %fd47;
	mov.u64 	%rd310, %rd55;
	mov.f64 	%fd198, %fd47;
	@%p200 bra 	$L__BB7_62;
	setp.lt.f64 	%p201, %fd47, %fd197;
	mov.u64 	%rd310, %rd309;
	mov.f64 	%fd198, %fd197;
	@%p201 bra 	$L__BB7_62;
	setp.lt.s64 	%p202, %rd309, %rd55;
	min.s64 	%rd310, %rd309, %rd55;
	selp.f64 	%fd198, %fd197, %fd47, %p202;
$L__BB7_62:
	ld.shared.f64 	%fd50, [_ZN6thrust24THRUST_300001_SM_1000_NS8cuda_cub4core6detail5shmemE+88];
	ld.shared.u64 	%rd58, [_ZN6thrust24THRUST_300001_SM_1000_NS8cuda_cub4core6detail5shmemE+96];
	setp.lt.f64 	%p203, %fd198, %fd50;
	mov.u64 	%rd311, %rd58;
	mov.f64 	%fd199, %fd50;
	@%p203 bra 	$L__BB7_65;
	setp.lt.f64 	%p204, %fd50, %fd198;
	mov.u64 	%rd311, %rd310;
	mov.f64 	%fd199, %fd198;
	@%p204 bra 	$L__BB7_65;
	setp.lt.s64 	%p205, %rd310, %rd58;
	min.s64 	%rd311, %rd310, %rd58;
	selp.f64 	%fd199, %fd198, %fd50, %p205;
$L__BB7_65:
	ld.shared.f64 	%fd53, [_ZN6thrust24THRUST_300001_SM_1000_NS8cuda_cub4core6detail5shmemE+104];
	ld.shared.u64 	%rd61, [_ZN6thrust24THRUST_300001_SM_1000_NS8cuda_cub4core6detail5shmemE+112];
	setp.lt.f64 	%p206, %fd199, %fd53;
	mov.u64 	%rd312, %rd61;
	mov.f64 	%fd200, %fd53;
	@%p206 bra 	$L__BB7_68;
	setp.lt.f64 	%p207, %fd53, %fd199;
	mov.u64 	%rd312, %rd311;
	mov.f64 	%fd200, %fd199;
	@%p207 bra 	$L__BB7_68;
	setp.lt.s64 	%p208, %rd311, %rd61;
	min.s64 	%rd312, %rd311, %rd61;
	selp.f64 	%fd200, %fd199, %fd53, %p208;
$L__BB7_68:
	ld.shared.f64 	%fd56, [_ZN6thrust24THRUST_300001_SM_1000_NS8cuda_cub4core6detail5shmemE+120];
	ld.shared.u64 	%rd64, [_ZN6thrust24THRUST_300001_SM_1000_NS8cuda_cub4core6detail5shmemE+128];
	setp.lt.f64 	%p209, %fd200, %fd56;
	mov.u64 	%rd357, %rd64;
	mov.f64 	%fd241, %fd56;
	@%p209 bra 	$L__BB7_204;
	setp.lt.f64 	%p210, %fd56, %fd200;
	mov.u64 	%rd357, %rd312;
	mov.f64 	%fd241, %fd200;
	@%p210 bra 	$L__BB7_204;
	setp.lt.s64 	%p211, %rd312, %rd64;
	min.s64 	%rd357, %rd312, %rd64;
	selp.f64 	%fd241, %fd200, %fd56, %p211;
	bra.uni 	$L__BB7_204;
$L__BB7_71:
	// begin inline asm
	mov.u32 %r163, %laneid;
	// end inline asm
	and.b32  	%r184, %r2, 992;
	add.s32 	%r185, %r184, 32;
	setp.gt.s32 	%p118, %r185, %r1;
	not.b32 	%r186, %r184;
	add.s32 	%r187, %r1, %r186;
	selp.b32 	%r182, %r187, 31, %p118;
	mov.b64 	%rd267, %fd188;
	mov.b64 	{%r165, %r170}, %rd267;
	mov.b32 	%r181, 1;
	mov.b32 	%r183, -1;
	// begin inline asm
	shfl.sync.down.b32 %r164, %r165, %r181, %r182, %r183;
	// end inline asm
	// begin inline asm
	shfl.sync.down.b32 %r169, %r170, %r181, %r182, %r183;
	// end inline asm
	mov.b64 	%rd268, {%r164, %r169};
	mov.b64 	%fd58, %rd268;
	mov.b64 	{%r175, %r180}, %rd300;
	// begin inline asm
	shfl.sync.down.b32 %r174, %r175, %r181, %r182, %r183;
	// end inline asm
	// begin inline asm
	shfl.sync.down.b32 %r179, %r180, %r181, %r182, %r183;
	// end inline asm
	mov.b64 	%rd66, {%r174, %r179};
	setp.ge.s32 	%p119, %r163, %r182;
	mov.u64 	%rd313, %rd300;
	mov.f64 	%fd201, %fd188;
	@%p119 bra 	$L__BB7_75;
	setp.lt.f64 	%p120, %fd188, %fd58;
	mov.u64 	%rd313, %rd66;
	mov.f64 	%fd201, %fd58;
	@%p120 bra 	$L__BB7_75;
	setp.gt.f64 	%p121, %fd188, %fd58;
	mov.u64 	%rd313, %rd300;
	mov.f64 	%fd201, %fd188;
	@%p121 bra 	$L__BB7_75;
	setp.lt.s64 	%p122, %rd300, %rd66;
	min.s64 	%rd313, %rd300, %rd66;
	selp.f64 	%fd201, %fd188, %fd58, %p122;
$L__BB7_75:
	mov.b64 	%rd269, %fd201;
	mov.b64 	{%r189, %r194}, %rd269;
	mov.b32 	%r205, 2;
	mov.b32 	%r207, -1;
	// begin inline asm
	shfl.sync.down.b32 %r188, %r189, %r205, %r182, %r207;
	// end inline asm
	// begin inline asm
	shfl.sync.down.b32 %r193, %r194, %r205, %r182, %r207;
	// end inline asm
	mov.b64 	%rd270, {%r188, %r193};
	mov.b64 	%fd61, %rd270;
	mov.b64 	{%r199, %r204}, %rd313;
	// begin inline asm
	shfl.sync.down.b32 %r198, %r199, %r205, %r182, %r207;
	// end inline asm
	// begin inline asm
	shfl.sync.down.b32 %r203, %r204, %r205, %r182, %r207;
	// end inline asm
	mov.b64 	%rd69, {%r198, %r203};
	add.s32 	%r208, %r163, 2;
	setp.gt.s32 	%p123, %r208, %r182;
	mov.u64 	%rd314, %rd313;
	mov.f64 	%fd202, %fd201;
	@%p123 bra 	$L__BB7_79;
	setp.lt.f64 	%p124, %fd201, %fd61;
	mov.u64 	%rd314, %rd69;
	mov.f64 	%fd202, %fd61;
	@%p124 bra 	$L__BB7_79;
	setp.gt.f64 	%p125, %fd201, %fd61;
	mov.u64 	%rd314, %rd313;
	mov.f64 	%fd202, %fd201;
	@%p125 bra 	$L__BB7_79;
	setp.lt.s64 	%p126, %rd313, %rd69;
	min.s64 	%rd314, %rd313, %rd69;
	selp.f64 	%fd202, %fd201, %fd61, %p126;
$L__BB7_79:
	mov.b64 	%rd271, %fd202;
	mov.b64 	{%r210, %r215}, %rd271;
	mov.b32 	%r226, 4;
	mov.b32 	%r228, -1;
	// begin inline asm
	shfl.sync.down.b32 %r209, %r210, %r226, %r182, %r228;
	// end inline asm
	// begin inline asm
	shfl.sync.down.b32 %r214, %r215, %r226, %r182, %r228;
	// end inline asm
	mov.b64 	%rd272, {%r209, %r214};
	mov.b64 	%fd64, %rd272;
	mov.b64 	{%r220, %r225}, %rd314;
	// begin inline asm
	shfl.sync.down.b32 %r219, %r220, %r226, %r182, %r228;
	// end inline asm
	// begin inline asm
	shfl.sync.down.b32 %r224, %r225, %r226, %r182, %r228;
	// end inline asm
	mov.b64 	%rd72, {%r219, %r224};
	add.s32 	%r229, %r163, 4;
	setp.gt.s32 	%p127, %r229, %r182;
	mov.u64 	%rd315, %rd314;
	mov.f64 	%fd203, %fd202;
	@%p127 bra 	$L__BB7_83;
	setp.lt.f64 	%p128, %fd202, %fd64;
	mov.u64 	%rd315, %rd72;
	mov.f64 	%fd203, %fd64;
	@%p128 bra 	$L__BB7_83;
	setp.gt.f64 	%p129, %fd202, %fd64;
	mov.u64 	%rd315, %rd314;
	mov.f64 	%fd203, %fd202;
	@%p129 bra 	$L__BB7_83;
	setp.lt.s64 	%p130, %rd314, %rd72;
	min.s64 	%rd315, %rd314, %rd72;
	selp.f64 	%fd203, %fd202, %fd64, %p130;
$L__BB7_83:
	mov.b64 	%rd273, %fd203;
	mov.b64 	{%r231, %r236}, %rd273;
	mov.b32 	%r247, 8;
	mov.b32 	%r249, -1;
	// begin inline asm
	shfl.sync.down.b32 %r230, %r231, %r247, %r182, %r249;
	// end inline asm
	// begin inline asm
	shfl.sync.down.b32 %r235, %r236, %r247, %r182, %r249;
	// end inline asm
	mov.b64 	%rd274, {%r230, %r235};
	mov.b64 	%fd67, %rd274;
	mov.b64 	{%r241, %r246}, %rd315;
	// begin inline asm
	shfl.sync.down.b32 %r240, %r241, %r247, %r182, %r249;
	// end inline asm
	// begin inline asm
	shfl.sync.down.b32 %r245, %r246, %r247, %r182, %r249;
	// end inline asm
	mov.b64 	%rd75, {%r240, %r245};
	add.s32 	%r250, %r163, 8;
	setp.gt.s32 	%p131, %r250, %r182;
	mov.f64 	%fd204, %fd203;
	mov.u64 	%rd316, %rd315;
	@%p131 bra 	$L__BB7_87;
	setp.lt.f64 	%p132, %fd203, %fd67;
	mov.f64 	%fd204, %fd67;
	mov.u64 	%rd316, %rd75;
	@%p132 bra 	$L__BB7_87;
	setp.gt.f64 	%p133, %fd203, %fd67;
	mov.f64 	%fd204, %fd203;
	mov.u64 	%rd316, %rd315;
	@%p133 bra 	$L__BB7_87;
	setp.lt.s64 	%p134, %rd315, %rd75;
	selp.f64 	%fd204, %fd203, %fd67, %p134;
	min.s64 	%rd316, %rd315, %rd75;
$L__BB7_87:
	mov.b64 	%rd275, %fd204;
	mov.b64 	{%r252, %r257}, %rd275;
	mov.b32 	%r268, 16;
	mov.b32 	%r270, -1;
	// begin inline asm
	shfl.sync.down.b32 %r251, %r252, %r268, %r182, %r270;
	// end inline asm
	// begin inline asm
	shfl.sync.down.b32 %r256, %r257, %r268, %r182, %r270;
	// end inline asm
	mov.b64 	%rd276, {%r251, %r256};
	mov.b64 	%fd70, %rd276;
	mov.b64 	{%r262, %r267}, %rd316;
	// begin inline asm
	shfl.sync.down.b32 %r261, %r262, %r268, %r182, %r270;
	// end inline asm
	// begin inline asm
	shfl.sync.down.b32 %r266, %r267, %r268, %r182, %r270;
	// end inline asm
	mov.b64 	%rd78, {%r261, %r266};
	add.s32 	%r271, %r163, 16;
	setp.gt.s32 	%p135, %r271, %r182;
	mov.f64 	%fd241, %fd204;
	mov.u64 	%rd357, %rd316;
	@%p135 bra 	$L__BB7_91;
	setp.lt.f64 	%p136, %fd204, %fd70;
	mov.f64 	%fd241, %fd70;
	mov.u64 	%rd357, %rd78;
	@%p136 bra 	$L__BB7_91;
	setp.gt.f64 	%p137, %fd204, %fd70;
	mov.f64 	%fd241, %fd204;
	mov.u64 	%rd357, %rd316;
	@%p137 bra 	$L__BB7_91;
	setp.lt.s64 	%p138, %rd316, %rd78;
	selp.f64 	%fd241, %fd204, %fd70, %p138;
	min.s64 	%rd357, %rd316, %rd78;
$L__BB7_91:
	setp.ne.s32 	%p139, %r163, 0;
	@%p139 bra 	$L__BB7_93;
	shr.u32 	%r272, %r2, 1;
	and.b32  	%r273, %r272, 496;
	mov.u32 	%r274, _ZN6thrust24THRUST_300001_SM_1000_NS8cuda_cub4core6detail5shmemE;
	add.s32 	%r275, %r274, %r273;
	st.shared.f64 	[%r275+8], %fd241;
	st.shared.u64 	[%r275+16], %rd357;
$L__BB7_93:
	bar.sync 	0;
	setp.ne.s32 	%p140, %r2, 0;
	@%p140 bra 	$L__BB7_204;
	setp.lt.s32 	%p141, %r1, 33;
	mov.f64 	%fd206, %fd241;
	mov.u64 	%rd318, %rd357;
	@%p141 bra 	$L__BB7_98;
	ld.shared.f64 	%fd73, [_ZN6thrust24THRUST_300001_SM_1000_NS8cuda_cub4core6detail5shmemE+24];
	ld.shared.u64 	%rd81, [_ZN6thrust24THRUST_300001_SM_1000_NS8cuda_cub4core6detail5shmemE+32];
	setp.lt.f64 	%p142, %fd241, %fd73;
	mov.f64 	%fd206, %fd73;
	mov.u64 	%rd318, %rd81;
	@%p142 bra 	$L__BB7_98;
	setp.lt.f64 	%p143, %fd73, %fd241;
	mov.f64 	%fd206, %fd241;
	mov.u64 	%rd318, %rd357;
	@%p143 bra 	$L__BB7_98;
	setp.lt.s64 	%p144, %rd357, %rd81;
	selp.f64 	%fd206, %fd241, %fd73, %p144;
	min.s64 	%rd318, %rd357, %rd81;
$L__BB7_98:
	setp.lt.s32 	%p145, %r1, 65;
	mov.f64 	%fd207, %fd206;
	mov.u64 	%rd319, %rd318;
	@%p145 bra 	$L__BB7_102;
	ld.shared.f64 	%fd76, [_ZN6thrust24THRUST_300001_SM_1000_NS8cuda_cub4core6detail5shmemE+40];
	ld.shared.u64 	%rd84, [_ZN6thrust24THRUST_300001_SM_1000_NS8cuda_cub4core6detail5shmemE+48];
	setp.lt.f64 	%p146, %fd206, %fd76;
	mov.f64 	%fd207, %fd76;
	mov.u64 	%rd319, %rd84;
	@%p146 bra 	$L__BB7_102;
	setp.lt.f64 	%p147, %fd76, %fd206;
	mov.f64 	%fd207, %fd206;
	mov.u64 	%rd319, %rd318;
	@%p147 bra 	$L__BB7_102;
	setp.lt.s64 	%p148, %rd318, %rd84;
	selp.f64 	%fd207, %fd206, %fd76, %p148;
	min.s64 	%rd319, %rd318, %rd84;
$L__BB7_102:
	setp.lt.s32 	%p149, %r1, 97;
	mov.f64 	%fd208, %fd207;
	mov.u64 	%rd320, %rd319;
	@%p149 bra 	$L__BB7_106;
	ld.shared.f64 	%fd79, [_ZN6thrust24THRUST_300001_SM_1000_NS8cuda_cub4core6detail5shmemE+56];
	ld.shared.u64 	%rd87, [_ZN6thrust24THRUST_300001_SM_1000_NS8cuda_cub4core6detail5shmemE+64];
	setp.lt.f64 	%p150, %fd207, %fd79;
	mov.f64 	%fd208, %fd79;
	mov.u64 	%rd320, %rd87;
	@%p150 bra 	$L__BB7_106;
	setp.lt.f64 	%p151, %fd79, %fd207;
	mov.f64 	%fd208, %fd207;
	mov.u64 	%rd320, %rd319;
	@%p151 bra 	$L__BB7_106;
	setp.lt.s64 	%p152, %rd319, %rd87;
	selp.f64 	%fd208, %fd207, %fd79, %p152;
	min.s64 	%rd320, %rd319, %rd87;
$L__BB7_106:
	setp.lt.s32 	%p153, %r1, 129;
	mov.f64 	%fd209, %fd208;
	mov.u64 	%rd321, %rd320;
	@%p153 bra 	$L__BB7_110;
	ld.shared.f64 	%fd82, [_ZN6thrust24THRUST_300001_SM_1000_NS8cuda_cub4core6detail5shmemE+72];
	ld.shared.u64 	%rd90, [_ZN6thrust24THRUST_300001_SM_1000_NS8cuda_cub4core6detail5shmemE+80];
	setp.lt.f64 	%p154, %fd208, %fd82;
	mov.f64 	%fd209, %fd82;
	mov.u64 	%rd321, %rd90;
	@%p154 bra 	$L__BB7_110;
	setp.lt.f64 	%p155, %fd82, %fd208;
	mov.f64 	%fd209, %fd208;
	mov.u64 	%rd321, %rd320;
	@%p155 bra 	$L__BB7_110;
	setp.lt.s64 	%p156, %rd320, %rd90;
	selp.f64 	%fd209, %fd208, %fd82, %p156;
	min.s64 	%rd321, %rd320, %rd90;
$L__BB7_110:
	setp.lt.s32 	%p157, %r1, 161;
	mov.f64 	%fd210, %fd209;
	mov.u64 	%rd322, %rd321;
	@%p157 bra 	$L__BB7_114;
	ld.shared.f64 	%fd85, [_ZN6thrust24THRUST_300001_SM_1000_NS8cuda_cub4core6detail5shmemE+88];
	ld.shared.u64 	%rd93, [_ZN6thrust24THRUST_300001_SM_1000_NS8cuda_cub4core6detail5shmemE+96];
	setp.lt.f64 	%p158, %fd209, %fd85;
	mov.f64 	%fd210, %fd85;
	mov.u64 	%rd322, %rd93;
	@%p158 bra 	$L__BB7_114;
	setp.lt.f64 	%p159, %fd85, %fd209;
	mov.f64 	%fd210, %fd209;
	mov.u64 	%rd322, %rd321;
	@%p159 bra 	$L__BB7_114;
	setp.lt.s64 	%p160, %rd321, %rd93;
	selp.f64 	%fd210, %fd209, %fd85, %p160;
	min.s64 	%rd322, %rd321, %rd93;
$L__BB7_114:
	setp.lt.s32 	%p161, %r1, 193;
	mov.f64 	%fd211, %fd210;
	mov.u64 	%rd323, %rd322;
	@%p161 bra 	$L__BB7_118;
	ld.shared.f64 	%fd88, [_ZN6thrust24THRUST_300001_SM_1000_NS8cuda_cub4core6detail5shmemE+104];
	ld.shared.u64 	%rd96, [_ZN6thrust24THRUST_300001_SM_1000_NS8cuda_cub4core6detail5shmemE+112];
	setp.lt.f64 	%p162, %fd210, %fd88;
	mov.f64 	%fd211, %fd88;
	mov.u64 	%rd323, %rd96;
	@%p162 bra 	$L__BB7_118;
	setp.lt.f64 	%p163, %fd88, %fd210;
	mov.f64 	%fd211, %fd210;
	mov.u64 	%rd323, %rd322;
	@%p163 bra 	$L__BB7_118;
	setp.lt.s64 	%p164, %rd322, %rd96;
	selp.f64 	%fd211, %fd210, %fd88, %p164;
	min.s64 	%rd323, %rd322, %rd96;
$L__BB7_118:
	setp.lt.s32 	%p165, %r1, 225;
	mov.u64 	%rd357, %rd323;
	mov.f64 	%fd241, %fd211;
	@%p165 bra 	$L__BB7_204;
	ld.shared.f64 	%fd91, [_ZN6thrust24THRUST_300001_SM_1000_NS8cuda_cub4core6detail5shmemE+120];
	ld.shared.u64 	%rd99, [_ZN6thrust24THRUST_300001_SM_1000_NS8cuda_cub4core6detail5shmemE+128];
	setp.lt.f64 	%p166, %fd211, %fd91;
	mov.u64 	%rd357, %rd99;
	mov.f64 	%fd241, %fd91;
	@%p166 bra 	$L__BB7_204;
	setp.lt.f64 	%p167, %fd91, %fd211;
	mov.u64 	%rd357, %rd323;
	mov.f64 	%fd241, %fd211;
	@%p167 bra 	$L__BB7_204;
	setp.lt.s64 	%p168, %rd323, %rd99;
	selp.f64 	%fd241, %fd211, %fd91, %p168;
	min.s64 	%rd357, %rd323, %rd99;
	bra.uni 	$L__BB7_204;
$L__BB7_122:
	mov.u32 	%r18, %tid.x;
	cvt.u64.u32 	%rd197, %r18;
	cvta.to.global.u64 	%rd198, %rd193;
	mul.wide.u32 	%rd199, %r18, 8;
	add.s64 	%rd200, %rd198, %rd199;
	ld.global.f64 	%fd170, [%rd200];
	add.s32 	%r31, %r18, 256;
	cvt.u64.u32 	%rd201, %r31;
	ld.global.f64 	%fd171, [%rd200+2048];
	add.s32 	%r32, %r18, 512;
	cvt.u64.u32 	%rd202, %r32;
	ld.global.f64 	%fd172, [%rd200+4096];
	add.s32 	%r33, %r18, 768;
	cvt.u64.u32 	%rd203, %r33;
	ld.global.f64 	%fd173, [%rd200+6144];
	or.b32  	%r34, %r18, 1024;
	cvt.u64.u32 	%rd101, %r34;
	add.s64 	%rd344, %rd194, %rd101;
	ld.global.f64 	%fd228, [%rd200+8192];
	setp.geu.f64 	%p3, %fd170, %fd171;
	selp.f64 	%fd174, %fd170, %fd171, %p3;
	selp.b64 	%rd204, %rd197, %rd201, %p3;
	setp.geu.f64 	%p4, %fd174, %fd172;
	selp.f64 	%fd175, %fd174, %fd172, %p4;
	selp.b64 	%rd205, %rd204, %rd202, %p4;
	setp.geu.f64 	%p5, %fd175, %fd173;
	selp.f64 	%fd94, %fd175, %fd173, %p5;
	selp.b64 	%rd104, %rd205, %rd203, %p5;
	setp.lt.f64 	%p6, %fd94, %fd228;
	@%p6 bra 	$L__BB7_124;
	setp.lt.f64 	%p7, %fd228, %fd94;
	setp.lt.u64 	%p8, %rd104, %rd101;
	or.pred  	%p9, %p7, %p8;
	selp.f64 	%fd228, %fd94, %fd228, %p9;
	add.s64 	%rd206, %rd194, %rd104;
	selp.b64 	%rd344, %rd206, %rd344, %p9;
$L__BB7_124:
	setp.lt.u64 	%p10, %rd196, 2560;
	mov.b64 	%rd333, 1280;
	@%p10 bra 	$L__BB7_137;
	mov.b64 	%rd325, 1280;
	mov.f64 	%fd213, %fd228;
$L__BB7_126:
	add.s64 	%rd209, %rd325, %rd197;
	shl.b64 	%rd210, %rd325, 3;
	cvta.to.global.u64 	%rd211, %rd193;
	add.s64 	%rd213, %rd211, %rd199;
	add.s64 	%rd214, %rd213, %rd210;
	add.s64 	%rd327, %rd209, %rd194;
	ld.global.f64 	%fd214, [%rd214];
	ld.global.f64 	%fd215, [%rd214+2048];
	ld.global.f64 	%fd216, [%rd214+4096];
	ld.global.f64 	%fd217, [%rd214+6144];
	ld.global.f64 	%fd228, [%rd214+8192];
	setp.lt.f64 	%p11, %fd213, %fd214;
	@%p11 bra 	$L__BB7_128;
	setp.lt.f64 	%p12, %fd214, %fd213;
	setp.lt.s64 	%p13, %rd344, %rd327;
	or.pred  	%p14, %p12, %p13;
	selp.f64 	%fd214, %fd213, %fd214, %p14;
	selp.b64 	%rd327, %rd344, %rd327, %p14;
$L__BB7_128:
	add.s64 	%rd215, %rd325, %rd197;
	add.s64 	%rd216, %rd215, %rd194;
	add.s64 	%rd328, %rd216, 256;
	setp.lt.f64 	%p15, %fd214, %fd215;
	@%p15 bra 	$L__BB7_130;
	setp.lt.f64 	%p16, %fd215, %fd214;
	add.s64 	%rd218, %rd325, %rd197;
	add.s64 	%rd219, %rd218, %rd194;
	add.s64 	%rd220, %rd219, 256;
	setp.lt.s64 	%p17, %rd327, %rd220;
	or.pred  	%p18, %p16, %p17;
	selp.f64 	%fd215, %fd214, %fd215, %p18;
	selp.b64 	%rd328, %rd327, %rd220, %p18;
$L__BB7_130:
	add.s64 	%rd329, %rd216, 512;
	setp.lt.f64 	%p19, %fd215, %fd216;
	@%p19 bra 	$L__BB7_132;
	setp.lt.f64 	%p20, %fd216, %fd215;
	add.s64 	%rd224, %rd325, %rd197;
	add.s64 	%rd225, %rd224, %rd194;
	add.s64 	%rd226, %rd225, 512;
	setp.lt.s64 	%p21, %rd328, %rd226;
	or.pred  	%p22, %p20, %p21;
	selp.f64 	%fd216, %fd215, %fd216, %p22;
	selp.b64 	%rd329, %rd328, %rd226, %p22;
$L__BB7_132:
	add.s64 	%rd227, %rd325, %rd197;
	add.s64 	%rd228, %rd227, %rd194;
	add.s64 	%rd330, %rd228, 768;
	setp.lt.f64 	%p23, %fd216, %fd217;
	@%p23 bra 	$L__BB7_134;
	setp.lt.f64 	%p24, %fd217, %fd216;
	setp.lt.s64 	%p25, %rd329, %rd330;
	or.pred  	%p26, %p24, %p25;
	selp.f64 	%fd217, %fd216, %fd217, %p26;
	selp.b64 	%rd330, %rd329, %rd330, %p26;
$L__BB7_134:
	add.s64 	%rd344, %rd228, 1024;
	setp.lt.f64 	%p27, %fd217, %fd228;
	@%p27 bra 	$L__BB7_136;
	setp.lt.f64 	%p28, %fd228, %fd217;
	setp.lt.s64 	%p29, %rd330, %rd344;
	or.pred  	%p30, %p28, %p29;
	selp.f64 	%fd228, %fd217, %fd228, %p30;
	selp.b64 	%rd344, %rd330, %rd344, %p30;
$L__BB7_136:
	add.s64 	%rd333, %rd325, 1280;
	add.s64 	%rd231, %rd325, 2560;
	setp.le.s64 	%p31, %rd231, %rd196;
	mov.u64 	%rd325, %rd333;
	mov.f64 	%fd213, %fd228;
	@%p31 bra 	$L__BB7_126;
$L__BB7_137:
	setp.le.s64 	%p32, %rd196, %rd333;
	@%p32 bra 	$L__BB7_160;
	cvt.u32.u64 	%r35, %rd333;
	cvt.u32.u64 	%r36, %rd196;
	sub.s32 	%r19, %r36, %r35;
	setp.ge.s32 	%p33, %r18, %r19;
	@%p33 bra 	$L__BB7_160;
	cvta.to.global.u64 	%rd130, %rd193;
	not.b32 	%r38, %r18;
	add.s32 	%r39, %r38, %r36;
	sub.s32 	%r20, %r39, %r35;
	and.b32  	%r41, %r20, 768;
	setp.eq.s32 	%p34, %r41, 768;
	mov.u32 	%r389, %r18;
	@%p34 bra 	$L__BB7_145;
	add.s64 	%rd234, %rd333, %rd197;
	add.s64 	%rd335, %rd234, %rd194;
	shl.b64 	%rd235, %rd234, 3;
	add.s64 	%rd334, %rd130, %rd235;
	shr.u32 	%r42, %r20, 8;
	add.s32 	%r43, %r42, 1;
	and.b32  	%r44, %r43, 3;
	neg.s32 	%r387, %r44;
	mov.u32 	%r389, %r18;
$L__BB7_141:
	.pragma "nounroll";
	mov.u64 	%rd135, %rd344;
	mov.f64 	%fd114, %fd228;
	ld.global.f64 	%fd115, [%rd334];
	setp.lt.f64 	%p35, %fd114, %fd115;
	mov.f64 	%fd228, %fd115;
	mov.u64 	%rd344, %rd335;
	@%p35 bra 	$L__BB7_144;
	setp.lt.f64 	%p36, %fd115, %fd114;
	mov.f64 	%fd228, %fd114;
	mov.u64 	%rd344, %rd135;
	@%p36 bra 	$L__BB7_144;
	setp.lt.s64 	%p37, %rd135, %rd335;
	selp.f64 	%fd228, %fd114, %fd115, %p37;
	min.s64 	%rd344, %rd135, %rd335;
$L__BB7_144:
	add.s32 	%r389, %r389, 256;
	add.s64 	%rd335, %rd335, 256;
	add.s64 	%rd334, %rd334, 2048;
	add.s32 	%r387, %r387, 1;
	setp.ne.s32 	%p38, %r387, 0;
	@%p38 bra 	$L__BB7_141;
$L__BB7_145:
	setp.lt.u32 	%p39, %r20, 768;
	@%p39 bra 	$L__BB7_160;
	add.s32 	%r390, %r389, 512;
$L__BB7_147:
	mov.u32 	%r28, %r390;
	add.s32 	%r45, %r28, -512;
	cvt.u64.u32 	%rd236, %r45;
	add.s64 	%rd237, %rd333, %rd236;
	shl.b64 	%rd238, %rd237, 3;
	add.s64 	%rd143, %rd130, %rd238;
	add.s64 	%rd144, %rd237, %rd194;
	ld.global.f64 	%fd121, [%rd143];
	setp.lt.f64 	%p40, %fd228, %fd121;
	mov.f64 	%fd225, %fd121;
	mov.u64 	%rd341, %rd144;
	@%p40 bra 	$L__BB7_150;
	setp.lt.f64 	%p41, %fd121, %fd228;
	mov.f64 	%fd225, %fd228;
	mov.u64 	%rd341, %rd344;
	@%p41 bra 	$L__BB7_150;
	setp.lt.s64 	%p42, %rd344, %rd144;
	selp.f64 	%fd225, %fd228, %fd121, %p42;
	min.s64 	%rd341, %rd344, %rd144;
$L__BB7_150:
	add.s32 	%r46, %r28, -256;
	cvt.u64.u32 	%rd239, %r46;
	add.s64 	%rd240, %rd333, %rd239;
	add.s64 	%rd147, %rd240, %rd194;
	ld.global.f64 	%fd124, [%rd143+2048];
	setp.lt.f64 	%p43, %fd225, %fd124;
	mov.f64 	%fd226, %fd124;
	mov.u64 	%rd342, %rd147;
	@%p43 bra 	$L__BB7_153;
	setp.lt.f64 	%p44, %fd124, %fd225;
	mov.f64 	%fd226, %fd225;
	mov.u64 	%rd342, %rd341;
	@%p44 bra 	$L__BB7_153;
	setp.lt.s64 	%p45, %rd341, %rd147;
	selp.f64 	%fd226, %fd225, %fd124, %p45;
	min.s64 	%rd342, %rd341, %rd147;
$L__BB7_153:
	cvt.u64.u32 	%rd241, %r28;
	add.s64 	%rd242, %rd333, %rd241;
	add.s64 	%rd150, %rd242, %rd194;
	ld.global.f64 	%fd127, [%rd143+4096];
	setp.lt.f64 	%p46, %fd226, %fd127;
	mov.f64 	%fd227, %fd127;
	mov.u64 	%rd343, %rd150;
	@%p46 bra 	$L__BB7_156;
	setp.lt.f64 	%p47, %fd127, %fd226;
	mov.f64 	%fd227, %fd226;
	mov.u64 	%rd343, %rd342;
	@%p47 bra 	$L__BB7_156;
	setp.lt.s64 	%p48, %rd342, %rd150;
	selp.f64 	%fd227, %fd226, %fd127, %p48;
	min.s64 	%rd343, %rd342, %rd150;
$L__BB7_156:
	add.s32 	%r47, %r28, 256;
	cvt.u64.u32 	%rd243, %r47;
	add.s64 	%rd244, %rd333, %rd243;
	add.s64 	%rd153, %rd244, %rd194;
	ld.global.f64 	%fd130, [%rd143+6144];
	setp.lt.f64 	%p49, %fd227, %fd130;
	mov.f64 	%fd228, %fd130;
	mov.u64 	%rd344, %rd153;
	@%p49 bra 	$L__BB7_159;
	setp.lt.f64 	%p50, %fd130, %fd227;
	mov.f64 	%fd228, %fd227;
	mov.u64 	%rd344, %rd343;
	@%p50 bra 	$L__BB7_159;
	setp.lt.s64 	%p51, %rd343, %rd153;
	selp.f64 	%fd228, %fd227, %fd130, %p51;
	min.s64 	%rd344, %rd343, %rd153;
$L__BB7_159:
	add.s32 	%r390, %r28, 1024;
	add.s32 	%r48, %r28, 512;
	setp.lt.s32 	%p52, %r48, %r19;
	@%p52 bra 	$L__BB7_147;
$L__BB7_160:
	// begin inline asm
	mov.u32 %r49, %laneid;
	// end inline asm
	mov.b64 	%rd245, %fd228;
	mov.b64 	{%r51, %r56}, %rd245;
	mov.b32 	%r67, 1;
	mov.b32 	%r68, 31;
	mov.b32 	%r69, -1;
	// begin inline asm
	shfl.sync.down.b32 %r50, %r51, %r67, %r68, %r69;
	// end inline asm
	// begin inline asm
	shfl.sync.down.b32 %r55, %r56, %r67, %r68, %r69;
	// end inline asm
	mov.b64 	%rd246, {%r50, %r55};
	mov.b64 	%fd134, %rd246;
	mov.b64 	{%r61, %r66}, %rd344;
	// begin inline asm
	shfl.sync.down.b32 %r60, %r61, %r67, %r68, %r69;
	// end inline asm
	// begin inline asm
	shfl.sync.down.b32 %r65, %r66, %r67, %r68, %r69;
	// end inline asm
	mov.b64 	%rd157, {%r60, %r65};
	setp.gt.s32 	%p53, %r49, 30;
	mov.f64 	%fd230, %fd228;
	mov.u64 	%rd346, %rd344;
	@%p53 bra 	$L__BB7_164;
	setp.lt.f64 	%p54, %fd228, %fd134;
	mov.f64 	%fd230, %fd134;
	mov.u64 	%rd346, %rd157;
	@%p54 bra 	$L__BB7_164;
	setp.gt.f64 	%p55, %fd228, %fd134;
	mov.f64 	%fd230, %fd228;
	mov.u64 	%rd346, %rd344;
	@%p55 bra 	$L__BB7_164;
	setp.lt.s64 	%p56, %rd344, %rd157;
	selp.f64 	%fd230, %fd228, %fd134, %p56;
	min.s64 	%rd346, %rd344, %rd157;
$L__BB7_164:
	mov.b64 	%rd247, %fd230;
	mov.b64 	{%r71, %r76}, %rd247;
	mov.b32 	%r87, 2;
	mov.b32 	%r88, 31;
	mov.b32 	%r89, -1;
	// begin inline asm
	shfl.sync.down.b32 %r70, %r71, %r87, %r88, %r89;
	// end inline asm
	// begin inline asm
	shfl.sync.down.b32 %r75, %r76, %r87, %r88, %r89;
	// end inline asm
	mov.b64 	%rd248, {%r70, %r75};
	mov.b64 	%fd137, %rd248;
	mov.b64 	{%r81, %r86}, %rd346;
	// begin inline asm
	shfl.sync.down.b32 %r80, %r81, %r87, %r88, %r89;
	// end inline asm
	// begin inline asm
	shfl.sync.down.b32 %r85, %r86, %r87, %r88, %r89;
	// end inline asm
	mov.b64 	%rd160, {%r80, %r85};
	setp.gt.s32 	%p57, %r49, 29;
	mov.f64 	%fd231, %fd230;
	mov.u64 	%rd347, %rd346;
	@%p57 bra 	$L__BB7_168;
	setp.lt.f64 	%p58, %fd230, %fd137;
	mov.f64 	%fd231, %fd137;
	mov.u64 	%rd347, %rd160;
	@%p58 bra 	$L__BB7_168;
	setp.gt.f64 	%p59, %fd230, %fd137;
	mov.f64 	%fd231, %fd230;
	mov.u64 	%rd347, %rd346;
	@%p59 bra 	$L__BB7_168;
	setp.lt.s64 	%p60, %rd346, %rd160;
	selp.f64 	%fd231, %fd230, %fd137, %p60;
	min.s64 	%rd347, %rd346, %rd160;
$L__BB7_168:
	mov.b64 	%rd249, %fd231;
	mov.b64 	{%r91, %r96}, %rd249;
	mov.b32 	%r107, 4;
	mov.b32 	%r108, 31;
	mov.b32 	%r109, -1;
	// begin inline asm
	shfl.sync.down.b32 %r90, %r91, %r107, %r108, %r109;
	// end inline asm
	// begin inline asm
	shfl.sync.down.b32 %r95, %r96, %r107, %r108, %r109;
	// end inline asm
	mov.b64 	%rd250, {%r90, %r95};
	mov.b64 	%fd140, %rd250;
	mov.b64 	{%r101, %r106}, %rd347;
	// begin inline asm
	shfl.sync.down.b32 %r100, %r101, %r107, %r108, %r109;
	// end inline asm
	// begin inline asm
	shfl.sync.down.b32 %r105, %r106, %r107, %r108, %r109;
	// end inline asm
	mov.b64 	%rd163, {%r100, %r105};
	setp.gt.s32 	%p61, %r49, 27;
	mov.f64 	%fd232, %fd231;
	mov.u64 	%rd348, %rd347;
	@%p61 bra 	$L__BB7_172;
	setp.lt.f64 	%p62, %fd231, %fd140;
	mov.f64 	%fd232, %fd140;
	mov.u64 	%rd348, %rd163;
	@%p62 bra 	$L__BB7_172;
	setp.gt.f64 	%p63, %fd231, %fd140;
	mov.f64 	%fd232, %fd231;
	mov.u64 	%rd348, %rd347;
	@%p63 bra 	$L__BB7_172;
	setp.lt.s64 	%p64, %rd347, %rd163;
	selp.f64 	%fd232, %fd231, %fd140, %p64;
	min.s64 	%rd348, %rd347, %rd163;
$L__BB7_172:
	mov.b64 	%rd251, %fd232;
	mov.b64 	{%r111, %r116}, %rd251;
	mov.b32 	%r127, 8;
	mov.b32 	%r128, 31;
	mov.b32 	%r129, -1;
	// begin inline asm
	shfl.sync.down.b32 %r110, %r111, %r127, %r128, %r129;
	// end inline asm
	// begin inline asm
	shfl.sync.down.b32 %r115, %r116, %r127, %r128, %r129;
	// end inline asm
	mov.b64 	%rd252, {%r110, %r115};
	mov.b64 	%fd143, %rd252;
	mov.b64 	{%r121, %r126}, %rd348;
	// begin inline asm
	shfl.sync.down.b32 %r120, %r121, %r127, %r128, %r129;
	// end inline asm
	// begin inline asm
	shfl.sync.down.b32 %r125, %r126, %r127, %r128, %r129;
	// end inline asm
	mov.b64 	%rd166, {%r120, %r125};
	setp.gt.s32 	%p65, %r49, 23;
	mov.f64 	%fd233, %fd232;
	mov.u64 	%rd349, %rd348;
	@%p65 bra 	$L__BB7_176;
	setp.lt.f64 	%p66, %fd232, %fd143;
	mov.f64 	%fd233, %fd143;
	mov.u64 	%rd349, %rd166;
	@%p66 bra 	$L__BB7_176;
	setp.gt.f64 	%p67, %fd232, %fd143;
	mov.f64 	%fd233, %fd232;
	mov.u64 	%rd349, %rd348;
	@%p67 bra 	$L__BB7_176;
	setp.lt.s64 	%p68, %rd348, %rd166;
	selp.f64 	%fd233, %fd232, %fd143, %p68;
	min.s64 	%rd349, %rd348, %rd166;
$L__BB7_176:
	mov.b64 	%rd253, %fd233;
	mov.b64 	{%r131, %r136}, %rd253;
	mov.b32 	%r147, 16;
	mov.b32 	%r148, 31;
	mov.b32 	%r149, -1;
	// begin inline asm
	shfl.sync.down.b32 %r130, %r131, %r147, %r148, %r149;
	// end inline asm
	// begin inline asm
	shfl.sync.down.b32 %r135, %r136, %r147, %r148, %r149;
	// end inline asm
	mov.b64 	%rd254, {%r130, %r135};
	mov.b64 	%fd146, %rd254;
	mov.b64 	{%r141, %r146}, %rd349;
	// begin inline asm
	shfl.sync.down.b32 %r140, %r141, %r147, %r148, %r149;
	// end inline asm
	// begin inline asm
	shfl.sync.down.b32 %r145, %r146, %r147, %r148, %r149;
	// end inline asm
	mov.b64 	%rd169, {%r140, %r145};
	setp.gt.s32 	%p69, %r49, 15;
	mov.f64 	%fd241, %fd233;
	mov.u64 	%rd357, %rd349;
	@%p69 bra 	$L__BB7_180;
	setp.lt.f64 	%p70, %fd233, %fd146;
	mov.f64 	%fd241, %fd146;
	mov.u64 	%rd357, %rd169;
	@%p70 bra 	$L__BB7_180;
	setp.gt.f64 	%p71, %fd233, %fd146;
	mov.f64 	%fd241, %fd233;
	mov.u64 	%rd357, %rd349;
	@%p71 bra 	$L__BB7_180;
	setp.lt.s64 	%p72, %rd349, %rd169;
	selp.f64 	%fd241, %fd233, %fd146, %p72;
	min.s64 	%rd357, %rd349, %rd169;
$L__BB7_180:
	setp.ne.s32 	%p73, %r49, 0;
	@%p73 bra 	$L__BB7_182;
	shr.u32 	%r150, %r18, 1;
	and.b32  	%r151, %r150, 496;
	mov.u32 	%r152, _ZN6thrust24THRUST_300001_SM_1000_NS8cuda_cub4core6detail5shmemE;
	add.s32 	%r153, %r152, %r151;
	st.shared.f64 	[%r153+8], %fd241;
	st.shared.u64 	[%r153+16], %rd357;
$L__BB7_182:
	bar.sync 	0;
	setp.ne.s32 	%p74, %r18, 0;
	@%p74 bra 	$L__BB7_204;
	ld.shared.f64 	%fd149, [_ZN6thrust24THRUST_300001_SM_1000_NS8cuda_cub4core6detail5shmemE+24];
	ld.shared.u64 	%rd172, [_ZN6thrust24THRUST_300001_SM_1000_NS8cuda_cub4core6detail5shmemE+32];
	setp.lt.f64 	%p75, %fd241, %fd149;
	mov.f64 	%fd235, %fd149;
	mov.u64 	%rd351, %rd172;
	@%p75 bra 	$L__BB7_186;
	setp.lt.f64 	%p76, %fd149, %fd241;
	mov.f64 	%fd235, %fd241;
	mov.u64 	%rd351, %rd357;
	@%p76 bra 	$L__BB7_186;
	setp.lt.s64 	%p77, %rd357, %rd172;
	selp.f64 	%fd235, %fd241, %fd149, %p77;
	min.s64 	%rd351, %rd357, %rd172;
$L__BB7_186:
	ld.shared.f64 	%fd152, [_ZN6thrust24THRUST_300001_SM_1000_NS8cuda_cub4core6detail5shmemE+40];
	ld.shared.u64 	%rd175, [_ZN6thrust24THRUST_300001_SM_1000_NS8cuda_cub4core6detail5shmemE+48];
	setp.lt.f64 	%p78, %fd235, %fd152;
	mov.f64 	%fd236, %fd152;
	mov.u64 	%rd352, %rd175;
	@%p78 bra 	$L__BB7_189;
	setp.lt.f64 	%p79, %fd152, %fd235;
	mov.f64 	%fd236, %fd235;
	mov.u64 	%rd352, %rd351;
	@%p79 bra 	$L__BB7_189;
	setp.lt.s64 	%p80, %rd351, %rd175;
	selp.f64 	%fd236, %fd235, %fd152, %p80;
	min.s64 	%rd352, %rd351, %rd175;
$L__BB7_189:
	ld.shared.f64 	%fd155, [_ZN6thrust24THRUST_300001_SM_1000_NS8cuda_cub4core6detail5shmemE+56];
	ld.shared.u64 	%rd178, [_ZN6thrust24THRUST_300001_SM_1000_NS8cuda_cub4core6detail5shmemE+64];
	setp.lt.f64 	%p81, %fd236, %fd155;
	mov.f64 	%fd237, %fd155;
	mov.u64 	%rd353, %rd178;
	@%p81 bra 	$L__BB7_192;
	setp.lt.f64 	%p82, %fd155, %fd236;
	mov.f64 	%fd237, %fd236;
	mov.u64 	%rd353, %rd352;
	@%p82 bra 	$L__BB7_192;
	setp.lt.s64 	%p83, %rd352, %rd178;
	selp.f64 	%fd237, %fd236, %fd155, %p83;
	min.s64 	%rd353, %rd352, %rd178;
$L__BB7_192:
	ld.shared.f64 	%fd158, [_ZN6thrust24THRUST_300001_SM_1000_NS8cuda_cub4core6detail5shmemE+72];
	ld.shared.u64 	%rd181, [_ZN6thrust24THRUST_300001_SM_1000_NS8cuda_cub4core6detail5shmemE+80];
	setp.lt.f64 	%p84, %fd237, %fd158;
	mov.f64 	%fd238, %fd158;
	mov.u64 	%rd354, %rd181;
	@%p84 bra 	$L__BB7_195;
	setp.lt.f64 	%p85, %fd158, %fd237;
	mov.f64 	%fd238, %fd237;
	mov.u64 	%rd354, %rd353;
	@%p85 bra 	$L__BB7_195;
	setp.lt.s64 	%p86, %rd353, %rd181;
	selp.f64 	%fd238, %fd237, %fd158, %p86;
	min.s64 	%rd354, %rd353, %rd181;
$L__BB7_195:
	ld.shared.f64 	%fd161, [_ZN6thrust24THRUST_300001_SM_1000_NS8cuda_cub4core6detail5shmemE+88];
	ld.shared.u64 	%rd184, [_ZN6thrust24THRUST_300001_SM_1000_NS8cuda_cub4core6detail5shmemE+96];
	setp.lt.f64 	%p87, %fd238, %fd161;
	mov.f64 	%fd239, %fd161;
	mov.u64 	%rd355, %rd184;
	@%p87 bra 	$L__BB7_198;
	setp.lt.f64 	%p88, %fd161, %fd238;
	mov.f64 	%fd239, %fd238;
	mov.u64 	%rd355, %rd354;
	@%p88 bra 	$L__BB7_198;
	setp.lt.s64 	%p89, %rd354, %rd184;
	selp.f64 	%fd239, %fd238, %fd161, %p89;
	min.s64 	%rd355, %rd354, %rd184;
$L__BB7_198:
	ld.shared.f64 	%fd164, [_ZN6thrust24THRUST_300001_SM_1000_NS8cuda_cub4core6detail5shmemE+104];
	ld.shared.u64 	%rd187, [_ZN6thrust24THRUST_300001_SM_1000_NS8cuda_cub4core6detail5shmemE+112];
	setp.lt.f64 	%p90, %fd239, %fd164;
	mov.f64 	%fd240, %fd164;
	mov.u64 	%rd356, %rd187;
	@%p90 bra 	$L__BB7_201;
	setp.lt.f64 	%p91, %fd164, %fd239;
	mov.f64 	%fd240, %fd239;
	mov.u64 	%rd356, %rd355;
	@%p91 bra 	$L__BB7_201;
	setp.lt.s64 	%p92, %rd355, %rd187;
	selp.f64 	%fd240, %fd239, %fd164, %p92;
	min.s64 	%rd356, %rd355, %rd187;
$L__BB7_201:
	ld.shared.f64 	%fd167, [_ZN6thrust24THRUST_300001_SM_1000_NS8cuda_cub4core6detail5shmemE+120];
	ld.shared.u64 	%rd190, [_ZN6thrust24THRUST_300001_SM_1000_NS8cuda_cub4core6detail5shmemE+128];
	setp.lt.f64 	%p93, %fd240, %fd167;
	mov.u64 	%rd357, %rd190;
	mov.f64 	%fd241, %fd167;
	@%p93 bra 	$L__BB7_204;
	setp.lt.f64 	%p94, %fd167, %fd240;
	mov.u64 	%rd357, %rd356;
	mov.f64 	%fd241, %fd240;
	@%p94 bra 	$L__BB7_204;
	setp.lt.s64 	%p95, %rd356, %rd190;
	selp.f64 	%fd241, %fd240, %fd167, %p95;
	min.s64 	%rd357, %rd356, %rd190;
$L__BB7_204:
	mov.u32 	%r381, %tid.x;
	setp.ne.s32 	%p212, %r381, 0;
	@%p212 bra 	$L__BB7_206;
	ld.param.u64 	%rd288, [_ZN6thrust24THRUST_300001_SM_1000_NS8cuda_cub4core6detail13_kernel_agentINS1_8__reduce11ReduceAgentINS0_12zip_iteratorIN4cuda3std3__45tupleIJNS0_10device_ptrIdEENS0_17counting_iteratorIlNS0_11use_defaultESF_SF_EEEEEEEPNSB_IJdlEEESJ_lNS1_9__extrema9arg_max_fIdlNSA_4lessIdEEEEEEJSI_SK_lSP_EEEvDpT0__param_1];
	cvta.to.global.u64 	%rd287, %rd288;
	st.global.f64 	[%rd287], %fd241;
	st.global.u64 	[%rd287+8], %rd357;
$L__BB7_206:
	ret;

}
	// .globl	_ZN6thrust24THRUST_300001_SM_1000_NS8cuda_cub4core6detail13_kernel_agentINS1_8__reduce11ReduceAgentINS0_12zip_iteratorIN4cuda3std3__45tupleIJNS0_10device_ptrIdEENS0_17counting_iteratorIlNS0_11use_defaultESF_SF_EEEEEEEPNSB_IJdlEEESJ_lNS1_9__extrema9arg_max_fIdlNSA_4lessIdEEEEEEJSI_SK_lN3cub18CUB_300001_SM_100013GridEvenShareIlEENSS_9GridQueueIyEESP_EEEvDpT0_
.visible .entry _ZN6thrust24THRUST_300001_SM_1000_NS8cuda_cub4core6detail13_kernel_agentINS1_8__reduce11ReduceAgentINS0_12zip_iteratorIN4cuda3std3__45tupleIJNS0_10device_ptrIdEENS0_17counting_iteratorIlNS0_11use_defaultESF_SF_EEEEEEEPNSB_IJdlEEESJ_lNS1_9__extrema9arg_max_fIdlNSA_4lessIdEEEEEEJSI_SK_lN3cub18CUB_300001_SM_100013GridEvenShareIlEENSS_9GridQueueIyEESP_EEEvDpT0_(
	.param .align 8 .b8 _ZN6thrust24THRUST_300001_SM_1000_NS8cuda_cub4core6detail13_kernel_agentINS1_8__reduce11ReduceAgentINS0_12zip_iteratorIN4cuda3std3__45tupleIJNS0_10device_ptrIdEENS0_17counting_iteratorIlNS0_11use_defaultESF_SF_EEEEEEEPNSB_IJdlEEESJ_lNS1_9__extrema9arg_max_fIdlNSA_4lessIdEEEEEEJSI_SK_lN3cub18CUB_300001_SM_100013GridEvenShareIlEENSS_9GridQueueIyEESP_EEEvDpT0__param_0[16],
	.param .u64 .ptr .align 1 _ZN6thrust24THRUST_300001_SM_1000_NS8cuda_cub4core6detail13_kernel_agentINS1_8__reduce11ReduceAgentINS0_12zip_iteratorIN4cuda3std3__45tupleIJNS0_10device_ptrIdEENS0_17counting_iteratorIlNS0_11use_defaultESF_SF_EEEEEEEPNSB_IJdlEEESJ_lNS1_9__extrema9arg_max_fIdlNSA_4lessIdEEEEEEJSI_SK_lN3cub18CUB_300001_SM_100013GridEvenShareIlEENSS_9GridQueueIyEESP_EEEvDpT0__param_1,
	.param .u64 _ZN6thrust24THRUST_300001_SM_1000_NS8cuda_cub4core6detail13_kernel_agentINS1_8__reduce11ReduceAgentINS0_12zip_iteratorIN4cuda3std3__45tupleIJNS0_10device_ptrIdEENS0_17counting_iteratorIlNS0_11use_defaultESF_SF_EEEEEEEPNSB_IJdlEEESJ_lNS1_9__extrema9arg_max_fIdlNSA_4lessIdEEEEEEJSI_SK_lN3cub18CUB_300001_SM_100013GridEvenShareIlEENSS_9GridQueueIyEESP_EEEvDpT0__param_2,
	.param .align 8 .b8 _ZN6thrust24THRUST_300001_SM_1000_NS8cuda_cub4core6detail13_kernel_agentINS1_8__reduce11ReduceAgentINS0_12zip_iteratorIN4cuda3std3__45tupleIJNS0_10device_ptrIdEENS0_17counting_iteratorIlNS0_11use_defaultESF_SF_EEEEEEEPNSB_IJdlEEESJ_lNS1_9__extrema9arg_max_fIdlNSA_4lessIdEEEEEEJSI_SK_lN3cub18CUB_300001_SM_100013GridEvenShareIlEENSS_9GridQueueIyEESP_EEEvDpT0__param_3[72],
	.param .align 8 .b8 _ZN6thrust24THRUST_300001_SM_1000_NS8cuda_cub4core6detail13_kernel_agentINS1_8__reduce11ReduceAgentINS0_12zip_iteratorIN4cuda3std3__45tupleIJNS0_10device_ptrIdEENS0_17counting_iteratorIlNS0_11use_defaultESF_SF_EEEEEEEPNSB_IJdlEEESJ_lNS1_9__extrema9arg_max_fIdlNSA_4lessIdEEEEEEJSI_SK_lN3cub18CUB_300001_SM_100013GridEvenShareIlEENSS_9GridQueueIyEESP_EEEvDpT0__param_4[8],
	.param .align 1 .b8 _ZN6thrust24THRUST_300001_SM_1000_NS8cuda_cub4core6detail13_kernel_agentINS1_8__reduce11ReduceAgentINS0_12zip_iteratorIN4cuda3std3__45tupleIJNS0_10device_ptrIdEENS0_17counting_iteratorIlNS0_11use_defaultESF_SF_EEEEEEEPNSB_IJdlEEESJ_lNS1_9__extrema9arg_max_fIdlNSA_4lessIdEEEEEEJSI_SK_lN3cub18CUB_300001_SM_100013GridEvenShareIlEENSS_9GridQueueIyEESP_EEEvDpT0__param_5[1]
)
.maxntid 256
{
	.reg .pred 	%p<215>;
	.reg .b32 	%r<399>;
	.reg .b64 	%rd<350>;
	.reg .b64 	%fd<242>;

	ld.param.u64 	%rd3, [_ZN6thrust24THRUST_300001_SM_1000_NS8cuda_cub4core6detail13_kernel_agentINS1_8__reduce11ReduceAgentINS0_12zip_iteratorIN4cuda3std3__45tupleIJNS0_10device_ptrIdEENS0_17counting_iteratorIlNS0_11use_defaultESF_SF_EEEEEEEPNSB_IJdlEEESJ_lNS1_9__extrema9arg_max_fIdlNSA_4lessIdEEEEEEJSI_SK_lN3cub18CUB_300001_SM_100013GridEvenShareIlEENSS_9GridQueueIyEESP_EEEvDpT0__param_0+8];
	ld.param.u64 	%rd196, [_ZN6thrust24THRUST_300001_SM_1000_NS8cuda_cub4core6detail13_kernel_agentINS1_8__reduce11ReduceAgentINS0_12zip_iteratorIN4cuda3std3__45tupleIJNS0_10device_ptrIdEENS0_17counting_iteratorIlNS0_11use_defaultESF_SF_EEEEEEEPNSB_IJdlEEESJ_lNS1_9__extrema9arg_max_fIdlNSA_4lessIdEEEEEEJSI_SK_lN3cub18CUB_300001_SM_100013GridEvenShareIlEENSS_9GridQueueIyEESP_EEEvDpT0__param_0];
	ld.param.u64 	%rd197, [_ZN6thrust24THRUST_300001_SM_1000_NS8cuda_cub4core6detail13_kernel_agentINS1_8__reduce11ReduceAgentINS0_12zip_iteratorIN4cuda3std3__45tupleIJNS0_10device_ptrIdEENS0_17counting_iteratorIlNS0_11use_defaultESF_SF_EEEEEEEPNSB_IJdlEEESJ_lNS1_9__extrema9arg_max_fIdlNSA_4lessIdEEEEEEJSI_SK_lN3cub18CUB_300001_SM_100013GridEvenShareIlEENSS_9GridQueueIyEESP_EEEvDpT0__param_4];
	ld.param.u64 	%rd195, [_ZN6thrust24THRUST_300001_SM_1000_NS8cuda_cub4core6detail13_kernel_agentINS1_8__reduce11ReduceAgentINS0_12zip_iteratorIN4cuda3std3__45tupleIJNS0_10device_ptrIdEENS0_17counting_iteratorIlNS0_11use_defaultESF_SF_EEEEEEEPNSB_IJdlEEESJ_lNS1_9__extrema9arg_max_fIdlNSA_4lessIdEEEEEEJSI_SK_lN3cub18CUB_300001_SM_100013GridEvenShareIlEENSS_9GridQueueIyEESP_EEEvDpT0__param_2];
	cvta.to.global.u64 	%rd1, %rd197;
	cvta.to.global.u64 	%rd2, %rd196;
	mov.u32 	%r1, %ctaid.x;
	mul.lo.s32 	%r33, %r1, 1280;
	cvt.u64.u32 	%rd4, %r33;
	mov.u32 	%r34, %nctaid.x;
	mul.lo.s32 	%r35, %r34, 1280;
	cvt.u64.u32 	%rd5, %r35;
	add.s64 	%rd198, %rd4, 1280;
	setp.le.s64 	%p1, %rd198, %rd195;
	@%p1 bra 	$L__BB8_121;
	cvt.u32.u64 	%r159, %rd4;
	cvt.u32.u64 	%r2, %rd195;
	sub.s32 	%r3, %r2, %r159;
	mov.u32 	%r4, %tid.x;
	setp.ge.s32 	%p98, %r4, %r3;
	mov.f64 	%fd188, 0d0000000000000000;
	mov.b64 	%rd292, 0;
	mov.u32 	%r393, %r4;
	@%p98 bra 	$L__BB8_3;
	cvt.u64.u32 	%rd240, %r4;
	add.s64 	%rd241, %rd4, %rd240;
	shl.b64 	%rd242, %rd241, 3;
	add.s64 	%rd243, %rd2, %rd242;
	add.s64 	%rd292, %rd3, %rd241;
	ld.global.f64 	%fd188, [%rd243];
	add.s32 	%r393, %r4, 256;
$L__BB8_3:
	setp.ge.s32 	%p99, %r393, %r3;
	@%p99 bra 	$L__BB8_25;
	not.b32 	%r161, %r393;
	add.s32 	%r162, %r161, %r2;
	sub.s32 	%r7, %r162, %r159;
	and.b32  	%r163, %r7, 768;
	setp.eq.s32 	%p100, %r163, 768;
	@%p100 bra 	$L__BB8_10;
	cvt.u64.u32 	%rd245, %r393;
	add.s64 	%rd246, %rd245, %rd4;
	add.s64 	%rd283, %rd246, %rd3;
	shl.b64 	%rd247, %rd246, 3;
	add.s64 	%rd282, %rd2, %rd247;
	shr.u32 	%r164, %r7, 8;
	add.s32 	%r165, %r164, 1;
	and.b32  	%r166, %r165, 3;
	neg.s32 	%r391, %r166;
$L__BB8_6:
	.pragma "nounroll";
	mov.u64 	%rd12, %rd292;
	mov.f64 	%fd3, %fd188;
	ld.global.f64 	%fd4, [%rd282];
	setp.lt.f64 	%p101, %fd3, %fd4;
	mov.u64 	%rd292, %rd283;
	mov.f64 	%fd188, %fd4;
	@%p101 bra 	$L__BB8_9;
	setp.lt.f64 	%p102, %fd4, %fd3;
	mov.u64 	%rd292, %rd12;
	mov.f64 	%fd188, %fd3;
	@%p102 bra 	$L__BB8_9;
	setp.lt.s64 	%p103, %rd12, %rd283;
	min.s64 	%rd292, %rd12, %rd283;
	selp.f64 	%fd188, %fd3, %fd4, %p103;
$L__BB8_9:
	add.s32 	%r393, %r393, 256;
	add.s64 	%rd283, %rd283, 256;
	add.s64 	%rd282, %rd282, 2048;
	add.s32 	%r391, %r391, 1;
	setp.ne.s32 	%p104, %r391, 0;
	@%p104 bra 	$L__BB8_6;
$L__BB8_10:
	setp.lt.u32 	%p105, %r7, 768;
	@%p105 bra 	$L__BB8_25;
	add.s32 	%r394, %r393, 512;
$L__BB8_12:
	mov.u32 	%r15, %r394;
	add.s32 	%r167, %r15, -512;
	cvt.s64.s32 	%rd248, %r167;
	add.s64 	%rd249, %rd248, %rd4;
	shl.b64 	%rd250, %rd249, 3;
	add.s64 	%rd20, %rd2, %rd250;
	add.s64 	%rd21, %rd249, %rd3;
	ld.global.f64 	%fd10, [%rd20];
	setp.lt.f64 	%p106, %fd188, %fd10;
	mov.u64 	%rd289, %rd21;
	mov.f64 	%fd185, %fd10;
	@%p106 bra 	$L__BB8_15;
	setp.lt.f64 	%p107, %fd10, %fd188;
	mov.u64 	%rd289, %rd292;
	mov.f64 	%fd185, %fd188;
	@%p107 bra 	$L__BB8_15;
	setp.lt.s64 	%p108, %rd292, %rd21;
	min.s64 	%rd289, %rd292, %rd21;
	selp.f64 	%fd185, %fd188, %fd10, %p108;
$L__BB8_15:
	add.s32 	%r168, %r15, -256;
	cvt.s64.s32 	%rd251, %r168;
	add.s64 	%rd252, %rd251, %rd4;
	add.s64 	%rd24, %rd252, %rd3;
	ld.global.f64 	%fd13, [%rd20+2048];
	setp.lt.f64 	%p109, %fd185, %fd13;
	mov.u64 	%rd290, %rd24;
	mov.f64 	%fd186, %fd13;
	@%p109 bra 	$L__BB8_18;
	setp.lt.f64 	%p110, %fd13, %fd185;
	mov.u64 	%rd290, %rd289;
	mov.f64 	%fd186, %fd185;
	@%p110 bra 	$L__BB8_18;
	setp.lt.s64 	%p111, %rd289, %rd24;
	min.s64 	%rd290, %rd289, %rd24;
	selp.f64 	%fd186, %fd185, %fd13, %p111;
$L__BB8_18:
	cvt.s64.s32 	%rd253, %r15;
	add.s64 	%rd254, %rd253, %rd4;
	add.s64 	%rd27, %rd254, %rd3;
	ld.global.f64 	%fd16, [%rd20+4096];
	setp.lt.f64 	%p112, %fd186, %fd16;
	mov.u64 	%rd291, %rd27;
	mov.f64 	%fd187, %fd16;
	@%p112 bra 	$L__BB8_21;
	setp.lt.f64 	%p113, %fd16, %fd186;
	mov.u64 	%rd291, %rd290;
	mov.f64 	%fd187, %fd186;
	@%p113 bra 	$L__BB8_21;
	setp.lt.s64 	%p114, %rd290, %rd27;
	min.s64 	%rd291, %rd290, %rd27;
	selp.f64 	%fd187, %fd186, %fd16, %p114;
$L__BB8_21:
	add.s32 	%r169, %r15, 256;
	cvt.s64.s32 	%rd255, %r169;
	add.s64 	%rd256, %rd255, %rd4;
	add.s64 	%rd30, %rd256, %rd3;
	ld.global.f64 	%fd19, [%rd20+6144];
	setp.lt.f64 	%p115, %fd187, %fd19;
	mov.u64 	%rd292, %rd30;
	mov.f64 	%fd188, %fd19;
	@%p115 bra 	$L__BB8_24;
	setp.lt.f64 	%p116, %fd19, %fd187;
	mov.u64 	%rd292, %rd291;
	mov.f64 	%fd188, %fd187;
	@%p116 bra 	$L__BB8_24;
	setp.lt.s64 	%p117, %rd291, %rd30;
	min.s64 	%rd292, %rd291, %rd30;
	selp.f64 	%fd188, %fd187, %fd19, %p117;
$L__BB8_24:
	add.s32 	%r394, %r15, 1024;
	add.s32 	%r170, %r15, 512;
	setp.lt.s32 	%p118, %r170, %r3;
	@%p118 bra 	$L__BB8_12;
$L__BB8_25:
	setp.lt.s32 	%p119, %r3, 256;
	@%p119 bra 	$L__BB8_70;
	// begin inline asm
	mov.u32 %r284, %laneid;
	// end inline asm
	mov.b64 	%rd267, %fd188;
	mov.b64 	{%r286, %r291}, %rd267;
	mov.b32 	%r302, 1;
	mov.b32 	%r303, 31;
	mov.b32 	%r304, -1;
	// begin inline asm
	shfl.sync.down.b32 %r285, %r286, %r302, %r303, %r304;
	// end inline asm
	// begin inline asm
	shfl.sync.down.b32 %r290, %r291, %r302, %r303, %r304;
	// end inline asm
	mov.b64 	%rd268, {%r285, %r290};
	mov.b64 	%fd23, %rd268;
	mov.b64 	{%r296, %r301}, %rd292;
	// begin inline asm
	shfl.sync.down.b32 %r295, %r296, %r302, %r303, %r304;
	// end inline asm
	// begin inline asm
	shfl.sync.down.b32 %r300, %r301, %r302, %r303, %r304;
	// end inline asm
	mov.b64 	%rd34, {%r295, %r300};
	setp.gt.s32 	%p171, %r284, 30;
	mov.u64 	%rd294, %rd292;
	mov.f64 	%fd190, %fd188;
	@%p171 bra 	$L__BB8_30;
	setp.lt.f64 	%p172, %fd188, %fd23;
	mov.u64 	%rd294, %rd34;
	mov.f64 	%fd190, %fd23;
	@%p172 bra 	$L__BB8_30;
	setp.gt.f64 	%p173, %fd188, %fd23;
	mov.u64 	%rd294, %rd292;
	mov.f64 	%fd190, %fd188;
	@%p173 bra 	$L__BB8_30;
	setp.lt.s64 	%p174, %rd292, %rd34;
	min.s64 	%rd294, %rd292, %rd34;
	selp.f64 	%fd190, %fd188, %fd23, %p174;
$L__BB8_30:
	mov.b64 	%rd269, %fd190;
	mov.b64 	{%r306, %r311}, %rd269;
	mov.b32 	%r322, 2;
	mov.b32 	%r323, 31;
	mov.b32 	%r324, -1;
	// begin inline asm
	shfl.sync.down.b32 %r305, %r306, %r322, %r323, %r324;
	// end inline asm
	// begin inline asm
	shfl.sync.down.b32 %r310, %r311, %r322, %r323, %r324;
	// end inline asm
	mov.b64 	%rd270, {%r305, %r310};
	mov.b64 	%fd26, %rd270;
	mov.b64 	{%r316, %r321}, %rd294;
	// begin inline asm
	shfl.sync.down.b32 %r315, %r316, %r322, %r323, %r324;
	// end inline asm
	// begin inline asm
	shfl.sync.down.b32 %r320, %r321, %r322, %r323, %r324;
	// end inline asm
	mov.b64 	%rd37, {%r315, %r320};
	setp.gt.s32 	%p175, %r284, 29;
	mov.u64 	%rd295, %rd294;
	mov.f64 	%fd191, %fd190;
	@%p175 bra 	$L__BB8_34;
	setp.lt.f64 	%p176, %fd190, %fd26;
	mov.u64 	%rd295, %rd37;
	mov.f64 	%fd191, %fd26;
	@%p176 bra 	$L__BB8_34;
	setp.gt.f64 	%p177, %fd190, %fd26;
	mov.u64 	%rd295, %rd294;
	mov.f64 	%fd191, %fd190;
	@%p177 bra 	$L__BB8_34;
	setp.lt.s64 	%p178, %rd294, %rd37;
	min.s64 	%rd295, %rd294, %rd37;
	selp.f64 	%fd191, %fd190, %fd26, %p178;
$L__BB8_34:
	mov.b64 	%rd271, %fd191;
	mov.b64 	{%r326, %r331}, %rd271;
	mov.b32 	%r342, 4;
	mov.b32 	%r343, 31;
	mov.b32 	%r344, -1;
	// begin inline asm
	shfl.sync.down.b32 %r325, %r326, %r342, %r343, %r344;
	// end inline asm
	// begin inline asm
	shfl.sync.down.b32 %r330, %r331, %r342, %r343, %r344;
	// end inline asm
	mov.b64 	%rd272, {%r325, %r330};
	mov.b64 	%fd29, %rd272;
	mov.b64 	{%r336, %r341}, %rd295;
	// begin inline asm
	shfl.sync.down.b32 %r335, %r336, %r342, %r343, %r344;
	// end inline asm
	// begin inline asm
	shfl.sync.down.b32 %r340, %r341, %r342, %r343, %r344;
	// end inline asm
	mov.b64 	%rd40, {%r335, %r340};
	setp.gt.s32 	%p179, %r284, 27;
	mov.u64 	%rd296, %rd295;
	mov.f64 	%fd192, %fd191;
	@%p179 bra 	$L__BB8_38;
	setp.lt.f64 	%p180, %fd191, %fd29;
	mov.u64 	%rd296, %rd40;
	mov.f64 	%fd192, %fd29;
	@%p180 bra 	$L__BB8_38;
	setp.gt.f64 	%p181, %fd191, %fd29;
	mov.u64 	%rd296, %rd295;
	mov.f64 	%fd192, %fd191;
	@%p181 bra 	$L__BB8_38;
	setp.lt.s64 	%p182, %rd295, %rd40;
	min.s64 	%rd296, %rd295, %rd40;
	selp.f64 	%fd192, %fd191, %fd29, %p182;
$L__BB8_38:
	mov.b64 	%rd273, %fd192;
	mov.b64 	{%r346, %r351}, %rd273;
	mov.b32 	%r362, 8;
	mov.b32 	%r363, 31;
	mov.b32 	%r364, -1;
	// begin inline asm
	shfl.sync.down.b32 %r345, %r346, %r362, %r363, %r364;
	// end inline asm
	// begin inline asm
	shfl.sync.down.b32 %r350, %r351, %r362, %r363, %r364;
	// end inline asm
	mov.b64 	%rd274, {%r345, %r350};
	mov.b64 	%fd32, %rd274;
	mov.b64 	{%r356, %r361}, %rd296;
	// begin inline asm
	shfl.sync.down.b32 %r355, %r356, %r362, %r363, %r364;
	// end inline asm
	// begin inline asm
	shfl.sync.down.b32 %r360, %r361, %r362, %r363, %r364;
	// end inline asm
	mov.b64 	%rd43, {%r355, %r360};
	setp.gt.s32 	%p183, %r284, 23;
	mov.u64 	%rd297, %rd296;
	mov.f64 	%fd193, %fd192;
	@%p183 bra 	$L__BB8_42;
	setp.lt.f64 	%p184, %fd192, %fd32;
	mov.u64 	%rd297, %rd43;
	mov.f64 	%fd193, %fd32;
	@%p184 bra 	$L__BB8_42;
	setp.gt.f64 	%p185, %fd192, %fd32;
	mov.u64 	%rd297, %rd296;
	mov.f64 	%fd193, %fd192;
	@%p185 bra 	$L__BB8_42;
	setp.lt.s64 	%p186, %rd296, %rd43;
	min.s64 	%rd297, %rd296, %rd43;
	selp.f64 	%fd193, %fd192, %fd32, %p186;
$L__BB8_42:
	mov.b64 	%rd275, %fd193;
	mov.b64 	{%r366, %r371}, %rd275;
	mov.b32 	%r382, 16;
	mov.b32 	%r383, 31;
	mov.b32 	%r384, -1;
	// begin inline asm
	shfl.sync.down.b32 %r365, %r366, %r382, %r383, %r384;
	// end inline asm
	// begin inline asm
	shfl.sync.down.b32 %r370, %r371, %r382, %r383, %r384;
	// end inline asm
	mov.b64 	%rd276, {%r365, %r370};
	mov.b64 	%fd35, %rd276;
	mov.b64 	{%r376, %r381}, %rd297;
	// begin inline asm
	shfl.sync.down.b32 %r375, %r376, %r382, %r383, %r384;
	// end inline asm
	// begin inline asm
	shfl.sync.down.b32 %r380, %r381, %r382, %r383, %r384;
	// end inline asm
	mov.b64 	%rd46, {%r375, %r380};
	setp.gt.s32 	%p187, %r284, 15;
	mov.u64 	%rd349, %rd297;
	mov.f64 	%fd241, %fd193;
	@%p187 bra 	$L__BB8_46;
	setp.lt.f64 	%p188, %fd193, %fd35;
	mov.u64 	%rd349, %rd46;
	mov.f64 	%fd241, %fd35;
	@%p188 bra 	$L__BB8_46;
	setp.gt.f64 	%p189, %fd193, %fd35;
	mov.u64 	%rd349, %rd297;
	mov.f64 	%fd241, %fd193;
	@%p189 bra 	$L__BB8_46;
	setp.lt.s64 	%p190, %rd297, %rd46;
	min.s64 	%rd349, %rd297, %rd46;
	selp.f64 	%fd241, %fd193, %fd35, %p190;
$L__BB8_46:
	setp.ne.s32 	%p191, %r284, 0;
	@%p191 bra 	$L__BB8_48;
	shr.u32 	%r385, %r4, 1;
	and.b32  	%r386, %r385, 496;
	mov.u32 	%r387, _ZN6thrust24THRUST_300001_SM_1000_NS8cuda_cub4core6detail5shmemE;
	add.s32 	%r388, %r387, %r386;
	st.shared.f64 	[%r388+8], %fd241;
	st.shared.u64 	[%r388+16], %rd349;
$L__BB8_48:
	bar.sync 	0;
	setp.ne.s32 	%p192, %r4, 0;
	@%p192 bra 	$L__BB8_208;
	ld.shared.f64 	%fd38, [_ZN6thrust24THRUST_300001_SM_1000_NS8cuda_cub4core6detail5shmemE+24];
	ld.shared.u64 	%rd49, [_ZN6thrust24THRUST_300001_SM_1000_NS8cuda_cub4core6detail5shmemE+32];
	setp.lt.f64 	%p193, %fd241, %fd38;
	mov.u64 	%rd299, %rd49;
	mov.f64 	%fd195, %fd38;
	@%p193 bra 	$L__BB8_52;
	setp.lt.f64 	%p194, %fd38, %fd241;
	mov.u64 	%rd299, %rd349;
	mov.f64 	%fd195, %fd241;
	@%p194 bra 	$L__BB8_52;
	setp.lt.s64 	%p195, %rd349, %rd49;
	min.s64 	%rd299, %rd349, %rd49;
	selp.f64 	%fd195, %fd241, %fd38, %p195;
$L__BB8_52:
	ld.shared.f64 	%fd41, [_ZN6thrust24THRUST_300001_SM_1000_NS8cuda_cub4core6detail5shmemE+40];
	ld.shared.u64 	%rd52, [_ZN6thrust24THRUST_300001_SM_1000_NS8cuda_cub4core6detail5shmemE+48];
	setp.lt.f64 	%p196, %fd195, %fd41;
	mov.u64 	%rd300, %rd52;
	mov.f64 	%fd196, %fd41;
	@%p196 bra 	$L__BB8_55;
	setp.lt.f64 	%p197, %fd41, %fd195;
	mov.u64 	%rd300, %rd299;
	mov.f64 	%fd196, %fd195;
	@%p197 bra 	$L__BB8_55;
	setp.lt.s64 	%p198, %rd299, %rd52;
	min.s64 	%rd300, %rd299, %rd52;
	selp.f64 	%fd196, %fd195, %fd41, %p198;
$L__BB8_55:
	ld.shared.f64 	%fd44, [_ZN6thrust24THRUST_300001_SM_1000_NS8cuda_cub4core6detail5shmemE+56];
	ld.shared.u64 	%rd55, [_ZN6thrust24THRUST_300001_SM_1000_NS8cuda_cub4core6detail5shmemE+64];
	setp.lt.f64 	%p199, %fd196, %fd44;
	mov.u64 	%rd301, %rd55;
	mov.f64 	%fd197, %fd44;
	@%p199 bra 	$L__BB8_58;
	setp.lt.f64 	%p200, %fd44, %fd196;
	mov.u64 	%rd301, %rd300;
	mov.f64 	%fd197, %fd196;
	@%p200 bra 	$L__BB8_58;
	setp.lt.s64 	%p201, %rd300, %rd55;
	min.s64 	%rd301, %rd300, %rd55;
	selp.f64 	%fd197, %fd196, %fd44, %p201;
$L__BB8_58:
	ld.shared.f64 	%fd47, [_ZN6thrust24THRUST_300001_SM_1000_NS8cuda_cub4core6detail5shmemE+72];
	ld.shared.u64 	%rd58, [_ZN6thrust24THRUST_300001_SM_1000_NS8cuda_cub4core6detail5shmemE+80];
	setp.lt.f64 	%p202, %fd197, %fd47;
	mov.u64 	%rd302, %rd58;
	mov.f64 	%fd198, %fd47;
	@%p202 bra 	$L__BB8_61;
	setp.lt.f64 	%p203, %fd47, %fd197;
	mov.u64 	%rd302, %rd301;
	mov.f64 	%fd198, %fd197;
	@%p203 bra 	$L__BB8_61;
	setp.lt.s64 	%p204, %rd301, %rd58;
	min.s64 	%rd302, %rd301, %rd58;
	selp.f64 	%fd198, %fd197, %fd47, %p204;
$L__BB8_61:
	ld.shared.f64 	%fd50, [_ZN6thrust24THRUST_300001_SM_1000_NS8cuda_cub4core6detail5shmemE+88];
	ld.shared.u64 	%rd61, [_ZN6thrust24THRUST_300001_SM_1000_NS8cuda_cub4core6detail5shmemE+96];
	setp.lt.f64 	%p205, %fd198, %fd50;
	mov.u64 	%rd303, %rd61;
	mov.f64 	%fd199, %fd50;
	@%p205 bra 	$L__BB8_64;
	setp.lt.f64 	%p206, %fd50, %fd198;
	mov.u64 	%rd303, %rd302;
	mov.f64 	%fd199, %fd198;
	@%p206 bra 	$L__BB8_64;
	setp.lt.s64 	%p207, %rd302, %rd61;
	min.s64 	%rd303, %rd302, %rd61;
	selp.f64 	%fd199, %fd198, %fd50, %p207;
$L__BB8_64:
	ld.shared.f64 	%fd53, [_ZN6thrust24THRUST_300001_SM_1000_NS8cuda_cub4core6detail5shmemE+104];
	ld.shared.u64 	%rd64, [_ZN6thrust24THRUST_300001_SM_1000_NS8cuda_cub4core6detail5shmemE+112];
	setp.lt.f64 	%p208, %fd199, %fd53;
	mov.u64 	%rd304, %rd64;
	mov.f64 	%fd200, %fd53;
	@%p208 bra 	$L__BB8_67;
	setp.lt.f64 	%p209, %fd53, %fd199;
	mov.u64 	%rd304, %rd303;
	mov.f64 	%fd200, %fd199;
	@%p209 bra 	$L__BB8_67;
	setp.lt.s64 	%p210, %rd303, %rd64;
	min.s64 	%rd304, %rd303, %rd64;
	selp.f64 	%fd200, %fd199, %fd53, %p210;
$L__BB8_67:
	ld.shared.f64 	%fd56, [_ZN6thrust24THRUST_300001_SM_1000_NS8cuda_cub4core6detail5shmemE+120];
	ld.shared.u64 	%rd67, [_ZN6thrust24THRUST_300001_SM_1000_NS8cuda_cub4core6detail5shmemE+128];
	setp.lt.f64 	%p211, %fd200, %fd56;
	mov.u64 	%rd349, %rd67;
	mov.f64 	%fd241, %fd56;
	@%p211 bra 	$L__BB8_208;
	setp.lt.f64 	%p212, %fd56, %fd200;
	mov.u64 	%rd349, %rd304;
	mov.f64 	%fd241, %fd200;
	@%p212 bra 	$L__BB8_208;
	setp.lt.s64 	%p213, %rd304, %rd67;
	min.s64 	%rd349, %rd304, %rd67;
	selp.f64 	%fd241, %fd200, %fd56, %p213;
	bra.uni 	$L__BB8_208;
$L__BB8_70:
	// begin inline asm
	mov.u32 %r171, %laneid;
	// end inline asm
	and.b32  	%r192, %r4, 992;
	add.s32 	%r193, %r192, 32;
	setp.gt.s32 	%p120, %r193, %r3;
	not.b32 	%r194, %r192;
	add.s32 	%r195, %r3, %r194;
	selp.b32 	%r190, %r195, 31, %p120;
	mov.b64 	%rd257, %fd188;
	mov.b64 	{%r173, %r178}, %rd257;
	mov.b32 	%r189, 1;
	mov.b32 	%r191, -1;
	// begin inline asm
	shfl.sync.down.b32 %r172, %r173, %r189, %r190, %r191;
	// end inline asm
	// begin inline asm
	shfl.sync.down.b32 %r177, %r178, %r189, %r190, %r191;
	// end inline asm
	mov.b64 	%rd258, {%r172, %r177};
	mov.b64 	%fd58, %rd258;
	mov.b64 	{%r183, %r188}, %rd292;
	// begin inline asm
	shfl.sync.down.b32 %r182, %r183, %r189, %r190, %r191;
	// end inline asm
	// begin inline asm
	shfl.sync.down.b32 %r187, %r188, %r189, %r190, %r191;
	// end inline asm
	mov.b64 	%rd69, {%r182, %r187};
	setp.ge.s32 	%p121, %r171, %r190;
	mov.u64 	%rd305, %rd292;
	mov.f64 	%fd201, %fd188;
	@%p121 bra 	$L__BB8_74;
	setp.lt.f64 	%p122, %fd188, %fd58;
	mov.u64 	%rd305, %rd69;
	mov.f64 	%fd201, %fd58;
	@%p122 bra 	$L__BB8_74;
	setp.gt.f64 	%p123, %fd188, %fd58;
	mov.u64 	%rd305, %rd292;
	mov.f64 	%fd201, %fd188;
	@%p123 bra 	$L__BB8_74;
	setp.lt.s64 	%p124, %rd292, %rd69;
	min.s64 	%rd305, %rd292, %rd69;
	selp.f64 	%fd201, %fd188, %fd58, %p124;
$L__BB8_74:
	mov.b64 	%rd259, %fd201;
	mov.b64 	{%r197, %r202}, %rd259;
	mov.b32 	%r213, 2;
	mov.b32 	%r215, -1;
	// begin inline asm
	shfl.sync.down.b32 %r196, %r197, %r213, %r190, %r215;
	// end inline asm
	// begin inline asm
	shfl.sync.down.b32 %r201, %r202, %r213, %r190, %r215;
	// end inline asm
	mov.b64 	%rd260, {%r196, %r201};
	mov.b64 	%fd61, %rd260;
	mov.b64 	{%r207, %r212}, %rd305;
	// begin inline asm
	shfl.sync.down.b32 %r206, %r207, %r213, %r190, %r215;
	// end inline asm
	// begin inline asm
	shfl.sync.down.b32 %r211, %r212, %r213, %r190, %r215;
	// end inline asm
	mov.b64 	%rd72, {%r206, %r211};
	add.s32 	%r216, %r171, 2;
	setp.gt.s32 	%p125, %r216, %r190;
	mov.f64 	%fd202, %fd201;
	mov.u64 	%rd306, %rd305;
	@%p125 bra 	$L__BB8_78;
	setp.lt.f64 	%p126, %fd201, %fd61;
	mov.f64 	%fd202, %fd61;
	mov.u64 	%rd306, %rd72;
	@%p126 bra 	$L__BB8_78;
	setp.gt.f64 	%p127, %fd201, %fd61;
	mov.f64 	%fd202, %fd201;
	mov.u64 	%rd306, %rd305;
	@%p127 bra 	$L__BB8_78;
	setp.lt.s64 	%p128, %rd305, %rd72;
	selp.f64 	%fd202, %fd201, %fd61, %p128;
	min.s64 	%rd306, %rd305, %rd72;
$L__BB8_78:
	mov.b64 	%rd261, %fd202;
	mov.b64 	{%r218, %r223}, %rd261;
	mov.b32 	%r234, 4;
	mov.b32 	%r236, -1;
	// begin inline asm
	shfl.sync.down.b32 %r217, %r218, %r234, %r190, %r236;
	// end inline asm
	// begin inline asm
	shfl.sync.down.b32 %r222, %r223, %r234, %r190, %r236;
	// end inline asm
	mov.b64 	%rd262, {%r217, %r222};
	mov.b64 	%fd64, %rd262;
	mov.b64 	{%r228, %r233}, %rd306;
	// begin inline asm
	shfl.sync.down.b32 %r227, %r228, %r234, %r190, %r236;
	// end inline asm
	// begin inline asm
	shfl.sync.down.b32 %r232, %r233, %r234, %r190, %r236;
	// end inline asm
	mov.b64 	%rd75, {%r227, %r232};
	add.s32 	%r237, %r171, 4;
	setp.gt.s32 	%p129, %r237, %r190;
	mov.f64 	%fd203, %fd202;
	mov.u64 	%rd307, %rd306;
	@%p129 bra 	$L__BB8_82;
	setp.lt.f64 	%p130, %fd202, %fd64;
	mov.f64 	%fd203, %fd64;
	mov.u64 	%rd307, %rd75;
	@%p130 bra 	$L__BB8_82;
	setp.gt.f64 	%p131, %fd202, %fd64;
	mov.f64 	%fd203, %fd202;
	mov.u64 	%rd307, %rd306;
	@%p131 bra 	$L__BB8_82;
	setp.lt.s64 	%p132, %rd306, %rd75;
	selp.f64 	%fd203, %fd202, %fd64, %p132;
	min.s64 	%rd307, %rd306, %rd75;
$L__BB8_82:
	mov.b64 	%rd263, %fd203;
	mov.b64 	{%r239, %r244}, %rd263;
	mov.b32 	%r255, 8;
	mov.b32 	%r257, -1;
	// begin inline asm
	shfl.sync.down.b32 %r238, %r239, %r255, %r190, %r257;
	// end inline asm
	// begin inline asm
	shfl.sync.down.b32 %r243, %r244, %r255, %r190, %r257;
	// end inline asm
	mov.b64 	%rd264, {%r238, %r243};
	mov.b64 	%fd67, %rd264;
	mov.b64 	{%r249, %r254}, %rd307;
	// begin inline asm
	shfl.sync.down.b32 %r248, %r249, %r255, %r190, %r257;
	// end inline asm
	// begin inline asm
	shfl.sync.down.b32 %r253, %r254, %r255, %r190, %r257;
	// end inline asm
	mov.b64 	%rd78, {%r248, %r253};
	add.s32 	%r258, %r171, 8;
	setp.gt.s32 	%p133, %r258, %r190;
	mov.f64 	%fd204, %fd203;
	mov.u64 	%rd308, %rd307;
	@%p133 bra 	$L__BB8_86;
	setp.lt.f64 	%p134, %fd203, %fd67;
	mov.f64 	%fd204, %fd67;
	mov.u64 	%rd308, %rd78;
	@%p134 bra 	$L__BB8_86;
	setp.gt.f64 	%p135, %fd203, %fd67;
	mov.f64 	%fd204, %fd203;
	mov.u64 	%rd308, %rd307;
	@%p135 bra 	$L__BB8_86;
	setp.lt.s64 	%p136, %rd307, %rd78;
	selp.f64 	%fd204, %fd203, %fd67, %p136;
	min.s64 	%rd308, %rd307, %rd78;
$L__BB8_86:
	mov.b64 	%rd265, %fd204;
	mov.b64 	{%r260, %r265}, %rd265;
	mov.b32 	%r276, 16;
	mov.b32 	%r278, -1;
	// begin inline asm
	shfl.sync.down.b32 %r259, %r260, %r276, %r190, %r278;
	// end inline asm
	// begin inline asm
	shfl.sync.down.b32 %r264, %r265, %r276, %r190, %r278;
	// end inline asm
	mov.b64 	%rd266, {%r259, %r264};
	mov.b64 	%fd70, %rd266;
	mov.b64 	{%r270, %r275}, %rd308;
	// begin inline asm
	shfl.sync.down.b32 %r269, %r270, %r276, %r190, %r278;
	// end inline asm
	// begin inline asm
	shfl.sync.down.b32 %r274, %r275, %r276, %r190, %r278;
	// end inline asm
	mov.b64 	%rd81, {%r269, %r274};
	add.s32 	%r279, %r171, 16;
	setp.gt.s32 	%p137, %r279, %r190;
	mov.f64 	%fd241, %fd204;
	mov.u64 	%rd349, %rd308;
	@%p137 bra 	$L__BB8_90;
	setp.lt.f64 	%p138, %fd204, %fd70;
	mov.f64 	%fd241, %fd70;
	mov.u64 	%rd349, %rd81;
	@%p138 bra 	$L__BB8_90;
	setp.gt.f64 	%p139, %fd204, %fd70;
	mov.f64 	%fd241, %fd204;
	mov.u64 	%rd349, %rd308;
	@%p139 bra 	$L__BB8_90;
	setp.lt.s64 	%p140, %rd308, %rd81;
	selp.f64 	%fd241, %fd204, %fd70, %p140;
	min.s64 	%rd349, %rd308, %rd81;
$L__BB8_90:
	setp.ne.s32 	%p141, %r171, 0;
	@%p141 bra 	$L__BB8_92;
	shr.u32 	%r280, %r4, 1;
	and.b32  	%r281, %r280, 496;
	mov.u32 	%r282, _ZN6thrust24THRUST_300001_SM_1000_NS8cuda_cub4core6detail5shmemE;
	add.s32 	%r283, %r282, %r281;
	st.shared.f64 	[%r283+8], %fd241;
	st.shared.u64 	[%r283+16], %rd349;
$L__BB8_92:
	bar.sync 	0;
	setp.ne.s32 	%p142, %r4, 0;
	@%p142 bra 	$L__BB8_208;
	setp.lt.s32 	%p143, %r3, 33;
	mov.f64 	%fd206, %fd241;
	mov.u64 	%rd310, %rd349;
	@%p143 bra 	$L__BB8_97;
	ld.shared.f64 	%fd73, [_ZN6thrust24THRUST_300001_SM_1000_NS8cuda_cub4core6detail5shmemE+24];
	ld.shared.u64 	%rd84, [_ZN6thrust24THRUST_300001_SM_1000_NS8cuda_cub4core6detail5shmemE+32];
	setp.lt.f64 	%p144, %fd241, %fd73;
	mov.f64 	%fd206, %fd73;
	mov.u64 	%rd310, %rd84;
	@%p144 bra 	$L__BB8_97;
	setp.lt.f64 	%p145, %fd73, %fd241;
	mov.f64 	%fd206, %fd241;
	mov.u64 	%rd310, %rd349;
	@%p145 bra 	$L__BB8_97;
	setp.lt.s64 	%p146, %rd349, %rd84;
	selp.f64 	%fd206, %fd241, %fd73, %p146;
	min.s64 	%rd310, %rd349, %rd84;
$L__BB8_97:
	setp.lt.s32 	%p147, %r3, 65;
	mov.f64 	%fd207, %fd206;
	mov.u64 	%rd311, %rd310;
	@%p147 bra 	$L__BB8_101;
	ld.shared.f64 	%fd76, [_ZN6thrust24THRUST_300001_SM_1000_NS8cuda_cub4core6detail5shmemE+40];
	ld.shared.u64 	%rd87, [_ZN6thrust24THRUST_300001_SM_1000_NS8cuda_cub4core6detail5shmemE+48];
	setp.lt.f64 	%p148, %fd206, %fd76;
	mov.f64 	%fd207, %fd76;
	mov.u64 	%rd311, %rd87;
	@%p148 bra 	$L__BB8_101;
	setp.lt.f64 	%p149, %fd76, %fd206;
	mov.f64 	%fd207, %fd206;
	mov.u64 	%rd311, %rd310;
	@%p149 bra 	$L__BB8_101;
	setp.lt.s64 	%p150, %rd310, %rd87;
	selp.f64 	%fd207, %fd206, %fd76, %p150;
	min.s64 	%rd311, %rd310, %rd87;
$L__BB8_101:
	setp.lt.s32 	%p151, %r3, 97;
	mov.f64 	%fd208, %fd207;
	mov.u64 	%rd312, %rd311;
	@%p151 bra 	$L__BB8_105;
	ld.shared.f64 	%fd79, [_ZN6thrust24THRUST_300001_SM_1000_NS8cuda_cub4core6detail5shmemE+56];
	ld.shared.u64 	%rd90, [_ZN6thrust24THRUST_300001_SM_1000_NS8cuda_cub4core6detail5shmemE+64];
	setp.lt.f64 	%p152, %fd207, %fd79;
	mov.f64 	%fd208, %fd79;
	mov.u64 	%rd312, %rd90;
	@%p152 bra 	$L__BB8_105;
	setp.lt.f64 	%p153, %fd79, %fd207;
	mov.f64 	%fd208, %fd207;
	mov.u64 	%rd312, %rd311;
	@%p153 bra 	$L__BB8_105;
	setp.lt.s64 	%p154, %rd311, %rd90;
	selp.f64 	%fd208, %fd207, %fd79, %p154;
	min.s64 	%rd312, %rd311, %rd90;
$L__BB8_105:
	setp.lt.s32 	%p155, %r3, 129;
	mov.f64 	%fd209, %fd208;
	mov.u64 	%rd313, %rd312;
	@%p155 bra 	$L__BB8_109;
	ld.shared.f64 	%fd82, [_ZN6thrust24THRUST_300001_SM_1000_NS8cuda_cub4core6detail5shmemE+72];
	ld.shared.u64 	%rd93, [_ZN6thrust24THRUST_300001_SM_1000_NS8cuda_cub4core6detail5shmemE+80];
	setp.lt.f64 	%p156, %fd208, %fd82;
	mov.f64 	%fd209, %fd82;
	mov.u64 	%rd313, %rd93;
	@%p156 bra 	$L__BB8_109;
	setp.lt.f64 	%p157, %fd82, %fd208;
	mov.f64 	%fd209, %fd208;
	mov.u64 	%rd313, %rd312;
	@%p157 bra 	$L__BB8_109;
	setp.lt.s64 	%p158, %rd312, %rd93;
	selp.f64 	%fd209, %fd208, %fd82, %p158;
	min.s64 	%rd313, %rd312, %rd93;
$L__BB8_109:
	setp.lt.s32 	%p159, %r3, 161;
	mov.f64 	%fd210, %fd209;
	mov.u64 	%rd314, %rd313;
	@%p159 bra 	$L__BB8_113;
	ld.shared.f64 	%fd85, [_ZN6thrust24THRUST_300001_SM_1000_NS8cuda_cub4core6detail5shmemE+88];
	ld.shared.u64 	%rd96, [_ZN6thrust24THRUST_300001_SM_1000_NS8cuda_cub4core6detail5shmemE+96];
	setp.lt.f64 	%p160, %fd209, %fd85;
	mov.f64 	%fd210, %fd85;
	mov.u64 	%rd314, %rd96;
	@%p160 bra 	$L__BB8_113;
	setp.lt.f64 	%p161, %fd85, %fd209;
	mov.f64 	%fd210, %fd209;
	mov.u64 	%rd314, %rd313;
	@%p161 bra 	$L__BB8_113;
	setp.lt.s64 	%p162, %rd313, %rd96;
	selp.f64 	%fd210, %fd209, %fd85, %p162;
	min.s64 	%rd314, %rd313, %rd96;
$L__BB8_113:
	setp.lt.s32 	%p163, %r3, 193;
	mov.f64 	%fd211, %fd210;
	mov.u64 	%rd315, %rd314;
	@%p163 bra 	$L__BB8_117;
	ld.shared.f64 	%fd88, [_ZN6thrust24THRUST_300001_SM_1000_NS8cuda_cub4core6detail5shmemE+104];
	ld.shared.u64 	%rd99, [_ZN6thrust24THRUST_300001_SM_1000_NS8cuda_cub4core6detail5shmemE+112];
	setp.lt.f64 	%p164, %fd210, %fd88;
	mov.f64 	%fd211, %fd88;
	mov.u64 	%rd315, %rd99;
	@%p164 bra 	$L__BB8_117;
	setp.lt.f64 	%p165, %fd88, %fd210;
	mov.f64 	%fd211, %fd210;
	mov.u64 	%rd315, %rd314;
	@%p165 bra 	$L__BB8_117;
	setp.lt.s64 	%p166, %rd314, %rd99;
	selp.f64 	%fd211, %fd210, %fd88, %p166;
	min.s64 	%rd315, %rd314, %rd99;
$L__BB8_117:
	setp.lt.s32 	%p167, %r3, 225;
	mov.u64 	%rd349, %rd315;
	mov.f64 	%fd241, %fd211;
	@%p167 bra 	$L__BB8_208;
	ld.shared.f64 	%fd91, [_ZN6thrust24THRUST_300001_SM_1000_NS8cuda_cub4core6detail5shmemE+120];
	ld.shared.u64 	%rd102, [_ZN6thrust24THRUST_300001_SM_1000_NS8cuda_cub4core6detail5shmemE+128];
	setp.lt.f64 	%p168, %fd211, %fd91;
	mov.u64 	%rd349, %rd102;
	mov.f64 	%fd241, %fd91;
	@%p168 bra 	$L__BB8_208;
	setp.lt.f64 	%p169, %fd91, %fd211;
	mov.u64 	%rd349, %rd315;
	mov.f64 	%fd241, %fd211;
	@%p169 bra 	$L__BB8_208;
	setp.lt.s64 	%p170, %rd315, %rd102;
	selp.f64 	%fd241, %fd211, %fd91, %p170;
	min.s64 	%rd349, %rd315, %rd102;
	bra.uni 	$L__BB8_208;
$L__BB8_121:
	mov.u32 	%r20, %tid.x;
	add.s64 	%rd104, %rd3, %rd4;
	cvt.u64.u32 	%rd105, %r20;
	add.s64 	%rd199, %rd105, %rd4;
	shl.b64 	%rd200, %rd199, 3;
	add.s64 	%rd201, %rd2, %rd200;
	ld.global.f64 	%fd170, [%rd201];
	add.s32 	%r36, %r20, 256;
	cvt.u64.u32 	%rd202, %r36;
	ld.global.f64 	%fd171, [%rd201+2048];
	add.s32 	%r37, %r20, 512;
	cvt.u64.u32 	%rd203, %r37;
	ld.global.f64 	%fd172, [%rd201+4096];
	add.s32 	%r38, %r20, 768;
	cvt.u64.u32 	%rd204, %r38;
	ld.global.f64 	%fd173, [%rd201+6144];
	or.b32  	%r39, %r20, 1024;
	cvt.u64.u32 	%rd106, %r39;
	add.s64 	%rd337, %rd104, %rd106;
	ld.global.f64 	%fd229, [%rd201+8192];
	setp.geu.f64 	%p2, %fd170, %fd171;
	selp.f64 	%fd174, %fd170, %fd171, %p2;
	selp.b64 	%rd205, %rd105, %rd202, %p2;
	setp.geu.f64 	%p3, %fd174, %fd172;
	selp.f64 	%fd175, %fd174, %fd172, %p3;
	selp.b64 	%rd206, %rd205, %rd203, %p3;
	setp.geu.f64 	%p4, %fd175, %fd173;
	selp.f64 	%fd94, %fd175, %fd173, %p4;
	selp.b64 	%rd108, %rd206, %rd204, %p4;
	setp.lt.f64 	%p5, %fd94, %fd229;
	@%p5 bra 	$L__BB8_123;
	setp.lt.f64 	%p6, %fd229, %fd94;
	setp.lt.u64 	%p7, %rd108, %rd106;
	or.pred  	%p8, %p6, %p7;
	selp.f64 	%fd229, %fd94, %fd229, %p8;
	add.s64 	%rd207, %rd104, %rd108;
	selp.b64 	%rd337, %rd207, %rd337, %p8;
$L__BB8_123:
	setp.le.u64 	%p9, %rd195, %rd5;
	@%p9 bra 	$L__BB8_164;
	setp.ne.s32 	%p10, %r20, 0;
	@%p10 bra 	$L__BB8_126;
	atom.global.add.u64 	%rd208, [%rd1+8], 1280;
	add.s64 	%rd209, %rd208, %rd5;
	st.shared.u64 	[_ZN6thrust24THRUST_300001_SM_1000_NS8cuda_cub4core6detail5shmemE+152], %rd209;
$L__BB8_126:
	bar.sync 	0;
	ld.shared.u64 	%rd325, [_ZN6thrust24THRUST_300001_SM_1000_NS8cuda_cub4core6detail5shmemE+152];
	add.s64 	%rd210, %rd325, 1280;
	setp.gt.s64 	%p11, %rd210, %rd195;
	@%p11 bra 	$L__BB8_141;
	mov.f64 	%fd213, %fd229;
	mov.u64 	%rd318, %rd337;
$L__BB8_128:
	add.s64 	%rd211, %rd325, %rd105;
	shl.b64 	%rd212, %rd211, 3;
	add.s64 	%rd213, %rd2, %rd212;
	add.s64 	%rd319, %rd211, %rd3;
	ld.global.f64 	%fd214, [%rd213];
	add.s64 	%rd320, %rd319, 256;
	ld.global.f64 	%fd215, [%rd213+2048];
	add.s64 	%rd321, %rd319, 512;
	ld.global.f64 	%fd216, [%rd213+4096];
	add.s64 	%rd322, %rd319, 768;
	ld.global.f64 	%fd217, [%rd213+6144];
	add.s64 	%rd337, %rd319, 1024;
	ld.global.f64 	%fd229, [%rd213+8192];
	setp.lt.f64 	%p12, %fd213, %fd214;
	@%p12 bra 	$L__BB8_130;
	setp.lt.f64 	%p13, %fd214, %fd213;
	setp.lt.s64 	%p14, %rd318, %rd319;
	or.pred  	%p15, %p13, %p14;
	selp.f64 	%fd214, %fd213, %fd214, %p15;
	selp.b64 	%rd319, %rd318, %rd319, %p15;
$L__BB8_130:
	setp.lt.f64 	%p16, %fd214, %fd215;
	@%p16 bra 	$L__BB8_132;
	setp.lt.f64 	%p17, %fd215, %fd214;
	setp.lt.s64 	%p18, %rd319, %rd320;
	or.pred  	%p19, %p17, %p18;
	selp.f64 	%fd215, %fd214, %fd215, %p19;
	selp.b64 	%rd320, %rd319, %rd320, %p19;
$L__BB8_132:
	setp.lt.f64 	%p20, %fd215, %fd216;
	@%p20 bra 	$L__BB8_134;
	setp.lt.f64 	%p21, %fd216, %fd215;
	setp.lt.s64 	%p22, %rd320, %rd321;
	or.pred  	%p23, %p21, %p22;
	selp.f64 	%fd216, %fd215, %fd216, %p23;
	selp.b64 	%rd321, %rd320, %rd321, %p23;
$L__BB8_134:
	setp.lt.f64 	%p24, %fd216, %fd217;
	@%p24 bra 	$L__BB8_136;
	setp.lt.f64 	%p25, %fd217, %fd216;
	setp.lt.s64 	%p26, %rd321, %rd322;
	or.pred  	%p27, %p25, %p26;
	selp.f64 	%fd217, %fd216, %fd217, %p27;
	selp.b64 	%rd322, %rd321, %rd322, %p27;
$L__BB8_136:
	setp.lt.f64 	%p28, %fd217, %fd229;
	@%p28 bra 	$L__BB8_138;
	setp.lt.f64 	%p29, %fd229, %fd217;
	setp.lt.s64 	%p30, %rd322, %rd337;
	or.pred  	%p31, %p29, %p30;
	selp.f64 	%fd229, %fd217, %fd229, %p31;
	selp.b64 	%rd337, %rd322, %rd337, %p31;
$L__BB8_138:
	setp.ne.s32 	%p32, %r20, 0;
	bar.sync 	0;
	@%p32 bra 	$L__BB8_140;
	atom.global.add.u64 	%rd214, [%rd1+8], 1280;
	add.s64 	%rd215, %rd214, %rd5;
	st.shared.u64 	[_ZN6thrust24THRUST_300001_SM_1000_NS8cuda_cub4core6detail5shmemE+152], %rd215;
$L__BB8_140:
	bar.sync 	0;
	ld.shared.u64 	%rd325, [_ZN6thrust24THRUST_300001_SM_1000_NS8cuda_cub4core6detail5shmemE+152];
	add.s64 	%rd216, %rd325, 1280;
	setp.le.s64 	%p33, %rd216, %rd195;
	mov.f64 	%fd213, %fd229;
	mov.u64 	%rd318, %rd337;
	@%p33 bra 	$L__BB8_128;
$L__BB8_141:
	setp.le.s64 	%p34, %rd195, %rd325;
	@%p34 bra 	$L__BB8_164;
	cvt.u32.u64 	%r40, %rd325;
	cvt.u32.u64 	%r41, %rd195;
	sub.s32 	%r21, %r41, %r40;
	setp.ge.s32 	%p35, %r20, %r21;
	@%p35 bra 	$L__BB8_164;
	not.b32 	%r43, %r20;
	add.s32 	%r44, %r43, %r41;
	sub.s32 	%r22, %r44, %r40;
	and.b32  	%r46, %r22, 768;
	setp.eq.s32 	%p36, %r46, 768;
	mov.u32 	%r397, %r20;
	@%p36 bra 	$L__BB8_149;
	add.s64 	%rd218, %rd325, %rd105;
	add.s64 	%rd327, %rd218, %rd3;
	shl.b64 	%rd219, %rd218, 3;
	add.s64 	%rd326, %rd2, %rd219;
	shr.u32 	%r47, %r22, 8;
	add.s32 	%r48, %r47, 1;
	and.b32  	%r49, %r48, 3;
	neg.s32 	%r395, %r49;
	mov.u32 	%r397, %r20;
$L__BB8_145:
	.pragma "nounroll";
	mov.u64 	%rd136, %rd337;
	mov.f64 	%fd114, %fd229;
	ld.global.f64 	%fd115, [%rd326];
	setp.lt.f64 	%p37, %fd114, %fd115;
	mov.f64 	%fd229, %fd115;
	mov.u64 	%rd337, %rd327;
	@%p37 bra 	$L__BB8_148;
	setp.lt.f64 	%p38, %fd115, %fd114;
	mov.f64 	%fd229, %fd114;
	mov.u64 	%rd337, %rd136;
	@%p38 bra 	$L__BB8_148;
	setp.lt.s64 	%p39, %rd136, %rd327;
	selp.f64 	%fd229, %fd114, %fd115, %p39;
	min.s64 	%rd337, %rd136, %rd327;
$L__BB8_148:
	add.s32 	%r397, %r397, 256;
	add.s64 	%rd327, %rd327, 256;
	add.s64 	%rd326, %rd326, 2048;
	add.s32 	%r395, %r395, 1;
	setp.ne.s32 	%p40, %r395, 0;
	@%p40 bra 	$L__BB8_145;
$L__BB8_149:
	setp.lt.u32 	%p41, %r22, 768;
	@%p41 bra 	$L__BB8_164;
	add.s32 	%r398, %r397, 512;
$L__BB8_151:
	mov.u32 	%r30, %r398;
	add.s32 	%r50, %r30, -512;
	cvt.u64.u32 	%rd220, %r50;
	add.s64 	%rd221, %rd325, %rd220;
	shl.b64 	%rd222, %rd221, 3;
	add.s64 	%rd144, %rd2, %rd222;
	add.s64 	%rd145, %rd221, %rd3;
	ld.global.f64 	%fd121, [%rd144];
	setp.lt.f64 	%p42, %fd229, %fd121;
	mov.f64 	%fd225, %fd121;
	mov.u64 	%rd333, %rd145;
	@%p42 bra 	$L__BB8_154;
	setp.lt.f64 	%p43, %fd121, %fd229;
	mov.f64 	%fd225, %fd229;
	mov.u64 	%rd333, %rd337;
	@%p43 bra 	$L__BB8_154;
	setp.lt.s64 	%p44, %rd337, %rd145;
	selp.f64 	%fd225, %fd229, %fd121, %p44;
	min.s64 	%rd333, %rd337, %rd145;
$L__BB8_154:
	add.s32 	%r51, %r30, -256;
	cvt.u64.u32 	%rd223, %r51;
	add.s64 	%rd224, %rd325, %rd223;
	add.s64 	%rd148, %rd224, %rd3;
	ld.global.f64 	%fd124, [%rd144+2048];
	setp.lt.f64 	%p45, %fd225, %fd124;
	mov.f64 	%fd226, %fd124;
	mov.u64 	%rd334, %rd148;
	@%p45 bra 	$L__BB8_157;
	setp.lt.f64 	%p46, %fd124, %fd225;
	mov.f64 	%fd226, %fd225;
	mov.u64 	%rd334, %rd333;
	@%p46 bra 	$L__BB8_157;
	setp.lt.s64 	%p47, %rd333, %rd148;
	selp.f64 	%fd226, %fd225, %fd124, %p47;
	min.s64 	%rd334, %rd333, %rd148;
$L__BB8_157:
	cvt.u64.u32 	%rd225, %r30;
	add.s64 	%rd226, %rd325, %rd225;
	add.s64 	%rd151, %rd226, %rd3;
	ld.global.f64 	%fd127, [%rd144+4096];
	setp.lt.f64 	%p48, %fd226, %fd127;
	mov.f64 	%fd227, %fd127;
	mov.u64 	%rd335, %rd151;
	@%p48 bra 	$L__BB8_160;
	setp.lt.f64 	%p49, %fd127, %fd226;
	mov.f64 	%fd227, %fd226;
	mov.u64 	%rd335, %rd334;
	@%p49 bra 	$L__BB8_160;
	setp.lt.s64 	%p50, %rd334, %rd151;
	selp.f64 	%fd227, %fd226, %fd127, %p50;
	min.s64 	%rd335, %rd334, %rd151;
$L__BB8_160:
	add.s32 	%r52, %r30, 256;
	cvt.u64.u32 	%rd227, %r52;
	add.s64 	%rd228, %rd325, %rd227;
	add.s64 	%rd154, %rd228, %rd3;
	ld.global.f64 	%fd130, [%rd144+6144];
	setp.lt.f64 	%p51, %fd227, %fd130;
	mov.f64 	%fd229, %fd130;
	mov.u64 	%rd337, %rd154;
	@%p51 bra 	$L__BB8_163;
	setp.lt.f64 	%p52, %fd130, %fd227;
	mov.f64 	%fd229, %fd227;
	mov.u64 	%rd337, %rd335;
	@%p52 bra 	$L__BB8_163;
	setp.lt.s64 	%p53, %rd335, %rd154;
	selp.f64 	%fd229, %fd227, %fd130, %p53;
	min.s64 	%rd337, %rd335, %rd154;
$L__BB8_163:
	add.s32 	%r398, %r30, 1024;
	add.s32 	%r53, %r30, 512;
	setp.lt.s32 	%p54, %r53, %r21;
	@%p54 bra 	$L__BB8_151;
$L__BB8_164:
	// begin inline asm
	mov.u32 %r54, %laneid;
	// end inline asm
	mov.b64 	%rd229, %fd229;
	mov.b64 	{%r56, %r61}, %rd229;
	mov.b32 	%r72, 1;
	mov.b32 	%r73, 31;
	mov.b32 	%r74, -1;
	// begin inline asm
	shfl.sync.down.b32 %r55, %r56, %r72, %r73, %r74;
	// end inline asm
	// begin inline asm
	shfl.sync.down.b32 %r60, %r61, %r72, %r73, %r74;
	// end inline asm
	mov.b64 	%rd230, {%r55, %r60};
	mov.b64 	%fd134, %rd230;
	mov.b64 	{%r66, %r71}, %rd337;
	// begin inline asm
	shfl.sync.down.b32 %r65, %r66, %r72, %r73, %r74;
	// end inline asm
	// begin inline asm
	shfl.sync.down.b32 %r70, %r71, %r72, %r73, %r74;
	// end inline asm
	mov.b64 	%rd158, {%r65, %r70};
	setp.gt.s32 	%p55, %r54, 30;
	mov.f64 	%fd230, %fd229;
	mov.u64 	%rd338, %rd337;
	@%p55 bra 	$L__BB8_168;
	setp.lt.f64 	%p56, %fd229, %fd134;
	mov.f64 	%fd230, %fd134;
	mov.u64 	%rd338, %rd158;
	@%p56 bra 	$L__BB8_168;
	setp.gt.f64 	%p57, %fd229, %fd134;
	mov.f64 	%fd230, %fd229;
	mov.u64 	%rd338, %rd337;
	@%p57 bra 	$L__BB8_168;
	setp.lt.s64 	%p58, %rd337, %rd158;
	selp.f64 	%fd230, %fd229, %fd134, %p58;
	min.s64 	%rd338, %rd337, %rd158;
$L__BB8_168:
	mov.b64 	%rd231, %fd230;
	mov.b64 	{%r76, %r81}, %rd231;
	mov.b32 	%r92, 2;
	mov.b32 	%r93, 31;
	mov.b32 	%r94, -1;
	// begin inline asm
	shfl.sync.down.b32 %r75, %r76, %r92, %r93, %r94;
	// end inline asm
	// begin inline asm
	shfl.sync.down.b32 %r80, %r81, %r92, %r93, %r94;
	// end inline asm
	mov.b64 	%rd232, {%r75, %r80};
	mov.b64 	%fd137, %rd232;
	mov.b64 	{%r86, %r91}, %rd338;
	// begin inline asm
	shfl.sync.down.b32 %r85, %r86, %r92, %r93, %r94;
	// end inline asm
	// begin inline asm
	shfl.sync.down.b32 %r90, %r91, %r92, %r93, %r94;
	// end inline asm
	mov.b64 	%rd161, {%r85, %r90};
	setp.gt.s32 	%p59, %r54, 29;
	mov.f64 	%fd231, %fd230;
	mov.u64 	%rd339, %rd338;
	@%p59 bra 	$L__BB8_172;
	setp.lt.f64 	%p60, %fd230, %fd137;
	mov.f64 	%fd231, %fd137;
	mov.u64 	%rd339, %rd161;
	@%p60 bra 	$L__BB8_172;
	setp.gt.f64 	%p61, %fd230, %fd137;
	mov.f64 	%fd231, %fd230;
	mov.u64 	%rd339, %rd338;
	@%p61 bra 	$L__BB8_172;
	setp.lt.s64 	%p62, %rd338, %rd161;
	selp.f64 	%fd231, %fd230, %fd137, %p62;
	min.s64 	%rd339, %rd338, %rd161;
$L__BB8_172:
	mov.b64 	%rd233, %fd231;
	mov.b64 	{%r96, %r101}, %rd233;
	mov.b32 	%r112, 4;
	mov.b32 	%r113, 31;
	mov.b32 	%r114, -1;
	// begin inline asm
	shfl.sync.down.b32 %r95, %r96, %r112, %r113, %r114;
	// end inline asm
	// begin inline asm
	shfl.sync.down.b32 %r100, %r101, %r112, %r113, %r114;
	// end inline asm
	mov.b64 	%rd234, {%r95, %r100};
	mov.b64 	%fd140, %rd234;
	mov.b64 	{%r106, %r111}, %rd339;
	// begin inline asm
	shfl.sync.down.b32 %r105, %r106, %r112, %r113, %r114;
	// end inline asm
	// begin inline asm
	shfl.sync.down.b32 %r110, %r111, %r112, %r113, %r114;
	// end inline asm
	mov.b64 	%rd164, {%r105, %r110};
	setp.gt.s32 	%p63, %r54, 27;
	mov.f64 	%fd232, %fd231;
	mov.u64 	%rd340, %rd339;
	@%p63 bra 	$L__BB8_176;
	setp.lt.f64 	%p64, %fd231, %fd140;
	mov.f64 	%fd232, %fd140;
	mov.u64 	%rd340, %rd164;
	@%p64 bra 	$L__BB8_176;
	setp.gt.f64 	%p65, %fd231, %fd140;
	mov.f64 	%fd232, %fd231;
	mov.u64 	%rd340, %rd339;
	@%p65 bra 	$L__BB8_176;
	setp.lt.s64 	%p66, %rd339, %rd164;
	selp.f64 	%fd232, %fd231, %fd140, %p66;
	min.s64 	%rd340, %rd339, %rd164;
$L__BB8_176:
	mov.b64 	%rd235, %fd232;
	mov.b64 	{%r116, %r121}, %rd235;
	mov.b32 	%r132, 8;
	mov.b32 	%r133, 31;
	mov.b32 	%r134, -1;
	// begin inline asm
	shfl.sync.down.b32 %r115, %r116, %r132, %r133, %r134;
	// end inline asm
	// begin inline asm
	shfl.sync.down.b32 %r120, %r121, %r132, %r133, %r134;
	// end inline asm
	mov.b64 	%rd236, {%r115, %r120};
	mov.b64 	%fd143, %rd236;
	mov.b64 	{%r126, %r131}, %rd340;
	// begin inline asm
	shfl.sync.down.b32 %r125, %r126, %r132, %r133, %r134;
	// end inline asm
	// begin inline asm
	shfl.sync.down.b32 %r130, %r131, %r132, %r133, %r134;
	// end inline asm
	mov.b64 	%rd167, {%r125, %r130};
	setp.gt.s32 	%p67, %r54, 23;
	mov.f64 	%fd233, %fd232;
	mov.u64 	%rd341, %rd340;
	@%p67 bra 	$L__BB8_180;
	setp.lt.f64 	%p68, %fd232, %fd143;
	mov.f64 	%fd233, %fd143;
	mov.u64 	%rd341, %rd167;
	@%p68 bra 	$L__BB8_180;
	setp.gt.f64 	%p69, %fd232, %fd143;
	mov.f64 	%fd233, %fd232;
	mov.u64 	%rd341, %rd340;
	@%p69 bra 	$L__BB8_180;
	setp.lt.s64 	%p70, %rd340, %rd167;
	selp.f64 	%fd233, %fd232, %fd143, %p70;
	min.s64 	%rd341, %rd340, %rd167;
$L__BB8_180:
	mov.b64 	%rd237, %fd233;
	mov.b64 	{%r136, %r141}, %rd237;
	mov.b32 	%r152, 16;
	mov.b32 	%r153, 31;
	mov.b32 	%r154, -1;
	// begin inline asm
	shfl.sync.down.b32 %r135, %r136, %r152, %r153, %r154;
	// end inline asm
	// begin inline asm
	shfl.sync.down.b32 %r140, %r141, %r152, %r153, %r154;
	// end inline asm
	mov.b64 	%rd238, {%r135, %r140};
	mov.b64 	%fd146, %rd238;
	mov.b64 	{%r146, %r151}, %rd341;
	// begin inline asm
	shfl.sync.down.b32 %r145, %r146, %r152, %r153, %r154;
	// end inline asm
	// begin inline asm
	shfl.sync.down.b32 %r150, %r151, %r152, %r153, %r154;
	// end inline asm
	mov.b64 	%rd170, {%r145, %r150};
	setp.gt.s32 	%p71, %r54, 15;
	mov.f64 	%fd241, %fd233;
	mov.u64 	%rd349, %rd341;
	@%p71 bra 	$L__BB8_184;
	setp.lt.f64 	%p72, %fd233, %fd146;
	mov.f64 	%fd241, %fd146;
	mov.u64 	%rd349, %rd170;
	@%p72 bra 	$L__BB8_184;
	setp.gt.f64 	%p73, %fd233, %fd146;
	mov.f64 	%fd241, %fd233;
	mov.u64 	%rd349, %rd341;
	@%p73 bra 	$L__BB8_184;
	setp.lt.s64 	%p74, %rd341, %rd170;
	selp.f64 	%fd241, %fd233, %fd146, %p74;
	min.s64 	%rd349, %rd341, %rd170;
$L__BB8_184:
	setp.ne.s32 	%p75, %r54, 0;
	@%p75 bra 	$L__BB8_186;
	shr.u32 	%r155, %r20, 1;
	and.b32  	%r156, %r155, 496;
	mov.u32 	%r157, _ZN6thrust24THRUST_300001_SM_1000_NS8cuda_cub4core6detail5shmemE;
	add.s32 	%r158, %r157, %r156;
	st.shared.f64 	[%r158+8], %fd241;
	st.shared.u64 	[%r158+16], %rd349;
$L__BB8_186:
	bar.sync 	0;
	setp.ne.s32 	%p76, %r20, 0;
	@%p76 bra 	$L__BB8_208;
	ld.shared.f64 	%fd149, [_ZN6thrust24THRUST_300001_SM_1000_NS8cuda_cub4core6detail5shmemE+24];
	ld.shared.u64 	%rd173, [_ZN6thrust24THRUST_300001_SM_1000_NS8cuda_cub4core6detail5shmemE+32];
	setp.lt.f64 	%p77, %fd241, %fd149;
	mov.f64 	%fd235, %fd149;
	mov.u64 	%rd343, %rd173;
	@%p77 bra 	$L__BB8_190;
	setp.lt.f64 	%p78, %fd149, %fd241;
	mov.f64 	%fd235, %fd241;
	mov.u64 	%rd343, %rd349;
	@%p78 bra 	$L__BB8_190;
	setp.lt.s64 	%p79, %rd349, %rd173;
	selp.f64 	%fd235, %fd241, %fd149, %p79;
	min.s64 	%rd343, %rd349, %rd173;
$L__BB8_190:
	ld.shared.f64 	%fd152, [_ZN6thrust24THRUST_300001_SM_1000_NS8cuda_cub4core6detail5shmemE+40];
	ld.shared.u64 	%rd176, [_ZN6thrust24THRUST_300001_SM_1000_NS8cuda_cub4core6detail5shmemE+48];
	setp.lt.f64 	%p80, %fd235, %fd152;
	mov.f64 	%fd236, %fd152;
	mov.u64 	%rd344, %rd176;
	@%p80 bra 	$L__BB8_193;
	setp.lt.f64 	%p81, %fd152, %fd235;
	mov.f64 	%fd236, %fd235;
	mov.u64 	%rd344, %rd343;
	@%p81 bra 	$L__BB8_193;
	setp.lt.s64 	%p82, %rd343, %rd176;
	selp.f64 	%fd236, %fd235, %fd152, %p82;
	min.s64 	%rd344, %rd343, %rd176;
$L__BB8_193:
	ld.shared.f64 	%fd155, [_ZN6thrust24THRUST_300001_SM_1000_NS8cuda_cub4core6detail5shmemE+56];
	ld.shared.u64 	%rd179, [_ZN6thrust24THRUST_300001_SM_1000_NS8cuda_cub4core6detail5shmemE+64];
	setp.lt.f64 	%p83, %fd236, %fd155;
	mov.f64 	%fd237, %fd155;
	mov.u64 	%rd345, %rd179;
	@%p83 bra 	$L__BB8_196;
	setp.lt.f64 	%p84, %fd155, %fd236;
	mov.f64 	%fd237, %fd236;
	mov.u64 	%rd345, %rd344;
	@%p84 bra 	$L__BB8_196;
	setp.lt.s64 	%p85, %rd344, %rd179;
	selp.f64 	%fd237, %fd236, %fd155, %p85;
	min.s64 	%rd345, %rd344, %rd179;
$L__BB8_196:
	ld.shared.f64 	%fd158, [_ZN6thrust24THRUST_300001_SM_1000_NS8cuda_cub4core6detail5shmemE+72];
	ld.shared.u64 	%rd182, [_ZN6thrust24THRUST_300001_SM_1000_NS8cuda_cub4core6detail5shmemE+80];
	setp.lt.f64 	%p86, %fd237, %fd158;
	mov.f64 	%fd238, %fd158;
	mov.u64 	%rd346, %rd182;
	@%p86 bra 	$L__BB8_199;
	setp.lt.f64 	%p87, %fd158, %fd237;
	mov.f64 	%fd238, %fd237;
	mov.u64 	%rd346, %rd345;
	@%p87 bra 	$L__BB8_199;
	setp.lt.s64 	%p88, %rd345, %rd182;
	selp.f64 	%fd238, %fd237, %fd158, %p88;
	min.s64 	%rd346, %rd345, %rd182;
$L__BB8_199:
	ld.shared.f64 	%fd161, [_ZN6thrust24THRUST_300001_SM_1000_NS8cuda_cub4core6detail5shmemE+88];
	ld.shared.u64 	%rd185, [_ZN6thrust24THRUST_300001_SM_1000_NS8cuda_cub4core6detail5shmemE+96];
	setp.lt.f64 	%p89, %fd238, %fd161;
	mov.f64 	%fd239, %fd161;
	mov.u64 	%rd347, %rd185;
	@%p89 bra 	$L__BB8_202;
	setp.lt.f64 	%p90, %fd161, %fd238;
	mov.f64 	%fd239, %fd238;
	mov.u64 	%rd347, %rd346;
	@%p90 bra 	$L__BB8_202;
	setp.lt.s64 	%p91, %rd346, %rd185;
	selp.f64 	%fd239, %fd238, %fd161, %p91;
	min.s64 	%rd347, %rd346, %rd185;
$L__BB8_202:
	ld.shared.f64 	%fd164, [_ZN6thrust24THRUST_300001_SM_1000_NS8cuda_cub4core6detail5shmemE+104];
	ld.shared.u64 	%rd188, [_ZN6thrust24THRUST_300001_SM_1000_NS8cuda_cub4core6detail5shmemE+112];
	setp.lt.f64 	%p92, %fd239, %fd164;
	mov.f64 	%fd240, %fd164;
	mov.u64 	%rd348, %rd188;
	@%p92 bra 	$L__BB8_205;
	setp.lt.f64 	%p93, %fd164, %fd239;
	mov.f64 	%fd240, %fd239;
	mov.u64 	%rd348, %rd347;
	@%p93 bra 	$L__BB8_205;
	setp.lt.s64 	%p94, %rd347, %rd188;
	selp.f64 	%fd240, %fd239, %fd164, %p94;
	min.s64 	%rd348, %rd347, %rd188;
$L__BB8_205:
	ld.shared.f64 	%fd167, [_ZN6thrust24THRUST_300001_SM_1000_NS8cuda_cub4core6detail5shmemE+120];
	ld.shared.u64 	%rd191, [_ZN6thrust24THRUST_300001_SM_1000_NS8cuda_cub4core6detail5shmemE+128];
	setp.lt.f64 	%p95, %fd240, %fd167;
	mov.u64 	%rd349, %rd191;
	mov.f64 	%fd241, %fd167;
	@%p95 bra 	$L__BB8_208;
	setp.lt.f64 	%p96, %fd167, %fd240;
	mov.u64 	%rd349, %rd348;
	mov.f64 	%fd241, %fd240;
	@%p96 bra 	$L__BB8_208;
	setp.lt.s64 	%p97, %rd348, %rd191;
	selp.f64 	%fd241, %fd240, %fd167, %p97;
	min.s64 	%rd349, %rd348, %rd191;
$L__BB8_208:
	mov.u32 	%r389, %tid.x;
	setp.ne.s32 	%p214, %r389, 0;
	@%p214 bra 	$L__BB8_210;
	ld.param.u64 	%rd280, [_ZN6thrust24THRUST_300001_SM_1000_NS8cuda_cub4core6detail13_kernel_agentINS1_8__reduce11ReduceAgentINS0_12zip_iteratorIN4cuda3std3__45tupleIJNS0_10device_ptrIdEENS0_17counting_iteratorIlNS0_11use_defaultESF_SF_EEEEEEEPNSB_IJdlEEESJ_lNS1_9__extrema9arg_max_fIdlNSA_4lessIdEEEEEEJSI_SK_lN3cub18CUB_300001_SM_100013GridEvenShareIlEENSS_9GridQueueIyEESP_EEEvDpT0__param_1];
	cvta.to.global.u64 	%rd277, %rd280;
	mul.wide.u32 	%rd278, %r1, 16;
	add.s64 	%rd279, %rd277, %rd278;
	st.global.f64 	[%rd279], %fd241;
	st.global.u64 	[%rd279+8], %rd349;
$L__BB8_210:
	ret;

}
	// .globl	_ZN6thrust24THRUST_300001_SM_1000_NS8cuda_cub4core6detail13_kernel_agentINS1_8__reduce10DrainAgentIlEEJN3cub18CUB_300001_SM_10009GridQueueIyEElEEEvDpT0_
.visible .entry _ZN6thrust24THRUST_300001_SM_1000_NS8cuda_cub4core6detail13_kernel_agentINS1_8__reduce10DrainAgentIlEEJN3cub18CUB_300001_SM_10009GridQueueIyEElEEEvDpT0_(
	.param .align 8 .b8 _ZN6thrust24THRUST_300001_SM_1000_NS8cuda_cub4core6detail13_kernel_agentINS1_8__reduce10DrainAgentIlEEJN3cub18CUB_300001_SM_10009GridQueueIyEElEEEvDpT0__param_0[8],
	.param .u64 _ZN6thrust24THRUST_300001_SM_1000_NS8cuda_cub4core6detail13_kernel_agentINS1_8__reduce10DrainAgentIlEEJN3cub18CUB_300001_SM_10009GridQueueIyEElEEEvDpT0__param_1
)
.maxntid 1
{
	.reg .b64 	%rd<5>;

	ld.param.u64 	%rd1, [_ZN6thrust24THRUST_300001_SM_1000_NS8cuda_cub4core6detail13_kernel_agentINS1_8__reduce10DrainAgentIlEEJN3cub18CUB_300001_SM_10009GridQueueIyEElEEEvDpT0__param_0];
	ld.param.u64 	%rd2, [_ZN6thrust24THRUST_300001_SM_1000_NS8cuda_cub4core6detail13_kernel_agentINS1_8__reduce10DrainAgentIlEEJN3cub18CUB_300001_SM_10009GridQueueIyEElEEEvDpT0__param_1];
	cvta.to.global.u64 	%rd3, %rd1;
	st.global.u64 	[%rd3], %rd2;
	mov.b64 	%rd4, 0;
	st.global.u64 	[%rd3+8], %rd4;
	ret;

}
	// .globl	_ZN6thrust24THRUST_300001_SM_1000_NS8cuda_cub4core6detail13_kernel_agentINS1_8__reduce11ReduceAgentIPN4cuda3std3__45tupleIJdlEEESC_SB_lNS1_9__extrema9arg_max_fIdlNS9_4lessIdEEEEEEJSC_SC_iSH_EEEvDpT0_
.visible .entry _ZN6thrust24THRUST_300001_SM_1000_NS8cuda_cub4core6detail13_kernel_agentINS1_8__reduce11ReduceAgentIPN4cuda3std3__45tupleIJdlEEESC_SB_lNS1_9__extrema9arg_max_fIdlNS9_4lessIdEEEEEEJSC_SC_iSH_EEEvDpT0_(
	.param .u64 .ptr .align 1 _ZN6thrust24THRUST_300001_SM_1000_NS8cuda_cub4core6detail13_kernel_agentINS1_8__reduce11ReduceAgentIPN4cuda3std3__45tupleIJdlEEESC_SB_lNS1_9__extrema9arg_max_fIdlNS9_4lessIdEEEEEEJSC_SC_iSH_EEEvDpT0__param_0,
	.param .u64 .ptr .align 1 _ZN6thrust24THRUST_300001_SM_1000_NS8cuda_cub4core6detail13_kernel_agentINS1_8__reduce11ReduceAgentIPN4cuda3std3__45tupleIJdlEEESC_SB_lNS1_9__extrema9arg_max_fIdlNS9_4lessIdEEEEEEJSC_SC_iSH_EEEvDpT0__param_1,
	.param .u32 _ZN6thrust24THRUST_300001_SM_1000_NS8cuda_cub4core6detail13_kernel_agentINS1_8__reduce11ReduceAgentIPN4cuda3std3__45tupleIJdlEEESC_SB_lNS1_9__extrema9arg_max_fIdlNS9_4lessIdEEEEEEJSC_SC_iSH_EEEvDpT0__param_2,
	.param .align 1 .b8 _ZN6thrust24THRUST_300001_SM_1000_NS8cuda_cub4core6detail13_kernel_agentINS1_8__reduce11ReduceAgentIPN4cuda3std3__45tupleIJdlEEESC_SB_lNS1_9__extrema9arg_max_fIdlNS9_4lessIdEEEEEEJSC_SC_iSH_EEEvDpT0__param_3[1]
)
.maxntid 256
{
	.reg .pred 	%p<264>;
	.reg .b32 	%r<374>;
	.reg .b64 	%rd<508>;
	.reg .b64 	%fd<293>;

	ld.param.u64 	%rd237, [_ZN6thrust24THRUST_300001_SM_1000_NS8cuda_cub4core6detail13_kernel_agentINS1_8__reduce11ReduceAgentIPN4cuda3std3__45tupleIJdlEEESC_SB_lNS1_9__extrema9arg_max_fIdlNS9_4lessIdEEEEEEJSC_SC_iSH_EEEvDpT0__param_0];
	ld.param.u32 	%r29, [_ZN6thrust24THRUST_300001_SM_1000_NS8cuda_cub4core6detail13_kernel_agentINS1_8__reduce11ReduceAgentIPN4cuda3std3__45tupleIJdlEEESC_SB_lNS1_9__extrema9arg_max_fIdlNS9_4lessIdEEEEEEJSC_SC_iSH_EEEvDpT0__param_2];
	cvt.s64.s32 	%rd1, %r29;
	setp.eq.s32 	%p1, %r29, 0;
	@%p1 bra 	$L__BB10_234;
	setp.gt.s32 	%p2, %r29, 1279;
	@%p2 bra 	$L__BB10_121;
	mov.u32 	%r1, %tid.x;
	setp.ge.s32 	%p147, %r1, %r29;
	mov.f64 	%fd224, 0d0000000000000000;
	mov.b64 	%rd431, 0;
	mov.u32 	%r368, %r1;
	@%p147 bra 	$L__BB10_4;
	mul.wide.u32 	%rd375, %r1, 16;
	add.s64 	%rd372, %rd237, %rd375;
	// begin inline asm
	ld.global.nc.u64 %rd371, [%rd372];
	// end inline asm
	add.s64 	%rd374, %rd372, 8;
	// begin inline asm
	ld.global.nc.u64 %rd431, [%rd374];
	// end inline asm
	mov.b64 	%fd224, %rd371;
	add.s32 	%r368, %r1, 256;
$L__BB10_4:
	setp.ge.s32 	%p148, %r368, %r29;
	@%p148 bra 	$L__BB10_25;
	not.b32 	%r141, %r368;
	add.s32 	%r4, %r29, %r141;
	and.b32  	%r142, %r4, 768;
	setp.eq.s32 	%p149, %r142, 768;
	@%p149 bra 	$L__BB10_11;
	mul.wide.u32 	%rd377, %r368, 16;
	add.s64 	%rd422, %rd237, %rd377;
	shr.u32 	%r143, %r4, 8;
	add.s32 	%r144, %r143, 1;
	and.b32  	%r145, %r144, 3;
	neg.s32 	%r366, %r145;
$L__BB10_7:
	.pragma "nounroll";
	mov.u64 	%rd6, %rd431;
	mov.f64 	%fd3, %fd224;
	// begin inline asm
	ld.global.nc.u64 %rd378, [%rd422];
	// end inline asm
	add.s64 	%rd381, %rd422, 8;
	// begin inline asm
	ld.global.nc.u64 %rd380, [%rd381];
	// end inline asm
	mov.b64 	%fd4, %rd378;
	setp.lt.f64 	%p150, %fd3, %fd4;
	mov.u64 	%rd431, %rd380;
	mov.f64 	%fd224, %fd4;
	@%p150 bra 	$L__BB10_10;
	setp.gt.f64 	%p151, %fd3, %fd4;
	mov.u64 	%rd431, %rd6;
	mov.f64 	%fd224, %fd3;
	@%p151 bra 	$L__BB10_10;
	setp.lt.s64 	%p152, %rd6, %rd380;
	min.s64 	%rd431, %rd6, %rd380;
	selp.f64 	%fd224, %fd3, %fd4, %p152;
$L__BB10_10:
	add.s32 	%r368, %r368, 256;
	add.s64 	%rd422, %rd422, 4096;
	add.s32 	%r366, %r366, 1;
	setp.ne.s32 	%p153, %r366, 0;
	@%p153 bra 	$L__BB10_7;
$L__BB10_11:
	setp.lt.u32 	%p154, %r4, 768;
	@%p154 bra 	$L__BB10_25;
$L__BB10_12:
	mul.wide.s32 	%rd386, %r368, 16;
	add.s64 	%rd383, %rd237, %rd386;
	// begin inline asm
	ld.global.nc.u64 %rd382, [%rd383];
	// end inline asm
	add.s64 	%rd385, %rd383, 8;
	// begin inline asm
	ld.global.nc.u64 %rd384, [%rd385];
	// end inline asm
	mov.b64 	%fd10, %rd382;
	setp.lt.f64 	%p155, %fd224, %fd10;
	mov.u64 	%rd428, %rd384;
	mov.f64 	%fd221, %fd10;
	@%p155 bra 	$L__BB10_15;
	setp.gt.f64 	%p156, %fd224, %fd10;
	mov.u64 	%rd428, %rd431;
	mov.f64 	%fd221, %fd224;
	@%p156 bra 	$L__BB10_15;
	setp.lt.s64 	%p157, %rd431, %rd384;
	min.s64 	%rd428, %rd431, %rd384;
	selp.f64 	%fd221, %fd224, %fd10, %p157;
$L__BB10_15:
	add.s64 	%rd388, %rd383, 4096;
	// begin inline asm
	ld.global.nc.u64 %rd387, [%rd388];
	// end inline asm
	add.s64 	%rd390, %rd383, 4104;
	// begin inline asm
	ld.global.nc.u64 %rd389, [%rd390];
	// end inline asm
	mov.b64 	%fd13, %rd387;
	setp.lt.f64 	%p158, %fd221, %fd13;
	mov.u64 	%rd429, %rd389;
	mov.f64 	%fd222, %fd13;
	@%p158 bra 	$L__BB10_18;
	setp.gt.f64 	%p159, %fd221, %fd13;
	mov.u64 	%rd429, %rd428;
	mov.f64 	%fd222, %fd221;
	@%p159 bra 	$L__BB10_18;
	setp.lt.s64 	%p160, %rd428, %rd389;
	min.s64 	%rd429, %rd428, %rd389;
	selp.f64 	%fd222, %fd221, %fd13, %p160;
$L__BB10_18:
	add.s64 	%rd392, %rd383, 8192;
	// begin inline asm
	ld.global.nc.u64 %rd391, [%rd392];
	// end inline asm
	add.s64 	%rd394, %rd383, 8200;
	// begin inline asm
	ld.global.nc.u64 %rd393, [%rd394];
	// end inline asm
	mov.b64 	%fd16, %rd391;
	setp.lt.f64 	%p161, %fd222, %fd16;
	mov.u64 	%rd430, %rd393;
	mov.f64 	%fd223, %fd16;
	@%p161 bra 	$L__BB10_21;
	setp.gt.f64 	%p162, %fd222, %fd16;
	mov.u64 	%rd430, %rd429;
	mov.f64 	%fd223, %fd222;
	@%p162 bra 	$L__BB10_21;
	setp.lt.s64 	%p163, %rd429, %rd393;
	min.s64 	%rd430, %rd429, %rd393;
	selp.f64 	%fd223, %fd222, %fd16, %p163;
$L__BB10_21:
	add.s64 	%rd396, %rd383, 12288;
	// begin inline asm
	ld.global.nc.u64 %rd395, [%rd396];
	// end inline asm
	add.s64 	%rd398, %rd383, 12296;
	// begin inline asm
	ld.global.nc.u64 %rd397, [%rd398];
	// end inline asm
	mov.b64 	%fd19, %rd395;
	setp.lt.f64 	%p164, %fd223, %fd19;
	mov.u64 	%rd431, %rd397;
	mov.f64 	%fd224, %fd19;
	@%p164 bra 	$L__BB10_24;
	setp.gt.f64 	%p165, %fd223, %fd19;
	mov.u64 	%rd431, %rd430;
	mov.f64 	%fd224, %fd223;
	@%p165 bra 	$L__BB10_24;
	setp.lt.s64 	%p166, %rd430, %rd397;
	min.s64 	%rd431, %rd430, %rd397;
	selp.f64 	%fd224, %fd223, %fd19, %p166;
$L__BB10_24:
	add.s32 	%r368, %r368, 1024;
	setp.lt.s32 	%p167, %r368, %r29;
	@%p167 bra 	$L__BB10_12;
$L__BB10_25:
	setp.lt.s32 	%p168, %r29, 256;
	@%p168 bra 	$L__BB10_70;
	// begin inline asm
	mov.u32 %r259, %laneid;
	// end inline asm
	mov.b64 	%rd409, %fd224;
	mov.b64 	{%r261, %r266}, %rd409;
	mov.b32 	%r277, 1;
	mov.b32 	%r278, 31;
	mov.b32 	%r279, -1;
	// begin inline asm
	shfl.sync.down.b32 %r260, %r261, %r277, %r278, %r279;
	// end inline asm
	// begin inline asm
	shfl.sync.down.b32 %r265, %r266, %r277, %r278, %r279;
	// end inline asm
	mov.b64 	%rd410, {%r260, %r265};
	mov.b64 	%fd23, %rd410;
	mov.b64 	{%r271, %r276}, %rd431;
	// begin inline asm
	shfl.sync.down.b32 %r270, %r271, %r277, %r278, %r279;
	// end inline asm
	// begin inline asm
	shfl.sync.down.b32 %r275, %r276, %r277, %r278, %r279;
	// end inline asm
	mov.b64 	%rd28, {%r270, %r275};
	setp.gt.s32 	%p220, %r259, 30;
	mov.u64 	%rd433, %rd431;
	mov.f64 	%fd226, %fd224;
	@%p220 bra 	$L__BB10_30;
	setp.lt.f64 	%p221, %fd224, %fd23;
	mov.u64 	%rd433, %rd28;
	mov.f64 	%fd226, %fd23;
	@%p221 bra 	$L__BB10_30;
	setp.gt.f64 	%p222, %fd224, %fd23;
	mov.u64 	%rd433, %rd431;
	mov.f64 	%fd226, %fd224;
	@%p222 bra 	$L__BB10_30;
	setp.lt.s64 	%p223, %rd431, %rd28;
	min.s64 	%rd433, %rd431, %rd28;
	selp.f64 	%fd226, %fd224, %fd23, %p223;
$L__BB10_30:
	mov.b64 	%rd411, %fd226;
	mov.b64 	{%r281, %r286}, %rd411;
	mov.b32 	%r297, 2;
	mov.b32 	%r298, 31;
	mov.b32 	%r299, -1;
	// begin inline asm
	shfl.sync.down.b32 %r280, %r281, %r297, %r298, %r299;
	// end inline asm
	// begin inline asm
	shfl.sync.down.b32 %r285, %r286, %r297, %r298, %r299;
	// end inline asm
	mov.b64 	%rd412, {%r280, %r285};
	mov.b64 	%fd26, %rd412;
	mov.b64 	{%r291, %r296}, %rd433;
	// begin inline asm
	shfl.sync.down.b32 %r290, %r291, %r297, %r298, %r299;
	// end inline asm
	// begin inline asm
	shfl.sync.down.b32 %r295, %r296, %r297, %r298, %r299;
	// end inline asm
	mov.b64 	%rd31, {%r290, %r295};
	setp.gt.s32 	%p224, %r259, 29;
	mov.u64 	%rd434, %rd433;
	mov.f64 	%fd227, %fd226;
	@%p224 bra 	$L__BB10_34;
	setp.lt.f64 	%p225, %fd226, %fd26;
	mov.u64 	%rd434, %rd31;
	mov.f64 	%fd227, %fd26;
	@%p225 bra 	$L__BB10_34;
	setp.gt.f64 	%p226, %fd226, %fd26;
	mov.u64 	%rd434, %rd433;
	mov.f64 	%fd227, %fd226;
	@%p226 bra 	$L__BB10_34;
	setp.lt.s64 	%p227, %rd433, %rd31;
	min.s64 	%rd434, %rd433, %rd31;
	selp.f64 	%fd227, %fd226, %fd26, %p227;
$L__BB10_34:
	mov.b64 	%rd413, %fd227;
	mov.b64 	{%r301, %r306}, %rd413;
	mov.b32 	%r317, 4;
	mov.b32 	%r318, 31;
	mov.b32 	%r319, -1;
	// begin inline asm
	shfl.sync.down.b32 %r300, %r301, %r317, %r318, %r319;
	// end inline asm
	// begin inline asm
	shfl.sync.down.b32 %r305, %r306, %r317, %r318, %r319;
	// end inline asm
	mov.b64 	%rd414, {%r300, %r305};
	mov.b64 	%fd29, %rd414;
	mov.b64 	{%r311, %r316}, %rd434;
	// begin inline asm
	shfl.sync.down.b32 %r310, %r311, %r317, %r318, %r319;
	// end inline asm
	// begin inline asm
	shfl.sync.down.b32 %r315, %r316, %r317, %r318, %r319;
	// end inline asm
	mov.b64 	%rd34, {%r310, %r315};
	setp.gt.s32 	%p228, %r259, 27;
	mov.u64 	%rd435, %rd434;
	mov.f64 	%fd228, %fd227;
	@%p228 bra 	$L__BB10_38;
	setp.lt.f64 	%p229, %fd227, %fd29;
	mov.u64 	%rd435, %rd34;
	mov.f64 	%fd228, %fd29;
	@%p229 bra 	$L__BB10_38;
	setp.gt.f64 	%p230, %fd227, %fd29;
	mov.u64 	%rd435, %rd434;
	mov.f64 	%fd228, %fd227;
	@%p230 bra 	$L__BB10_38;
	setp.lt.s64 	%p231, %rd434, %rd34;
	min.s64 	%rd435, %rd434, %rd34;
	selp.f64 	%fd228, %fd227, %fd29, %p231;
$L__BB10_38:
	mov.b64 	%rd415, %fd228;
	mov.b64 	{%r321, %r326}, %rd415;
	mov.b32 	%r337, 8;
	mov.b32 	%r338, 31;
	mov.b32 	%r339, -1;
	// begin inline asm
	shfl.sync.down.b32 %r320, %r321, %r337, %r338, %r339;
	// end inline asm
	// begin inline asm
	shfl.sync.down.b32 %r325, %r326, %r337, %r338, %r339;
	// end inline asm
	mov.b64 	%rd416, {%r320, %r325};
	mov.b64 	%fd32, %rd416;
	mov.b64 	{%r331, %r336}, %rd435;
	// begin inline asm
	shfl.sync.down.b32 %r330, %r331, %r337, %r338, %r339;
	// end inline asm
	// begin inline asm
	shfl.sync.down.b32 %r335, %r336, %r337, %r338, %r339;
	// end inline asm
	mov.b64 	%rd37, {%r330, %r335};
	setp.gt.s32 	%p232, %r259, 23;
	mov.u64 	%rd436, %rd435;
	mov.f64 	%fd229, %fd228;
	@%p232 bra 	$L__BB10_42;
	setp.lt.f64 	%p233, %fd228, %fd32;
	mov.u64 	%rd436, %rd37;
	mov.f64 	%fd229, %fd32;
	@%p233 bra 	$L__BB10_42;
	setp.gt.f64 	%p234, %fd228, %fd32;
	mov.u64 	%rd436, %rd435;
	mov.f64 	%fd229, %fd228;
	@%p234 bra 	$L__BB10_42;
	setp.lt.s64 	%p235, %rd435, %rd37;
	min.s64 	%rd436, %rd435, %rd37;
	selp.f64 	%fd229, %fd228, %fd32, %p235;
$L__BB10_42:
	mov.b64 	%rd417, %fd229;
	mov.b64 	{%r341, %r346}, %rd417;
	mov.b32 	%r357, 16;
	mov.b32 	%r358, 31;
	mov.b32 	%r359, -1;
	// begin inline asm
	shfl.sync.down.b32 %r340, %r341, %r357, %r358, %r359;
	// end inline asm
	// begin inline asm
	shfl.sync.down.b32 %r345, %r346, %r357, %r358, %r359;
	// end inline asm
	mov.b64 	%rd418, {%r340, %r345};
	mov.b64 	%fd35, %rd418;
	mov.b64 	{%r351, %r356}, %rd436;
	// begin inline asm
	shfl.sync.down.b32 %r350, %r351, %r357, %r358, %r359;
	// end inline asm
	// begin inline asm
	shfl.sync.down.b32 %r355, %r356, %r357, %r358, %r359;
	// end inline asm
	mov.b64 	%rd40, {%r350, %r355};
	setp.gt.s32 	%p236, %r259, 15;
	mov.u64 	%rd507, %rd436;
	mov.f64 	%fd292, %fd229;
	@%p236 bra 	$L__BB10_46;
	setp.lt.f64 	%p237, %fd229, %fd35;
	mov.u64 	%rd507, %rd40;
	mov.f64 	%fd292, %fd35;
	@%p237 bra 	$L__BB10_46;
	setp.gt.f64 	%p238, %fd229, %fd35;
	mov.u64 	%rd507, %rd436;
	mov.f64 	%fd292, %fd229;
	@%p238 bra 	$L__BB10_46;
	setp.lt.s64 	%p239, %rd436, %rd40;
	min.s64 	%rd507, %rd436, %rd40;
	selp.f64 	%fd292, %fd229, %fd35, %p239;
$L__BB10_46:
	setp.ne.s32 	%p240, %r259, 0;
	@%p240 bra 	$L__BB10_48;
	shr.u32 	%r360, %r1, 1;
	and.b32  	%r361, %r360, 496;
	mov.u32 	%r362, _ZN6thrust24THRUST_300001_SM_1000_NS8cuda_cub4core6detail5shmemE;
	add.s32 	%r363, %r362, %r361;
	st.shared.f64 	[%r363+8], %fd292;
	st.shared.u64 	[%r363+16], %rd507;
$L__BB10_48:
	bar.sync 	0;
	setp.ne.s32 	%p241, %r1, 0;
	@%p241 bra 	$L__BB10_232;
	ld.shared.f64 	%fd38, [_ZN6thrust24THRUST_300001_SM_1000_NS8cuda_cub4core6detail5shmemE+24];
	ld.shared.u64 	%rd43, [_ZN6thrust24THRUST_300001_SM_1000_NS8cuda_cub4core6detail5shmemE+32];
	setp.lt.f64 	%p242, %fd292, %fd38;
	mov.u64 	%rd438, %rd43;
	mov.f64 	%fd231, %fd38;
	@%p242 bra 	$L__BB10_52;
	setp.lt.f64 	%p243, %fd38, %fd292;
	mov.u64 	%rd438, %rd507;
	mov.f64 	%fd231, %fd292;
	@%p243 bra 	$L__BB10_52;
	setp.lt.s64 	%p244, %rd507, %rd43;
	min.s64 	%rd438, %rd507, %rd43;
	selp.f64 	%fd231, %fd292, %fd38, %p244;
$L__BB10_52:
	ld.shared.f64 	%fd41, [_ZN6thrust24THRUST_300001_SM_1000_NS8cuda_cub4core6detail5shmemE+40];
	ld.shared.u64 	%rd46, [_ZN6thrust24THRUST_300001_SM_1000_NS8cuda_cub4core6detail5shmemE+48];
	setp.lt.f64 	%p245, %fd231, %fd41;
	mov.u64 	%rd439, %rd46;
	mov.f64 	%fd232, %fd41;
	@%p245 bra 	$L__BB10_55;
	setp.lt.f64 	%p246, %fd41, %fd231;
	mov.u64 	%rd439, %rd438;
	mov.f64 	%fd232, %fd231;
	@%p246 bra 	$L__BB10_55;
	setp.lt.s64 	%p247, %rd438, %rd46;
	min.s64 	%rd439, %rd438, %rd46;
	selp.f64 	%fd232, %fd231, %fd41, %p247;
$L__BB10_55:
	ld.shared.f64 	%fd44, [_ZN6thrust24THRUST_300001_SM_1000_NS8cuda_cub4core6detail5shmemE+56];
	ld.shared.u64 	%rd49, [_ZN6thrust24THRUST_300001_SM_1000_NS8cuda_cub4core6detail5shmemE+64];
	setp.lt.f64 	%p248, %fd232, %fd44;
	mov.u64 	%rd440, %rd49;
	mov.f64 	%fd233, %fd44;
	@%p248 bra 	$L__BB10_58;
	setp.lt.f64 	%p249, %fd44, %fd232;
	mov.u64 	%rd440, %rd439;
	mov.f64 	%fd233, %fd232;
	@%p249 bra 	$L__BB10_58;
	setp.lt.s64 	%p250, %rd439, %rd49;
	min.s64 	%rd440, %rd439, %rd49;
	selp.f64 	%fd233, %fd232, %fd44, %p250;
$L__BB10_58:
	ld.shared.f64 	%fd47, [_ZN6thrust24THRUST_300001_SM_1000_NS8cuda_cub4core6detail5shmemE+72];
	ld.shared.u64 	%rd52, [_ZN6thrust24THRUST_300001_SM_1000_NS8cuda_cub4core6detail5shmemE+80];
	setp.lt.f64 	%p251, %fd233, %fd47;
	mov.u64 	%rd441, %rd52;
	mov.f64 	%fd234, %fd47;
	@%p251 bra 	$L__BB10_61;
	setp.lt.f64 	%p252, %fd47, %fd233;
	mov.u64 	%rd441, %rd440;
	mov.f64 	%fd234, %fd233;
	@%p252 bra 	$L__BB10_61;
	setp.lt.s64 	%p253, %rd440, %rd52;
	min.s64 	%rd441, %rd440, %rd52;
	selp.f64 	%fd234, %fd233, %fd47, %p253;
$L__BB10_61:
	ld.shared.f64 	%fd50, [_ZN6thrust24THRUST_300001_SM_1000_NS8cuda_cub4core6detail5shmemE+88];
	ld.shared.u64 	%rd55, [_ZN6thrust24THRUST_300001_SM_1000_NS8cuda_cub4core6detail5shmemE+96];
	setp.lt.f64 	%p254, %fd234, %fd50;
	mov.u64 	%rd442, %rd55;
	mov.f64 	%fd235, %fd50;
	@%p254 bra 	$L__BB10_64;
	setp.lt.f64 	%p255, %fd50, %fd234;
	mov.u64 	%rd442, %rd441;
	mov.f64 	%fd235, %fd234;
	@%p255 bra 	$L__BB10_64;
	setp.lt.s64 	%p256, %rd441, %rd55;
	min.s64 	%rd442, %rd441, %rd55;
	selp.f64 	%fd235, %fd234, %fd50, %p256;
$L__BB10_64:
	ld.shared.f64 	%fd53, [_ZN6thrust24THRUST_300001_SM_1000_NS8cuda_cub4core6detail5shmemE+104];
	ld.shared.u64 	%rd58, [_ZN6thrust24THRUST_300001_SM_1000_NS8cuda_cub4core6detail5shmemE+112];
	setp.lt.f64 	%p257, %fd235, %fd53;
	mov.u64 	%rd443, %rd58;
	mov.f64 	%fd236, %fd53;
	@%p257 bra 	$L__BB10_67;
	setp.lt.f64 	%p258, %fd53, %fd235;
	mov.u64 	%rd443, %rd442;
	mov.f64 	%fd236, %fd235;
	@%p258 bra 	$L__BB10_67;
	setp.lt.s64 	%p259, %rd442, %rd58;
	min.s64 	%rd443, %rd442, %rd58;
	selp.f64 	%fd236, %fd235, %fd53, %p259;
$L__BB10_67:
	ld.shared.f64 	%fd56, [_ZN6thrust24THRUST_300001_SM_1000_NS8cuda_cub4core6detail5shmemE+120];
	ld.shared.u64 	%rd61, [_ZN6thrust24THRUST_300001_SM_1000_NS8cuda_cub4core6detail5shmemE+128];
	setp.lt.f64 	%p260, %fd236, %fd56;
	mov.u64 	%rd507, %rd61;
	mov.f64 	%fd292, %fd56;
	@%p260 bra 	$L__BB10_232;
	setp.lt.f64 	%p261, %fd56, %fd236;
	mov.u64 	%rd507, %rd443;
	mov.f64 	%fd292, %fd236;
	@%p261 bra 	$L__BB10_232;
	setp.lt.s64 	%p262, %rd443, %rd61;
	min.s64 	%rd507, %rd443, %rd61;
	selp.f64 	%fd292, %fd236, %fd56, %p262;
	bra.uni 	$L__BB10_232;
$L__BB10_70:
	// begin inline asm
	mov.u32 %r146, %laneid;
	// end inline asm
	and.b32  	%r167, %r1, 992;
	add.s32 	%r168, %r167, 32;
	setp.gt.s32 	%p169, %r168, %r29;
	not.b32 	%r169, %r167;
	add.s32 	%r170, %r29, %r169;
	selp.b32 	%r165, %r170, 31, %p169;
	mov.b64 	%rd399, %fd224;
	mov.b64 	{%r148, %r153}, %rd399;
	mov.b32 	%r164, 1;
	mov.b32 	%r166, -1;
	// begin inline asm
	shfl.sync.down.b32 %r147, %r148, %r164, %r165, %r166;
	// end inline asm
	// begin inline asm
	shfl.sync.down.b32 %r152, %r153, %r164, %r165, %r166;
	// end inline asm
	mov.b64 	%rd400, {%r147, %r152};
	mov.b64 	%fd58, %rd400;
	mov.b64 	{%r158, %r163}, %rd431;
	// begin inline asm
	shfl.sync.down.b32 %r157, %r158, %r164, %r165, %r166;
	// end inline asm
	// begin inline asm
	shfl.sync.down.b32 %r162, %r163, %r164, %r165, %r166;
	// end inline asm
	mov.b64 	%rd63, {%r157, %r162};
	setp.ge.s32 	%p170, %r146, %r165;
	mov.u64 	%rd444, %rd431;
	mov.f64 	%fd237, %fd224;
	@%p170 bra 	$L__BB10_74;
	setp.lt.f64 	%p171, %fd224, %fd58;
	mov.u64 	%rd444, %rd63;
	mov.f64 	%fd237, %fd58;
	@%p171 bra 	$L__BB10_74;
	setp.gt.f64 	%p172, %fd224, %fd58;
	mov.u64 	%rd444, %rd431;
	mov.f64 	%fd237, %fd224;
	@%p172 bra 	$L__BB10_74;
	setp.lt.s64 	%p173, %rd431, %rd63;
	min.s64 	%rd444, %rd431, %rd63;
	selp.f64 	%fd237, %fd224, %fd58, %p173;
$L__BB10_74:
	mov.b64 	%rd401, %fd237;
	mov.b64 	{%r172, %r177}, %rd401;
	mov.b32 	%r188, 2;
	mov.b32 	%r190, -1;
	// begin inline asm
	shfl.sync.down.b32 %r171, %r172, %r188, %r165, %r190;
	// end inline asm
	// begin inline asm
	shfl.sync.down.b32 %r176, %r177, %r188, %r165, %r190;
	// end inline asm
	mov.b64 	%rd402, {%r171, %r176};
	mov.b64 	%fd61, %rd402;
	mov.b64 	{%r182, %r187}, %rd444;
	// begin inline asm
	shfl.sync.down.b32 %r181, %r182, %r188, %r165, %r190;
	// end inline asm
	// begin inline asm
	shfl.sync.down.b32 %r186, %r187, %r188, %r165, %r190;
	// end inline asm
	mov.b64 	%rd66, {%r181, %r186};
	add.s32 	%r191, %r146, 2;
	setp.gt.s32 	%p174, %r191, %r165;
	mov.u64 	%rd445, %rd444;
	mov.f64 	%fd238, %fd237;
	@%p174 bra 	$L__BB10_78;
	setp.lt.f64 	%p175, %fd237, %fd61;
	mov.u64 	%rd445, %rd66;
	mov.f64 	%fd238, %fd61;
	@%p175 bra 	$L__BB10_78;
	setp.gt.f64 	%p176, %fd237, %fd61;
	mov.u64 	%rd445, %rd444;
	mov.f64 	%fd238, %fd237;
	@%p176 bra 	$L__BB10_78;
	setp.lt.s64 	%p177, %rd444, %rd66;
	min.s64 	%rd445, %rd444, %rd66;
	selp.f64 	%fd238, %fd237, %fd61, %p177;
$L__BB10_78:
	mov.b64 	%rd403, %fd238;
	mov.b64 	{%r193, %r198}, %rd403;
	mov.b32 	%r209, 4;
	mov.b32 	%r211, -1;
	// begin inline asm
	shfl.sync.down.b32 %r192, %r193, %r209, %r165, %r211;
	// end inline asm
	// begin inline asm
	shfl.sync.down.b32 %r197, %r198, %r209, %r165, %r211;
	// end inline asm
	mov.b64 	%rd404, {%r192, %r197};
	mov.b64 	%fd64, %rd404;
	mov.b64 	{%r203, %r208}, %rd445;
	// begin inline asm
	shfl.sync.down.b32 %r202, %r203, %r209, %r165, %r211;
	// end inline asm
	// begin inline asm
	shfl.sync.down.b32 %r207, %r208, %r209, %r165, %r211;
	// end inline asm
	mov.b64 	%rd69, {%r202, %r207};
	add.s32 	%r212, %r146, 4;
	setp.gt.s32 	%p178, %r212, %r165;
	mov.u64 	%rd446, %rd445;
	mov.f64 	%fd239, %fd238;
	@%p178 bra 	$L__BB10_82;
	setp.lt.f64 	%p179, %fd238, %fd64;
	mov.u64 	%rd446, %rd69;
	mov.f64 	%fd239, %fd64;
	@%p179 bra 	$L__BB10_82;
	setp.gt.f64 	%p180, %fd238, %fd64;
	mov.u64 	%rd446, %rd445;
	mov.f64 	%fd239, %fd238;
	@%p180 bra 	$L__BB10_82;
	setp.lt.s64 	%p181, %rd445, %rd69;
	min.s64 	%rd446, %rd445, %rd69;
	selp.f64 	%fd239, %fd238, %fd64, %p181;
$L__BB10_82:
	mov.b64 	%rd405, %fd239;
	mov.b64 	{%r214, %r219}, %rd405;
	mov.b32 	%r230, 8;
	mov.b32 	%r232, -1;
	// begin inline asm
	shfl.sync.down.b32 %r213, %r214, %r230, %r165, %r232;
	// end inline asm
	// begin inline asm
	shfl.sync.down.b32 %r218, %r219, %r230, %r165, %r232;
	// end inline asm
	mov.b64 	%rd406, {%r213, %r218};
	mov.b64 	%fd67, %rd406;
	mov.b64 	{%r224, %r229}, %rd446;
	// begin inline asm
	shfl.sync.down.b32 %r223, %r224, %r230, %r165, %r232;
	// end inline asm
	// begin inline asm
	shfl.sync.down.b32 %r228, %r229, %r230, %r165, %r232;
	// end inline asm
	mov.b64 	%rd72, {%r223, %r228};
	add.s32 	%r233, %r146, 8;
	setp.gt.s32 	%p182, %r233, %r165;
	mov.u64 	%rd447, %rd446;
	mov.f64 	%fd240, %fd239;
	@%p182 bra 	$L__BB10_86;
	setp.lt.f64 	%p183, %fd239, %fd67;
	mov.u64 	%rd447, %rd72;
	mov.f64 	%fd240, %fd67;
	@%p183 bra 	$L__BB10_86;
	setp.gt.f64 	%p184, %fd239, %fd67;
	mov.u64 	%rd447, %rd446;
	mov.f64 	%fd240, %fd239;
	@%p184 bra 	$L__BB10_86;
	setp.lt.s64 	%p185, %rd446, %rd72;
	min.s64 	%rd447, %rd446, %rd72;
	selp.f64 	%fd240, %fd239, %fd67, %p185;
$L__BB10_86:
	mov.b64 	%rd407, %fd240;
	mov.b64 	{%r235, %r240}, %rd407;
	mov.b32 	%r251, 16;
	mov.b32 	%r253, -1;
	// begin inline asm
	shfl.sync.down.b32 %r234, %r235, %r251, %r165, %r253;
	// end inline asm
	// begin inline asm
	shfl.sync.down.b32 %r239, %r240, %r251, %r165, %r253;
	// end inline asm
	mov.b64 	%rd408, {%r234, %r239};
	mov.b64 	%fd70, %rd408;
	mov.b64 	{%r245, %r250}, %rd447;
	// begin inline asm
	shfl.sync.down.b32 %r244, %r245, %r251, %r165, %r253;
	// end inline asm
	// begin inline asm
	shfl.sync.down.b32 %r249, %r250, %r251, %r165, %r253;
	// end inline asm
	mov.b64 	%rd75, {%r244, %r249};
	add.s32 	%r254, %r146, 16;
	setp.gt.s32 	%p186, %r254, %r165;
	mov.u64 	%rd507, %rd447;
	mov.f64 	%fd292, %fd240;
	@%p186 bra 	$L__BB10_90;
	setp.lt.f64 	%p187, %fd240, %fd70;
	mov.u64 	%rd507, %rd75;
	mov.f64 	%fd292, %fd70;
	@%p187 bra 	$L__BB10_90;
	setp.gt.f64 	%p188, %fd240, %fd70;
	mov.u64 	%rd507, %rd447;
	mov.f64 	%fd292, %fd240;
	@%p188 bra 	$L__BB10_90;
	setp.lt.s64 	%p189, %rd447, %rd75;
	min.s64 	%rd507, %rd447, %rd75;
	selp.f64 	%fd292, %fd240, %fd70, %p189;
$L__BB10_90:
	setp.ne.s32 	%p190, %r146, 0;
	@%p190 bra 	$L__BB10_92;
	shr.u32 	%r255, %r1, 1;
	and.b32  	%r256, %r255, 496;
	mov.u32 	%r257, _ZN6thrust24THRUST_300001_SM_1000_NS8cuda_cub4core6detail5shmemE;
	add.s32 	%r258, %r257, %r256;
	st.shared.f64 	[%r258+8], %fd292;
	st.shared.u64 	[%r258+16], %rd507;
$L__BB10_92:
	bar.sync 	0;
	setp.ne.s32 	%p191, %r1, 0;
	@%p191 bra 	$L__BB10_232;
	setp.lt.s32 	%p192, %r29, 33;
	mov.f64 	%fd242, %fd292;
	mov.u64 	%rd449, %rd507;
	@%p192 bra 	$L__BB10_97;
	ld.shared.f64 	%fd73, [_ZN6thrust24THRUST_300001_SM_1000_NS8cuda_cub4core6detail5shmemE+24];
	ld.shared.u64 	%rd78, [_ZN6thrust24THRUST_300001_SM_1000_NS8cuda_cub4core6detail5shmemE+32];
	setp.lt.f64 	%p193, %fd292, %fd73;
	mov.f64 	%fd242, %fd73;
	mov.u64 	%rd449, %rd78;
	@%p193 bra 	$L__BB10_97;
	setp.lt.f64 	%p194, %fd73, %fd292;
	mov.f64 	%fd242, %fd292;
	mov.u64 	%rd449, %rd507;
	@%p194 bra 	$L__BB10_97;
	setp.lt.s64 	%p195, %rd507, %rd78;
	min.s64 	%rd449, %rd507, %rd78;
	selp.f64 	%fd242, %fd292, %fd73, %p195;
$L__BB10_97:
	setp.lt.s32 	%p196, %r29, 65;
	mov.f64 	%fd243, %fd242;
	mov.u64 	%rd450, %rd449;
	@%p196 bra 	$L__BB10_101;
	ld.shared.f64 	%fd76, [_ZN6thrust24THRUST_300001_SM_1000_NS8cuda_cub4core6detail5shmemE+40];
	ld.shared.u64 	%rd81, [_ZN6thrust24THRUST_300001_SM_1000_NS8cuda_cub4core6detail5shmemE+48];
	setp.lt.f64 	%p197, %fd242, %fd76;
	mov.f64 	%fd243, %fd76;
	mov.u64 	%rd450, %rd81;
	@%p197 bra 	$L__BB10_101;
	setp.lt.f64 	%p198, %fd76, %fd242;
	mov.f64 	%fd243, %fd242;
	mov.u64 	%rd450, %rd449;
	@%p198 bra 	$L__BB10_101;
	setp.lt.s64 	%p199, %rd449, %rd81;
	selp.f64 	%fd243, %fd242, %fd76, %p199;
	min.s64 	%rd450, %rd449, %rd81;
$L__BB10_101:
	setp.lt.s32 	%p200, %r29, 97;
	mov.f64 	%fd244, %fd243;
	mov.u64 	%rd451, %rd450;
	@%p200 bra 	$L__BB10_105;
	ld.shared.f64 	%fd79, [_ZN6thrust24THRUST_300001_SM_1000_NS8cuda_cub4core6detail5shmemE+56];
	ld.shared.u64 	%rd84, [_ZN6thrust24THRUST_300001_SM_1000_NS8cuda_cub4core6detail5shmemE+64];
	setp.lt.f64 	%p201, %fd243, %fd79;
	mov.f64 	%fd244, %fd79;
	mov.u64 	%rd451, %rd84;
	@%p201 bra 	$L__BB10_105;
	setp.lt.f64 	%p202, %fd79, %fd243;
	mov.f64 	%fd244, %fd243;
	mov.u64 	%rd451, %rd450;
	@%p202 bra 	$L__BB10_105;
	setp.lt.s64 	%p203, %rd450, %rd84;
	selp.f64 	%fd244, %fd243, %fd79, %p203;
	min.s64 	%rd451, %rd450, %rd84;
$L__BB10_105:
	setp.lt.s32 	%p204, %r29, 129;
	mov.f64 	%fd245, %fd244;
	mov.u64 	%rd452, %rd451;
	@%p204 bra 	$L__BB10_109;
	ld.shared.f64 	%fd82, [_ZN6thrust24THRUST_300001_SM_1000_NS8cuda_cub4core6detail5shmemE+72];
	ld.shared.u64 	%rd87, [_ZN6thrust24THRUST_300001_SM_1000_NS8cuda_cub4core6detail5shmemE+80];
	setp.lt.f64 	%p205, %fd244, %fd82;
	mov.f64 	%fd245, %fd82;
	mov.u64 	%rd452, %rd87;
	@%p205 bra 	$L__BB10_109;
	setp.lt.f64 	%p206, %fd82, %fd244;
	mov.f64 	%fd245, %fd244;
	mov.u64 	%rd452, %rd451;
	@%p206 bra 	$L__BB10_109;
	setp.lt.s64 	%p207, %rd451, %rd87;
	selp.f64 	%fd245, %fd244, %fd82, %p207;
	min.s64 	%rd452, %rd451, %rd87;
$L__BB10_109:
	setp.lt.s32 	%p208, %r29, 161;
	mov.f64 	%fd246, %fd245;
	mov.u64 	%rd453, %rd452;
	@%p208 bra 	$L__BB10_113;
	ld.shared.f64 	%fd85, [_ZN6thrust24THRUST_300001_SM_1000_NS8cuda_cub4core6detail5shmemE+88];
	ld.shared.u64 	%rd90, [_ZN6thrust24THRUST_300001_SM_1000_NS8cuda_cub4core6detail5shmemE+96];
	setp.lt.f64 	%p209, %fd245, %fd85;
	mov.f64 	%fd246, %fd85;
	mov.u64 	%rd453, %rd90;
	@%p209 bra 	$L__BB10_113;
	setp.lt.f64 	%p210, %fd85, %fd245;
	mov.f64 	%fd246, %fd245;
	mov.u64 	%rd453, %rd452;
	@%p210 bra 	$L__BB10_113;
	setp.lt.s64 	%p211, %rd452, %rd90;
	selp.f64 	%fd246, %fd245, %fd85, %p211;
	min.s64 	%rd453, %rd452, %rd90;
$L__BB10_113:
	setp.lt.s32 	%p212, %r29, 193;
	mov.f64 	%fd247, %fd246;
	mov.u64 	%rd454, %rd453;
	@%p212 bra 	$L__BB10_117;
	ld.shared.f64 	%fd88, [_ZN6thrust24THRUST_300001_SM_1000_NS8cuda_cub4core6detail5shmemE+104];
	ld.shared.u64 	%rd93, [_ZN6thrust24THRUST_300001_SM_1000_NS8cuda_cub4core6detail5shmemE+112];
	setp.lt.f64 	%p213, %fd246, %fd88;
	mov.f64 	%fd247, %fd88;
	mov.u64 	%rd454, %rd93;
	@%p213 bra 	$L__BB10_117;
	setp.lt.f64 	%p214, %fd88, %fd246;
	mov.f64 	%fd247, %fd246;
	mov.u64 	%rd454, %rd453;
	@%p214 bra 	$L__BB10_117;
	setp.lt.s64 	%p215, %rd453, %rd93;
	selp.f64 	%fd247, %fd246, %fd88, %p215;
	min.s64 	%rd454, %rd453, %rd93;
$L__BB10_117:
	setp.lt.s32 	%p216, %r29, 225;
	mov.u64 	%rd507, %rd454;
	mov.f64 	%fd292, %fd247;
	@%p216 bra 	$L__BB10_232;
	ld.shared.f64 	%fd91, [_ZN6thrust24THRUST_300001_SM_1000_NS8cuda_cub4core6detail5shmemE+120];
	ld.shared.u64 	%rd96, [_ZN6thrust24THRUST_300001_SM_1000_NS8cuda_cub4core6detail5shmemE+128];
	setp.lt.f64 	%p217, %fd247, %fd91;
	mov.u64 	%rd507, %rd96;
	mov.f64 	%fd292, %fd91;
	@%p217 bra 	$L__BB10_232;
	setp.lt.f64 	%p218, %fd91, %fd247;
	mov.u64 	%rd507, %rd454;
	mov.f64 	%fd292, %fd247;
	@%p218 bra 	$L__BB10_232;
	setp.lt.s64 	%p219, %rd454, %rd96;
	selp.f64 	%fd292, %fd247, %fd91, %p219;
	min.s64 	%rd507, %rd454, %rd96;
	bra.uni 	$L__BB10_232;
$L__BB10_121:
	mov.u32 	%r16, %tid.x;
	cvt.u64.u32 	%rd98, %r16;
	mul.wide.u32 	%rd259, %r16, 16;
	add.s64 	%rd240, %rd237, %rd259;
	// begin inline asm
	ld.global.nc.u64 %rd239, [%rd240];
	// end inline asm
	add.s64 	%rd242, %rd240, 8;
	// begin inline asm
	ld.global.nc.u64 %rd241, [%rd242];
	// end inline asm
	mov.b64 	%fd93, %rd239;
	add.s64 	%rd244, %rd240, 4096;
	// begin inline asm
	ld.global.nc.u64 %rd243, [%rd244];
	// end inline asm
	add.s64 	%rd246, %rd240, 4104;
	// begin inline asm
	ld.global.nc.u64 %rd455, [%rd246];
	// end inline asm
	mov.b64 	%fd248, %rd243;
	add.s64 	%rd248, %rd240, 8192;
	// begin inline asm
	ld.global.nc.u64 %rd247, [%rd248];
	// end inline asm
	add.s64 	%rd250, %rd240, 8200;
	// begin inline asm
	ld.global.nc.u64 %rd456, [%rd250];
	// end inline asm
	mov.b64 	%fd249, %rd247;
	add.s64 	%rd252, %rd240, 12288;
	// begin inline asm
	ld.global.nc.u64 %rd251, [%rd252];
	// end inline asm
	add.s64 	%rd254, %rd240, 12296;
	// begin inline asm
	ld.global.nc.u64 %rd457, [%rd254];
	// end inline asm
	mov.b64 	%fd250, %rd251;
	add.s64 	%rd256, %rd240, 16384;
	// begin inline asm
	ld.global.nc.u64 %rd255, [%rd256];
	// end inline asm
	add.s64 	%rd258, %rd240, 16392;
	// begin inline asm
	ld.global.nc.u64 %rd494, [%rd258];
	// end inline asm
	mov.b64 	%fd279, %rd255;
	setp.lt.f64 	%p3, %fd93, %fd248;
	@%p3 bra 	$L__BB10_123;
	setp.lt.f64 	%p4, %fd248, %fd93;
	setp.lt.s64 	%p5, %rd241, %rd455;
	or.pred  	%p6, %p4, %p5;
	selp.f64 	%fd248, %fd93, %fd248, %p6;
	selp.b64 	%rd455, %rd241, %rd455, %p6;
$L__BB10_123:
	setp.lt.f64 	%p7, %fd248, %fd249;
	@%p7 bra 	$L__BB10_125;
	setp.gt.f64 	%p8, %fd248, %fd249;
	setp.lt.s64 	%p9, %rd455, %rd456;
	or.pred  	%p10, %p8, %p9;
	selp.f64 	%fd249, %fd248, %fd249, %p10;
	selp.b64 	%rd456, %rd455, %rd456, %p10;
$L__BB10_125:
	setp.lt.f64 	%p11, %fd249, %fd250;
	@%p11 bra 	$L__BB10_127;
	setp.gt.f64 	%p12, %fd249, %fd250;
	setp.lt.s64 	%p13, %rd456, %rd457;
	or.pred  	%p14, %p12, %p13;
	selp.f64 	%fd250, %fd249, %fd250, %p14;
	selp.b64 	%rd457, %rd456, %rd457, %p14;
$L__BB10_127:
	setp.lt.f64 	%p15, %fd250, %fd279;
	@%p15 bra 	$L__BB10_129;
	setp.gt.f64 	%p16, %fd250, %fd279;
	setp.lt.s64 	%p17, %rd457, %rd494;
	or.pred  	%p18, %p16, %p17;
	selp.f64 	%fd279, %fd250, %fd279, %p18;
	selp.b64 	%rd494, %rd457, %rd494, %p18;
$L__BB10_129:
	setp.lt.u32 	%p19, %r29, 2560;
	mov.b64 	%rd473, 1280;
	@%p19 bra 	$L__BB10_165;
	add.s64 	%rd263, %rd1, -2560;
	mul.hi.u64 	%rd264, %rd263, -3689348814741910323;
	shr.u64 	%rd113, %rd264, 10;
	setp.lt.u64 	%p20, %rd263, 1280;
	mov.b64 	%rd473, 1280;
	@%p20 bra 	$L__BB10_153;
	add.s64 	%rd266, %rd113, 1;
	and.b64  	%rd459, %rd266, 36028797018963966;
	shl.b64 	%rd267, %rd98, 4;
	add.s64 	%rd268, %rd267, %rd237;
	add.s64 	%rd460, %rd268, 57352;
	mov.b64 	%rd473, 1280;
$L__BB10_132:
	add.s64 	%rd270, %rd460, -36872;
	// begin inline asm
	ld.global.nc.u64 %rd269, [%rd270];
	// end inline asm
	add.s64 	%rd272, %rd460, -36864;
	// begin inline asm
	ld.global.nc.u64 %rd463, [%rd272];
	// end inline asm
	mov.b64 	%fd253, %rd269;
	add.s64 	%rd274, %rd460, -32776;
	// begin inline asm
	ld.global.nc.u64 %rd273, [%rd274];
	// end inline asm
	add.s64 	%rd276, %rd460, -32768;
	// begin inline asm
	ld.global.nc.u64 %rd464, [%rd276];
	// end inline asm
	mov.b64 	%fd254, %rd273;
	add.s64 	%rd278, %rd460, -28680;
	// begin inline asm
	ld.global.nc.u64 %rd277, [%rd278];
	// end inline asm
	add.s64 	%rd280, %rd460, -28672;
	// begin inline asm
	ld.global.nc.u64 %rd465, [%rd280];
	// end inline asm
	mov.b64 	%fd255, %rd277;
	add.s64 	%rd282, %rd460, -24584;
	// begin inline asm
	ld.global.nc.u64 %rd281, [%rd282];
	// end inline asm
	add.s64 	%rd284, %rd460, -24576;
	// begin inline asm
	ld.global.nc.u64 %rd466, [%rd284];
	// end inline asm
	mov.b64 	%fd256, %rd281;
	add.s64 	%rd286, %rd460, -20488;
	// begin inline asm
	ld.global.nc.u64 %rd285, [%rd286];
	// end inline asm
	add.s64 	%rd288, %rd460, -20480;
	// begin inline asm
	ld.global.nc.u64 %rd467, [%rd288];
	// end inline asm
	mov.b64 	%fd257, %rd285;
	setp.lt.f64 	%p21, %fd279, %fd253;
	@%p21 bra 	$L__BB10_134;
	setp.gt.f64 	%p22, %fd279, %fd253;
	setp.lt.s64 	%p23, %rd494, %rd463;
	or.pred  	%p24, %p22, %p23;
	selp.f64 	%fd253, %fd279, %fd253, %p24;
	selp.b64 	%rd463, %rd494, %rd463, %p24;
$L__BB10_134:
	setp.lt.f64 	%p25, %fd253, %fd254;
	@%p25 bra 	$L__BB10_136;
	setp.gt.f64 	%p26, %fd253, %fd254;
	setp.lt.s64 	%p27, %rd463, %rd464;
	or.pred  	%p28, %p26, %p27;
	selp.f64 	%fd254, %fd253, %fd254, %p28;
	selp.b64 	%rd464, %rd463, %rd464, %p28;
$L__BB10_136:
	setp.lt.f64 	%p29, %fd254, %fd255;
	@%p29 bra 	$L__BB10_138;
	setp.gt.f64 	%p30, %fd254, %fd255;
	setp.lt.s64 	%p31, %rd464, %rd465;
	or.pred  	%p32, %p30, %p31;
	selp.f64 	%fd255, %fd254, %fd255, %p32;
	selp.b64 	%rd465, %rd464, %rd465, %p32;
$L__BB10_138:
	setp.lt.f64 	%p33, %fd255, %fd256;
	@%p33 bra 	$L__BB10_140;
	setp.gt.f64 	%p34, %fd255, %fd256;
	setp.lt.s64 	%p35, %rd465, %rd466;
	or.pred  	%p36, %p34, %p35;
	selp.f64 	%fd256, %fd255, %fd256, %p36;
	selp.b64 	%rd466, %rd465, %rd466, %p36;
$L__BB10_140:
	setp.lt.f64 	%p37, %fd256, %fd257;
	@%p37 bra 	$L__BB10_142;
	setp.gt.f64 	%p38, %fd256, %fd257;
	setp.lt.s64 	%p39, %rd466, %rd467;
	or.pred  	%p40, %p38, %p39;
	selp.f64 	%fd257, %fd256, %fd257, %p40;
	selp.b64 	%rd467, %rd466, %rd467, %p40;
$L__BB10_142:
	add.s64 	%rd290, %rd460, -16392;
	// begin inline asm
	ld.global.nc.u64 %rd289, [%rd290];
	// end inline asm
	add.s64 	%rd292, %rd460, -16384;
	// begin inline asm
	ld.global.nc.u64 %rd468, [%rd292];
	// end inline asm
	mov.b64 	%fd258, %rd289;
	add.s64 	%rd294, %rd460, -12296;
	// begin inline asm
	ld.global.nc.u64 %rd293, [%rd294];
	// end inline asm
	add.s64 	%rd296, %rd460, -12288;
	// begin inline asm
	ld.global.nc.u64 %rd469, [%rd296];
	// end inline asm
	mov.b64 	%fd259, %rd293;
	add.s64 	%rd298, %rd460, -8200;
	// begin inline asm
	ld.global.nc.u64 %rd297, [%rd298];
	// end inline asm
	add.s64 	%rd300, %rd460, -8192;
	// begin inline asm
	ld.global.nc.u64 %rd470, [%rd300];
	// end inline asm
	mov.b64 	%fd260, %rd297;
	add.s64 	%rd302, %rd460, -4104;
	// begin inline asm
	ld.global.nc.u64 %rd301, [%rd302];
	// end inline asm
	add.s64 	%rd304, %rd460, -4096;
	// begin inline asm
	ld.global.nc.u64 %rd471, [%rd304];
	// end inline asm
	mov.b64 	%fd261, %rd301;
	add.s64 	%rd306, %rd460, -8;
	// begin inline asm
	ld.global.nc.u64 %rd305, [%rd306];
	// end inline asm
	// begin inline asm
	ld.global.nc.u64 %rd494, [%rd460];
	// end inline asm
	mov.b64 	%fd279, %rd305;
	setp.lt.f64 	%p41, %fd257, %fd258;
	@%p41 bra 	$L__BB10_144;
	setp.gt.f64 	%p42, %fd257, %fd258;
	setp.lt.s64 	%p43, %rd467, %rd468;
	or.pred  	%p44, %p42, %p43;
	selp.f64 	%fd258, %fd257, %fd258, %p44;
	selp.b64 	%rd468, %rd467, %rd468, %p44;
$L__BB10_144:
	setp.lt.f64 	%p45, %fd258, %fd259;
	@%p45 bra 	$L__BB10_146;
	setp.gt.f64 	%p46, %fd258, %fd259;
	setp.lt.s64 	%p47, %rd468, %rd469;
	or.pred  	%p48, %p46, %p47;
	selp.f64 	%fd259, %fd258, %fd259, %p48;
	selp.b64 	%rd469, %rd468, %rd469, %p48;
$L__BB10_146:
	setp.lt.f64 	%p49, %fd259, %fd260;
	@%p49 bra 	$L__BB10_148;
	setp.gt.f64 	%p50, %fd259, %fd260;
	setp.lt.s64 	%p51, %rd469, %rd470;
	or.pred  	%p52, %p50, %p51;
	selp.f64 	%fd260, %fd259, %fd260, %p52;
	selp.b64 	%rd470, %rd469, %rd470, %p52;
$L__BB10_148:
	setp.lt.f64 	%p53, %fd260, %fd261;
	@%p53 bra 	$L__BB10_150;
	setp.gt.f64 	%p54, %fd260, %fd261;
	setp.lt.s64 	%p55, %rd470, %rd471;
	or.pred  	%p56, %p54, %p55;
	selp.f64 	%fd261, %fd260, %fd261, %p56;
	selp.b64 	%rd471, %rd470, %rd471, %p56;
$L__BB10_150:
	setp.lt.f64 	%p57, %fd261, %fd279;
	@%p57 bra 	$L__BB10_152;
	setp.gt.f64 	%p58, %fd261, %fd279;
	setp.lt.s64 	%p59, %rd471, %rd494;
	or.pred  	%p60, %p58, %p59;
	selp.f64 	%fd279, %fd261, %fd279, %p60;
	selp.b64 	%rd494, %rd471, %rd494, %p60;
$L__BB10_152:
	add.s64 	%rd473, %rd473, 2560;
	add.s64 	%rd460, %rd460, 40960;
	add.s64 	%rd459, %rd459, -2;
	setp.ne.s64 	%p61, %rd459, 0;
	@%p61 bra 	$L__BB10_132;
$L__BB10_153:
	and.b64  	%rd309, %rd113, 1;
	setp.eq.b64 	%p62, %rd309, 1;
	@%p62 bra 	$L__BB10_165;
	shl.b64 	%rd330, %rd473, 4;
	add.s64 	%rd311, %rd240, %rd330;
	// begin inline asm
	ld.global.nc.u64 %rd310, [%rd311];
	// end inline asm
	add.s64 	%rd313, %rd311, 8;
	// begin inline asm
	ld.global.nc.u64 %rd477, [%rd313];
	// end inline asm
	mov.b64 	%fd265, %rd310;
	add.s64 	%rd315, %rd311, 4096;
	// begin inline asm
	ld.global.nc.u64 %rd314, [%rd315];
	// end inline asm
	add.s64 	%rd317, %rd311, 4104;
	// begin inline asm
	ld.global.nc.u64 %rd478, [%rd317];
	// end inline asm
	mov.b64 	%fd266, %rd314;
	add.s64 	%rd319, %rd311, 8192;
	// begin inline asm
	ld.global.nc.u64 %rd318, [%rd319];
	// end inline asm
	add.s64 	%rd321, %rd311, 8200;
	// begin inline asm
	ld.global.nc.u64 %rd479, [%rd321];
	// end inline asm
	mov.b64 	%fd267, %rd318;
	add.s64 	%rd323, %rd311, 12288;
	// begin inline asm
	ld.global.nc.u64 %rd322, [%rd323];
	// end inline asm
	add.s64 	%rd325, %rd311, 12296;
	// begin inline asm
	ld.global.nc.u64 %rd480, [%rd325];
	// end inline asm
	mov.b64 	%fd268, %rd322;
	add.s64 	%rd327, %rd311, 16384;
	// begin inline asm
	ld.global.nc.u64 %rd326, [%rd327];
	// end inline asm
	add.s64 	%rd329, %rd311, 16392;
	// begin inline asm
	ld.global.nc.u64 %rd481, [%rd329];
	// end inline asm
	mov.b64 	%fd269, %rd326;
	setp.lt.f64 	%p63, %fd279, %fd265;
	@%p63 bra 	$L__BB10_156;
	setp.gt.f64 	%p64, %fd279, %fd265;
	setp.lt.s64 	%p65, %rd494, %rd477;
	or.pred  	%p66, %p64, %p65;
	selp.f64 	%fd265, %fd279, %fd265, %p66;
	selp.b64 	%rd477, %rd494, %rd477, %p66;
$L__BB10_156:
	setp.lt.f64 	%p67, %fd265, %fd266;
	@%p67 bra 	$L__BB10_158;
	setp.gt.f64 	%p68, %fd265, %fd266;
	setp.lt.s64 	%p69, %rd477, %rd478;
	or.pred  	%p70, %p68, %p69;
	selp.f64 	%fd266, %fd265, %fd266, %p70;
	selp.b64 	%rd478, %rd477, %rd478, %p70;
$L__BB10_158:
	setp.lt.f64 	%p71, %fd266, %fd267;
	@%p71 bra 	$L__BB10_160;
	setp.gt.f64 	%p72, %fd266, %fd267;
	setp.lt.s64 	%p73, %rd478, %rd479;
	or.pred  	%p74, %p72, %p73;
	selp.f64 	%fd267, %fd266, %fd267, %p74;
	selp.b64 	%rd479, %rd478, %rd479, %p74;
$L__BB10_160:
	setp.lt.f64 	%p75, %fd267, %fd268;
	@%p75 bra 	$L__BB10_162;
	setp.gt.f64 	%p76, %fd267, %fd268;
	setp.lt.s64 	%p77, %rd479, %rd480;
	or.pred  	%p78, %p76, %p77;
	selp.f64 	%fd268, %fd267, %fd268, %p78;
	selp.b64 	%rd480, %rd479, %rd480, %p78;
$L__BB10_162:
	setp.lt.f64 	%p79, %fd268, %fd269;
	@%p79 bra 	$L__BB10_164;
	setp.gt.f64 	%p80, %fd268, %fd269;
	setp.lt.s64 	%p81, %rd480, %rd481;
	or.pred  	%p82, %p80, %p81;
	selp.f64 	%fd269, %fd268, %fd269, %p82;
	selp.b64 	%rd481, %rd480, %rd481, %p82;
$L__BB10_164:
	add.s64 	%rd473, %rd473, 1280;
	mov.u64 	%rd494, %rd481;
	mov.f64 	%fd279, %fd269;
$L__BB10_165:
	cvt.s64.s32 	%rd331, %r29;
	setp.ge.s64 	%p83, %rd473, %rd331;
	@%p83 bra 	$L__BB10_188;
	cvt.u32.u64 	%r17, %rd473;
	sub.s32 	%r18, %r29, %r17;
	setp.ge.s32 	%p84, %r16, %r18;
	@%p84 bra 	$L__BB10_188;
	not.b32 	%r30, %r16;
	add.s32 	%r31, %r29, %r30;
	sub.s32 	%r19, %r31, %r17;
	and.b32  	%r32, %r19, 768;
	setp.eq.s32 	%p85, %r32, 768;
	mov.u32 	%r372, %r16;
	@%p85 bra 	$L__BB10_173;
	cvt.u64.u32 	%rd333, %r16;
	add.s64 	%rd334, %rd473, %rd333;
	shl.b64 	%rd335, %rd334, 4;
	add.s64 	%rd484, %rd237, %rd335;
	shr.u32 	%r33, %r19, 8;
	add.s32 	%r34, %r33, 1;
	and.b32  	%r35, %r34, 3;
	neg.s32 	%r370, %r35;
	mov.u32 	%r372, %r16;
$L__BB10_169:
	.pragma "nounroll";
	mov.u64 	%rd177, %rd494;
	mov.f64 	%fd155, %fd279;
	// begin inline asm
	ld.global.nc.u64 %rd336, [%rd484];
	// end inline asm
	add.s64 	%rd339, %rd484, 8;
	// begin inline asm
	ld.global.nc.u64 %rd338, [%rd339];
	// end inline asm
	mov.b64 	%fd156, %rd336;
	setp.lt.f64 	%p86, %fd155, %fd156;
	mov.f64 	%fd279, %fd156;
	mov.u64 	%rd494, %rd338;
	@%p86 bra 	$L__BB10_172;
	setp.gt.f64 	%p87, %fd155, %fd156;
	mov.f64 	%fd279, %fd155;
	mov.u64 	%rd494, %rd177;
	@%p87 bra 	$L__BB10_172;
	setp.lt.s64 	%p88, %rd177, %rd338;
	selp.f64 	%fd279, %fd155, %fd156, %p88;
	min.s64 	%rd494, %rd177, %rd338;
$L__BB10_172:
	add.s32 	%r372, %r372, 256;
	add.s64 	%rd484, %rd484, 4096;
	add.s32 	%r370, %r370, 1;
	setp.ne.s32 	%p89, %r370, 0;
	@%p89 bra 	$L__BB10_169;
$L__BB10_173:
	setp.lt.u32 	%p90, %r19, 768;
	@%p90 bra 	$L__BB10_188;
	cvt.u64.u32 	%rd340, %r372;
	add.s64 	%rd341, %rd473, %rd340;
	shl.b64 	%rd342, %rd341, 4;
	add.s64 	%rd343, %rd342, %rd237;
	add.s64 	%rd489, %rd343, 12296;
$L__BB10_175:
	add.s64 	%rd345, %rd489, -12296;
	// begin inline asm
	ld.global.nc.u64 %rd344, [%rd345];
	// end inline asm
	add.s64 	%rd347, %rd489, -12288;
	// begin inline asm
	ld.global.nc.u64 %rd346, [%rd347];
	// end inline asm
	mov.b64 	%fd162, %rd344;
	setp.lt.f64 	%p91, %fd279, %fd162;
	mov.f64 	%fd276, %fd162;
	mov.u64 	%rd491, %rd346;
	@%p91 bra 	$L__BB10_178;
	setp.gt.f64 	%p92, %fd279, %fd162;
	mov.f64 	%fd276, %fd279;
	mov.u64 	%rd491, %rd494;
	@%p92 bra 	$L__BB10_178;
	setp.lt.s64 	%p93, %rd494, %rd346;
	selp.f64 	%fd276, %fd279, %fd162, %p93;
	min.s64 	%rd491, %rd494, %rd346;
$L__BB10_178:
	add.s64 	%rd349, %rd489, -8200;
	// begin inline asm
	ld.global.nc.u64 %rd348, [%rd349];
	// end inline asm
	add.s64 	%rd351, %rd489, -8192;
	// begin inline asm
	ld.global.nc.u64 %rd350, [%rd351];
	// end inline asm
	mov.b64 	%fd165, %rd348;
	setp.lt.f64 	%p94, %fd276, %fd165;
	mov.f64 	%fd277, %fd165;
	mov.u64 	%rd492, %rd350;
	@%p94 bra 	$L__BB10_181;
	setp.gt.f64 	%p95, %fd276, %fd165;
	mov.f64 	%fd277, %fd276;
	mov.u64 	%rd492, %rd491;
	@%p95 bra 	$L__BB10_181;
	setp.lt.s64 	%p96, %rd491, %rd350;
	selp.f64 	%fd277, %fd276, %fd165, %p96;
	min.s64 	%rd492, %rd491, %rd350;
$L__BB10_181:
	add.s64 	%rd353, %rd489, -4104;
	// begin inline asm
	ld.global.nc.u64 %rd352, [%rd353];
	// end inline asm
	add.s64 	%rd355, %rd489, -4096;
	// begin inline asm
	ld.global.nc.u64 %rd354, [%rd355];
	// end inline asm
	mov.b64 	%fd168, %rd352;
	setp.lt.f64 	%p97, %fd277, %fd168;
	mov.f64 	%fd278, %fd168;
	mov.u64 	%rd493, %rd354;
	@%p97 bra 	$L__BB10_184;
	setp.gt.f64 	%p98, %fd277, %fd168;
	mov.f64 	%fd278, %fd277;
	mov.u64 	%rd493, %rd492;
	@%p98 bra 	$L__BB10_184;
	setp.lt.s64 	%p99, %rd492, %rd354;
	selp.f64 	%fd278, %fd277, %fd168, %p99;
	min.s64 	%rd493, %rd492, %rd354;
$L__BB10_184:
	add.s64 	%rd357, %rd489, -8;
	// begin inline asm
	ld.global.nc.u64 %rd356, [%rd357];
	// end inline asm
	// begin inline asm
	ld.global.nc.u64 %rd358, [%rd489];
	// end inline asm
	mov.b64 	%fd171, %rd356;
	setp.lt.f64 	%p100, %fd278, %fd171;
	mov.f64 	%fd279, %fd171;
	mov.u64 	%rd494, %rd358;
	@%p100 bra 	$L__BB10_187;
	setp.gt.f64 	%p101, %fd278, %fd171;
	mov.f64 	%fd279, %fd278;
	mov.u64 	%rd494, %rd493;
	@%p101 bra 	$L__BB10_187;
	setp.lt.s64 	%p102, %rd493, %rd358;
	selp.f64 	%fd279, %fd278, %fd171, %p102;
	min.s64 	%rd494, %rd493, %rd358;
$L__BB10_187:
	add.s32 	%r372, %r372, 1024;
	add.s64 	%rd489, %rd489, 16384;
	setp.lt.s32 	%p103, %r372, %r18;
	@%p103 bra 	$L__BB10_175;
$L__BB10_188:
	// begin inline asm
	mov.u32 %r36, %laneid;
	// end inline asm
	mov.b64 	%rd360, %fd279;
	mov.b64 	{%r38, %r43}, %rd360;
	mov.b32 	%r54, 1;
	mov.b32 	%r55, 31;
	mov.b32 	%r56, -1;
	// begin inline asm
	shfl.sync.down.b32 %r37, %r38, %r54, %r55, %r56;
	// end inline asm
	// begin inline asm
	shfl.sync.down.b32 %r42, %r43, %r54, %r55, %r56;
	// end inline asm
	mov.b64 	%rd361, {%r37, %r42};
	mov.b64 	%fd175, %rd361;
	mov.b64 	{%r48, %r53}, %rd494;
	// begin inline asm
	shfl.sync.down.b32 %r47, %r48, %r54, %r55, %r56;
	// end inline asm
	// begin inline asm
	shfl.sync.down.b32 %r52, %r53, %r54, %r55, %r56;
	// end inline asm
	mov.b64 	%rd201, {%r47, %r52};
	setp.gt.s32 	%p104, %r36, 30;
	mov.f64 	%fd281, %fd279;
	mov.u64 	%rd496, %rd494;
	@%p104 bra 	$L__BB10_192;
	setp.lt.f64 	%p105, %fd279, %fd175;
	mov.f64 	%fd281, %fd175;
	mov.u64 	%rd496, %rd201;
	@%p105 bra 	$L__BB10_192;
	setp.gt.f64 	%p106, %fd279, %fd175;
	mov.f64 	%fd281, %fd279;
	mov.u64 	%rd496, %rd494;
	@%p106 bra 	$L__BB10_192;
	setp.lt.s64 	%p107, %rd494, %rd201;
	selp.f64 	%fd281, %fd279, %fd175, %p107;
	min.s64 	%rd496, %rd494, %rd201;
$L__BB10_192:
	mov.b64 	%rd362, %fd281;
	mov.b64 	{%r58, %r63}, %rd362;
	mov.b32 	%r74, 2;
	mov.b32 	%r75, 31;
	mov.b32 	%r76, -1;
	// begin inline asm
	shfl.sync.down.b32 %r57, %r58, %r74, %r75, %r76;
	// end inline asm
	// begin inline asm
	shfl.sync.down.b32 %r62, %r63, %r74, %r75, %r76;
	// end inline asm
	mov.b64 	%rd363, {%r57, %r62};
	mov.b64 	%fd178, %rd363;
	mov.b64 	{%r68, %r73}, %rd496;
	// begin inline asm
	shfl.sync.down.b32 %r67, %r68, %r74, %r75, %r76;
	// end inline asm
	// begin inline asm
	shfl.sync.down.b32 %r72, %r73, %r74, %r75, %r76;
	// end inline asm
	mov.b64 	%rd204, {%r67, %r72};
	setp.gt.s32 	%p108, %r36, 29;
	mov.f64 	%fd282, %fd281;
	mov.u64 	%rd497, %rd496;
	@%p108 bra 	$L__BB10_196;
	setp.lt.f64 	%p109, %fd281, %fd178;
	mov.f64 	%fd282, %fd178;
	mov.u64 	%rd497, %rd204;
	@%p109 bra 	$L__BB10_196;
	setp.gt.f64 	%p110, %fd281, %fd178;
	mov.f64 	%fd282, %fd281;
	mov.u64 	%rd497, %rd496;
	@%p110 bra 	$L__BB10_196;
	setp.lt.s64 	%p111, %rd496, %rd204;
	selp.f64 	%fd282, %fd281, %fd178, %p111;
	min.s64 	%rd497, %rd496, %rd204;
$L__BB10_196:
	mov.b64 	%rd364, %fd282;
	mov.b64 	{%r78, %r83}, %rd364;
	mov.b32 	%r94, 4;
	mov.b32 	%r95, 31;
	mov.b32 	%r96, -1;
	// begin inline asm
	shfl.sync.down.b32 %r77, %r78, %r94, %r95, %r96;
	// end inline asm
	// begin inline asm
	shfl.sync.down.b32 %r82, %r83, %r94, %r95, %r96;
	// end inline asm
	mov.b64 	%rd365, {%r77, %r82};
	mov.b64 	%fd181, %rd365;
	mov.b64 	{%r88, %r93}, %rd497;
	// begin inline asm
	shfl.sync.down.b32 %r87, %r88, %r94, %r95, %r96;
	// end inline asm
	// begin inline asm
	shfl.sync.down.b32 %r92, %r93, %r94, %r95, %r96;
	// end inline asm
	mov.b64 	%rd207, {%r87, %r92};
	setp.gt.s32 	%p112, %r36, 27;
	mov.f64 	%fd283, %fd282;
	mov.u64 	%rd498, %rd497;
	@%p112 bra 	$L__BB10_200;
	setp.lt.f64 	%p113, %fd282, %fd181;
	mov.f64 	%fd283, %fd181;
	mov.u64 	%rd498, %rd207;
	@%p113 bra 	$L__BB10_200;
	setp.gt.f64 	%p114, %fd282, %fd181;
	mov.f64 	%fd283, %fd282;
	mov.u64 	%rd498, %rd497;
	@%p114 bra 	$L__BB10_200;
	setp.lt.s64 	%p115, %rd497, %rd207;
	selp.f64 	%fd283, %fd282, %fd181, %p115;
	min.s64 	%rd498, %rd497, %rd207;
$L__BB10_200:
	mov.b64 	%rd366, %fd283;
	mov.b64 	{%r98, %r103}, %rd366;
	mov.b32 	%r114, 8;
	mov.b32 	%r115, 31;
	mov.b32 	%r116, -1;
	// begin inline asm
	shfl.sync.down.b32 %r97, %r98, %r114, %r115, %r116;
	// end inline asm
	// begin inline asm
	shfl.sync.down.b32 %r102, %r103, %r114, %r115, %r116;
	// end inline asm
	mov.b64 	%rd367, {%r97, %r102};
	mov.b64 	%fd184, %rd367;
	mov.b64 	{%r108, %r113}, %rd498;
	// begin inline asm
	shfl.sync.down.b32 %r107, %r108, %r114, %r115, %r116;
	// end inline asm
	// begin inline asm
	shfl.sync.down.b32 %r112, %r113, %r114, %r115, %r116;
	// end inline asm
	mov.b64 	%rd210, {%r107, %r112};
	setp.gt.s32 	%p116, %r36, 23;
	mov.f64 	%fd284, %fd283;
	mov.u64 	%rd499, %rd498;
	@%p116 bra 	$L__BB10_204;
	setp.lt.f64 	%p117, %fd283, %fd184;
	mov.f64 	%fd284, %fd184;
	mov.u64 	%rd499, %rd210;
	@%p117 bra 	$L__BB10_204;
	setp.gt.f64 	%p118, %fd283, %fd184;
	mov.f64 	%fd284, %fd283;
	mov.u64 	%rd499, %rd498;
	@%p118 bra 	$L__BB10_204;
	setp.lt.s64 	%p119, %rd498, %rd210;
	selp.f64 	%fd284, %fd283, %fd184, %p119;
	min.s64 	%rd499, %rd498, %rd210;
$L__BB10_204:
	mov.b64 	%rd368, %fd284;
	mov.b64 	{%r118, %r123}, %rd368;
	mov.b32 	%r134, 16;
	mov.b32 	%r135, 31;
	mov.b32 	%r136, -1;
	// begin inline asm
	shfl.sync.down.b32 %r117, %r118, %r134, %r135, %r136;
	// end inline asm
	// begin inline asm
	shfl.sync.down.b32 %r122, %r123, %r134, %r135, %r136;
	// end inline asm
	mov.b64 	%rd369, {%r117, %r122};
	mov.b64 	%fd187, %rd369;
	mov.b64 	{%r128, %r133}, %rd499;
	// begin inline asm
	shfl.sync.down.b32 %r127, %r128, %r134, %r135, %r136;
	// end inline asm
	// begin inline asm
	shfl.sync.down.b32 %r132, %r133, %r134, %r135, %r136;
	// end inline asm
	mov.b64 	%rd213, {%r127, %r132};
	setp.gt.s32 	%p120, %r36, 15;
	mov.f64 	%fd292, %fd284;
	mov.u64 	%rd507, %rd499;
	@%p120 bra 	$L__BB10_208;
	setp.lt.f64 	%p121, %fd284, %fd187;
	mov.f64 	%fd292, %fd187;
	mov.u64 	%rd507, %rd213;
	@%p121 bra 	$L__BB10_208;
	setp.gt.f64 	%p122, %fd284, %fd187;
	mov.f64 	%fd292, %fd284;
	mov.u64 	%rd507, %rd499;
	@%p122 bra 	$L__BB10_208;
	setp.lt.s64 	%p123, %rd499, %rd213;
	selp.f64 	%fd292, %fd284, %fd187, %p123;
	min.s64 	%rd507, %rd499, %rd213;
$L__BB10_208:
	setp.ne.s32 	%p124, %r36, 0;
	@%p124 bra 	$L__BB10_210;
	shr.u32 	%r137, %r16, 1;
	and.b32  	%r138, %r137, 496;
	mov.u32 	%r139, _ZN6thrust24THRUST_300001_SM_1000_NS8cuda_cub4core6detail5shmemE;
	add.s32 	%r140, %r139, %r138;
	st.shared.f64 	[%r140+8], %fd292;
	st.shared.u64 	[%r140+16], %rd507;
$L__BB10_210:
	bar.sync 	0;
	setp.ne.s32 	%p125, %r16, 0;
	@%p125 bra 	$L__BB10_232;
	ld.shared.f64 	%fd190, [_ZN6thrust24THRUST_300001_SM_1000_NS8cuda_cub4core6detail5shmemE+24];
	ld.shared.u64 	%rd216, [_ZN6thrust24THRUST_300001_SM_1000_NS8cuda_cub4core6detail5shmemE+32];
	setp.lt.f64 	%p126, %fd292, %fd190;
	mov.f64 	%fd286, %fd190;
	mov.u64 	%rd501, %rd216;
	@%p126 bra 	$L__BB10_214;
	setp.lt.f64 	%p127, %fd190, %fd292;
	mov.f64 	%fd286, %fd292;
	mov.u64 	%rd501, %rd507;
	@%p127 bra 	$L__BB10_214;
	setp.lt.s64 	%p128, %rd507, %rd216;
	selp.f64 	%fd286, %fd292, %fd190, %p128;
	min.s64 	%rd501, %rd507, %rd216;
$L__BB10_214:
	ld.shared.f64 	%fd193, [_ZN6thrust24THRUST_300001_SM_1000_NS8cuda_cub4core6detail5shmemE+40];
	ld.shared.u64 	%rd219, [_ZN6thrust24THRUST_300001_SM_1000_NS8cuda_cub4core6detail5shmemE+48];
	setp.lt.f64 	%p129, %fd286, %fd193;
	mov.f64 	%fd287, %fd193;
	mov.u64 	%rd502, %rd219;
	@%p129 bra 	$L__BB10_217;
	setp.lt.f64 	%p130, %fd193, %fd286;
	mov.f64 	%fd287, %fd286;
	mov.u64 	%rd502, %rd501;
	@%p130 bra 	$L__BB10_217;
	setp.lt.s64 	%p131, %rd501, %rd219;
	selp.f64 	%fd287, %fd286, %fd193, %p131;
	min.s64 	%rd502, %rd501, %rd219;
$L__BB10_217:
	ld.shared.f64 	%fd196, [_ZN6thrust24THRUST_300001_SM_1000_NS8cuda_cub4core6detail5shmemE+56];
	ld.shared.u64 	%rd222, [_ZN6thrust24THRUST_300001_SM_1000_NS8cuda_cub4core6detail5shmemE+64];
	setp.lt.f64 	%p132, %fd287, %fd196;
	mov.f64 	%fd288, %fd196;
	mov.u64 	%rd503, %rd222;
	@%p132 bra 	$L__BB10_220;
	setp.lt.f64 	%p133, %fd196, %fd287;
	mov.f64 	%fd288, %fd287;
	mov.u64 	%rd503, %rd502;
	@%p133 bra 	$L__BB10_220;
	setp.lt.s64 	%p134, %rd502, %rd222;
	selp.f64 	%fd288, %fd287, %fd196, %p134;
	min.s64 	%rd503, %rd502, %rd222;
$L__BB10_220:
	ld.shared.f64 	%fd199, [_ZN6thrust24THRUST_300001_SM_1000_NS8cuda_cub4core6detail5shmemE+72];
	ld.shared.u64 	%rd225, [_ZN6thrust24THRUST_300001_SM_1000_NS8cuda_cub4core6detail5shmemE+80];
	setp.lt.f64 	%p135, %fd288, %fd199;
	mov.f64 	%fd289, %fd199;
	mov.u64 	%rd504, %rd225;
	@%p135 bra 	$L__BB10_223;
	setp.lt.f64 	%p136, %fd199, %fd288;
	mov.f64 	%fd289, %fd288;
	mov.u64 	%rd504, %rd503;
	@%p136 bra 	$L__BB10_223;
	setp.lt.s64 	%p137, %rd503, %rd225;
	selp.f64 	%fd289, %fd288, %fd199, %p137;
	min.s64 	%rd504, %rd503, %rd225;
$L__BB10_223:
	ld.shared.f64 	%fd202, [_ZN6thrust24THRUST_300001_SM_1000_NS8cuda_cub4core6detail5shmemE+88];
	ld.shared.u64 	%rd228, [_ZN6thrust24THRUST_300001_SM_1000_NS8cuda_cub4core6detail5shmemE+96];
	setp.lt.f64 	%p138, %fd289, %fd202;
	mov.f64 	%fd290, %fd202;
	mov.u64 	%rd505, %rd228;
	@%p138 bra 	$L__BB10_226;
	setp.lt.f64 	%p139, %fd202, %fd289;
	mov.f64 	%fd290, %fd289;
	mov.u64 	%rd505, %rd504;
	@%p139 bra 	$L__BB10_226;
	setp.lt.s64 	%p140, %rd504, %rd228;
	selp.f64 	%fd290, %fd289, %fd202, %p140;
	min.s64 	%rd505, %rd504, %rd228;
$L__BB10_226:
	ld.shared.f64 	%fd205, [_ZN6thrust24THRUST_300001_SM_1000_NS8cuda_cub4core6detail5shmemE+104];
	ld.shared.u64 	%rd231, [_ZN6thrust24THRUST_300001_SM_1000_NS8cuda_cub4core6detail5shmemE+112];
	setp.lt.f64 	%p141, %fd290, %fd205;
	mov.f64 	%fd291, %fd205;
	mov.u64 	%rd506, %rd231;
	@%p141 bra 	$L__BB10_229;
	setp.lt.f64 	%p142, %fd205, %fd290;
	mov.f64 	%fd291, %fd290;
	mov.u64 	%rd506, %rd505;
	@%p142 bra 	$L__BB10_229;
	setp.lt.s64 	%p143, %rd505, %rd231;
	selp.f64 	%fd291, %fd290, %fd205, %p143;
	min.s64 	%rd506, %rd505, %rd231;
$L__BB10_229:
	ld.shared.f64 	%fd208, [_ZN6thrust24THRUST_300001_SM_1000_NS8cuda_cub4core6detail5shmemE+120];
	ld.shared.u64 	%rd234, [_ZN6thrust24THRUST_300001_SM_1000_NS8cuda_cub4core6detail5shmemE+128];
	setp.lt.f64 	%p144, %fd291, %fd208;
	mov.u64 	%rd507, %rd234;
	mov.f64 	%fd292, %fd208;
	@%p144 bra 	$L__BB10_232;
	setp.lt.f64 	%p145, %fd208, %fd291;
	mov.u64 	%rd507, %rd506;
	mov.f64 	%fd292, %fd291;
	@%p145 bra 	$L__BB10_232;
	setp.lt.s64 	%p146, %rd506, %rd234;
	selp.f64 	%fd292, %fd291, %fd208, %p146;
	min.s64 	%rd507, %rd506, %rd234;
$L__BB10_232:
	mov.u32 	%r364, %tid.x;
	setp.ne.s32 	%p263, %r364, 0;
	@%p263 bra 	$L__BB10_234;
	ld.param.u64 	%rd420, [_ZN6thrust24THRUST_300001_SM_1000_NS8cuda_cub4core6detail13_kernel_agentINS1_8__reduce11ReduceAgentIPN4cuda3std3__45tupleIJdlEEESC_SB_lNS1_9__extrema9arg_max_fIdlNS9_4lessIdEEEEEEJSC_SC_iSH_EEEvDpT0__param_1];
	cvta.to.global.u64 	%rd419, %rd420;
	st.global.f64 	[%rd419], %fd292;
	st.global.u64 	[%rd419+8], %rd507;
$L__BB10_234:
	ret;

}
	// .globl	_ZN3cub18CUB_300001_SM_10006detail11EmptyKernelIvEEvv
.visible .entry _ZN3cub18CUB_300001_SM_10006detail11EmptyKernelIvEEvv()
{


	ret;

}


// ===== COMPILED SASS (sm_100) =====

	.target	sm_100

	.elftype	@"ET_EXEC"


//--------------------- .note.nv.tkinfo           --------------------------
	.section	.note.nv.tkinfo,"",@"SHT_NOTE"
	.sectionflags	@"SHF_NOTE_NV_TKINFO"
	.tkinfo
        /*0018*/ 	.word	0x00000002
        /*0030*/ 	.string	""
        /*0030*/ 	.string	"ptxas"
        /*0030*/ 	.string	"Cuda compilation tools, release 13.0, V13.0.88"
        /*0030*/ 	.string	"Build cuda_13.0.r13.0/compiler.36424714_0"
        /*0030*/ 	.string	"-arch sm_100 -m 64 "



//--------------------- .note.nv.cuinfo           --------------------------
	.section	.note.nv.cuinfo,"",@"SHT_NOTE"
	.sectionflags	@"SHF_NOTE_NV_CUINFO"
        /*0018*/ 	.short	0x0002
        /*001a*/ 	.short	0x0064
        /*001c*/ 	.short	0x0082
	.zero		2


//--------------------- .nv.info                  --------------------------
	.section	.nv.info,"",@"SHT_CUDA_INFO"
	.align	4


	//----- nvinfo : EIATTR_REGCOUNT
	.align		4
        /*0000*/ 	.byte	0x04, 0x2f
        /*0002*/ 	.short	(.L_46 - .L_45)
	.align		4
.L_45:
        /*0004*/ 	.word	index@(_Z7sweep_iPdi)
        /*0008*/ 	.word	0x0000001c


	//----- nvinfo : EIATTR_FRAME_SIZE
	.align		4
.L_46:
        /*000c*/ 	.byte	0x04, 0x11
        /*000e*/ 	.short	(.L_48 - .L_47)
	.align		4
.L_47:
        /*0010*/ 	.word	index@(_Z7sweep_iPdi)
        /*0014*/ 	.word	0x00000000


	//----- nvinfo : EIATTR_REGCOUNT
	.align		4
.L_48:
        /*0018*/ 	.byte	0x04, 0x2f
        /*001a*/ 	.short	(.L_50 - .L_49)
	.align		4
.L_49:
        /*001c*/ 	.word	index@(_Z7sweep_jPd)
        /*0020*/ 	.word	0x00000020


	//----- nvinfo : EIATTR_FRAME_SIZE
	.align		4
.L_50:
        /*0024*/ 	.byte	0x04, 0x11
        /*0026*/ 	.short	(.L_52 - .L_51)
	.align		4
.L_51:
        /*0028*/ 	.word	index@(_Z7sweep_jPd)
        /*002c*/ 	.word	0x00000000


	//----- nvinfo : EIATTR_REGCOUNT
	.align		4
.L_52:
        /*0030*/ 	.byte	0x04, 0x2f
        /*0032*/ 	.short	(.L_54 - .L_53)
	.align		4
.L_53:
        /*0034*/ 	.word	index@(_Z7sweep_kPdS_i)
        /*0038*/ 	.word	0x00000020


	//----- nvinfo : EIATTR_FRAME_SIZE
	.align		4
.L_54:
        /*003c*/ 	.byte	0x04, 0x11
        /*003e*/ 	.short	(.L_56 - .L_55)
	.align		4
.L_55:
        /*0040*/ 	.word	index@(_Z7sweep_kPdS_i)
        /*0044*/ 	.word	0x00000000


	//----- nvinfo : EIATTR_REGCOUNT
	.align		4
.L_56:
        /*0048*/ 	.byte	0x04, 0x2f
        /*004a*/ 	.short	(.L_58 - .L_57)
	.align		4
.L_57:
        /*004c*/ 	.word	index@(_ZN6thrust24THRUST_300001_SM_1000_NS8cuda_cub4core6detail13_kernel_agentINS1_8__reduce11ReduceAgentINS0_12zip_iteratorIN4cuda3std3__45tupleIJNS0_10device_ptrIdEENS0_17counting_iteratorIlNS0_11use_defaultESF_SF_EEEEEEEPNSB_IJdlEEESJ_iNS1_9__extrema9arg_max_fIdlNSA_4lessIdEEEEEEJSI_SK_iSP_EEEvDpT0_)
        /*0050*/ 	.word	0x00000020


	//----- nvinfo : EIATTR_FRAME_SIZE
	.align		4
.L_58:
        /*0054*/ 	.byte	0x04, 0x11
        /*0056*/ 	.short	(.L_60 - .L_59)
	.align		4
.L_59:
        /*0058*/ 	.word	index@(_ZN6thrust24THRUST_300001_SM_1000_NS8cuda_cub4core6detail13_kernel_agentINS1_8__reduce11ReduceAgentINS0_12zip_iteratorIN4cuda3std3__45tupleIJNS0_10device_ptrIdEENS0_17counting_iteratorIlNS0_11use_defaultESF_SF_EEEEEEEPNSB_IJdlEEESJ_iNS1_9__extrema9arg_max_fIdlNSA_4lessIdEEEEEEJSI_SK_iSP_EEEvDpT0_)
        /*005c*/ 	.word	0x00000000


	//----- nvinfo : EIATTR_REGCOUNT
	.align		4
.L_60:
        /*0060*/ 	.byte	0x04, 0x2f
        /*0062*/ 	.short	(.L_62 - .L_61)
	.align		4
.L_61:
        /*0064*/ 	.word	index@(_ZN6thrust24THRUST_300001_SM_1000_NS8cuda_cub4core6detail13_kernel_agentINS1_8__reduce11ReduceAgentINS0_12zip_iteratorIN4cuda3std3__45tupleIJNS0_10device_ptrIdEENS0_17counting_iteratorIlNS0_11use_defaultESF_SF_EEEEEEEPNSB_IJdlEEESJ_iNS1_9__extrema9arg_max_fIdlNSA_4lessIdEEEEEEJSI_SK_iN3cub18CUB_300001_SM_100013GridEvenShareIiEENSS_9GridQueueIjEESP_EEEvDpT0_)
        /*0068*/ 	.word	0x00000028


	//----- nvinfo : EIATTR_FRAME_SIZE
	.align		4
.L_62:
        /*006c*/ 	.byte	0x04, 0x11
        /*006e*/ 	.short	(.L_64 - .L_63)
	.align		4
.L_63:
        /*0070*/ 	.word	index@(_ZN6thrust24THRUST_300001_SM_1000_NS8cuda_cub4core6detail13_kernel_agentINS1_8__reduce11ReduceAgentINS0_12zip_iteratorIN4cuda3std3__45tupleIJNS0_10device_ptrIdEENS0_17counting_iteratorIlNS0_11use_defaultESF_SF_EEEEEEEPNSB_IJdlEEESJ_iNS1_9__extrema9arg_max_fIdlNSA_4lessIdEEEEEEJSI_SK_iN3cub18CUB_300001_SM_100013GridEvenShareIiEENSS_9GridQueueIjEESP_EEEvDpT0_)
        /*0074*/ 	.word	0x00000000


	//----- nvinfo : EIATTR_REGCOUNT
	.align		4
.L_64:
        /*0078*/ 	.byte	0x04, 0x2f
        /*007a*/ 	.short	(.L_66 - .L_65)
	.align		4
.L_65:
        /*007c*/ 	.word	index@(_ZN6thrust24THRUST_300001_SM_1000_NS8cuda_cub4core6detail13_kernel_agentINS1_8__reduce10DrainAgentIiEEJN3cub18CUB_300001_SM_10009GridQueueIjEEiEEEvDpT0_)
        /*0080*/ 	.word	0x00000008


	//----- nvinfo : EIATTR_FRAME_SIZE
	.align		4
.L_66:
        /*0084*/ 	.byte	0x04, 0x11
        /*0086*/ 	.short	(.L_68 - .L_67)
	.align		4
.L_67:
        /*0088*/ 	.word	index@(_ZN6thrust24THRUST_300001_SM_1000_NS8cuda_cub4core6detail13_kernel_agentINS1_8__reduce10DrainAgentIiEEJN3cub18CUB_300001_SM_10009GridQueueIjEEiEEEvDpT0_)
        /*008c*/ 	.word	0x00000000


	//----- nvinfo : EIATTR_REGCOUNT
	.align		4
.L_68:
        /*0090*/ 	.byte	0x04, 0x2f
        /*0092*/ 	.short	(.L_70 - .L_69)
	.align		4
.L_69:
        /*0094*/ 	.word	index@(_ZN6thrust24THRUST_300001_SM_1000_NS8cuda_cub4core6detail13_kernel_agentINS1_8__reduce11ReduceAgentIPN4cuda3std3__45tupleIJdlEEESC_SB_iNS1_9__extrema9arg_max_fIdlNS9_4lessIdEEEEEEJSC_SC_iSH_EEEvDpT0_)
        /*0098*/ 	.word	0x00000020


	//----- nvinfo : EIATTR_FRAME_SIZE
	.align		4
.L_70:
        /*009c*/ 	.byte	0x04, 0x11
        /*009e*/ 	.short	(.L_72 - .L_71)
	.align		4
.L_71:
        /*00a0*/ 	.word	index@(_ZN6thrust24THRUST_300001_SM_1000_NS8cuda_cub4core6detail13_kernel_agentINS1_8__reduce11ReduceAgentIPN4cuda3std3__45tupleIJdlEEESC_SB_iNS1_9__extrema9arg_max_fIdlNS9_4lessIdEEEEEEJSC_SC_iSH_EEEvDpT0_)
        /*00a4*/ 	.word	0x00000000


	//----- nvinfo : EIATTR_REGCOUNT
	.align		4
.L_72:
        /*00a8*/ 	.byte	0x04, 0x2f
        /*00aa*/ 	.short	(.L_74 - .L_73)
	.align		4
.L_73:
        /*00ac*/ 	.word	index@(_ZN6thrust24THRUST_300001_SM_1000_NS8cuda_cub4core6detail13_kernel_agentINS1_8__reduce11ReduceAgentINS0_12zip_iteratorIN4cuda3std3__45tupleIJNS0_10device_ptrIdEENS0_17counting_iteratorIlNS0_11use_defaultESF_SF_EEEEEEEPNSB_IJdlEEESJ_lNS1_9__extrema9arg_max_fIdlNSA_4lessIdEEEEEEJSI_SK_lSP_EEEvDpT0_)
        /*00b0*/ 	.word	0x00000020


	//----- nvinfo : EIATTR_FRAME_SIZE
	.align		4
.L_74:
        /*00b4*/ 	.byte	0x04, 0x11
        /*00b6*/ 	.short	(.L_76 - .L_75)
	.align		4
.L_75:
        /*00b8*/ 	.word	index@(_ZN6thrust24THRUST_300001_SM_1000_NS8cuda_cub4core6detail13_kernel_agentINS1_8__reduce11ReduceAgentINS0_12zip_iteratorIN4cuda3std3__45tupleIJNS0_10device_ptrIdEENS0_17counting_iteratorIlNS0_11use_defaultESF_SF_EEEEEEEPNSB_IJdlEEESJ_lNS1_9__extrema9arg_max_fIdlNSA_4lessIdEEEEEEJSI_SK_lSP_EEEvDpT0_)
        /*00bc*/ 	.word	0x00000000


	//----- nvinfo : EIATTR_REGCOUNT
	.align		4
.L_76:
        /*00c0*/ 	.byte	0x04, 0x2f
        /*00c2*/ 	.short	(.L_78 - .L_77)
	.align		4
.L_77:
        /*00c4*/ 	.word	index@(_ZN6thrust24THRUST_300001_SM_1000_NS8cuda_cub4core6detail13_kernel_agentINS1_8__reduce11ReduceAgentINS0_12zip_iteratorIN4cuda3std3__45tupleIJNS0_10device_ptrIdEENS0_17counting_iteratorIlNS0_11use_defaultESF_SF_EEEEEEEPNSB_IJdlEEESJ_lNS1_9__extrema9arg_max_fIdlNSA_4lessIdEEEEEEJSI_SK_lN3cub18CUB_300001_SM_100013GridEvenShareIlEENSS_9GridQueueIyEESP_EEEvDpT0_)
        /*00c8*/ 	.word	0x00000020


	//----- nvinfo : EIATTR_FRAME_SIZE
	.align		4
.L_78:
        /*00cc*/ 	.byte	0x04, 0x11
        /*00ce*/ 	.short	(.L_80 - .L_79)
	.align		4
.L_79:
        /*00d0*/ 	.word	index@(_ZN6thrust24THRUST_300001_SM_1000_NS8cuda_cub4core6detail13_kernel_agentINS1_8__reduce11ReduceAgentINS0_12zip_iteratorIN4cuda3std3__45tupleIJNS0_10device_ptrIdEENS0_17counting_iteratorIlNS0_11use_defaultESF_SF_EEEEEEEPNSB_IJdlEEESJ_lNS1_9__extrema9arg_max_fIdlNSA_4lessIdEEEEEEJSI_SK_lN3cub18CUB_300001_SM_100013GridEvenShareIlEENSS_9GridQueueIyEESP_EEEvDpT0_)
        /*00d4*/ 	.word	0x00000000


	//----- nvinfo : EIATTR_REGCOUNT
	.align		4
.L_80:
        /*00d8*/ 	.byte	0x04, 0x2f
        /*00da*/ 	.short	(.L_82 - .L_81)
	.align		4
.L_81:
        /*00dc*/ 	.word	index@(_ZN6thrust24THRUST_300001_SM_1000_NS8cuda_cub4core6detail13_kernel_agentINS1_8__reduce10DrainAgentIlEEJN3cub18CUB_300001_SM_10009GridQueueIyEElEEEvDpT0_)
        /*00e0*/ 	.word	0x00000008


	//----- nvinfo : EIATTR_FRAME_SIZE
	.align		4
.L_82:
        /*00e4*/ 	.byte	0x04, 0x11
        /*00e6*/ 	.short	(.L_84 - .L_83)
	.align		4
.L_83:
        /*00e8*/ 	.word	index@(_ZN6thrust24THRUST_300001_SM_1000_NS8cuda_cub4core6detail13_kernel_agentINS1_8__reduce10DrainAgentIlEEJN3cub18CUB_300001_SM_10009GridQueueIyEElEEEvDpT0_)
        /*00ec*/ 	.word	0x00000000


	//----- nvinfo : EIATTR_REGCOUNT
	.align		4
.L_84:
        /*00f0*/ 	.byte	0x04, 0x2f
        /*00f2*/ 	.short	(.L_86 - .L_85)
	.align		4
.L_85:
        /*00f4*/ 	.word	index@(_ZN6thrust24THRUST_300001_SM_1000_NS8cuda_cub4core6detail13_kernel_agentINS1_8__reduce11ReduceAgentIPN4cuda3std3__45tupleIJdlEEESC_SB_lNS1_9__extrema9arg_max_fIdlNS9_4lessIdEEEEEEJSC_SC_iSH_EEEvDpT0_)
        /*00f8*/ 	.word	0x00000020


	//----- nvinfo : EIATTR_FRAME_SIZE
	.align		4
.L_86:
        /*00fc*/ 	.byte	0x04, 0x11
        /*00fe*/ 	.short	(.L_88 - .L_87)
	.align		4
.L_87:
        /*0100*/ 	.word	index@(_ZN6thrust24THRUST_300001_SM_1000_NS8cuda_cub4core6detail13_kernel_agentINS1_8__reduce11ReduceAgentIPN4cuda3std3__45tupleIJdlEEESC_SB_lNS1_9__extrema9arg_max_fIdlNS9_4lessIdEEEEEEJSC_SC_iSH_EEEvDpT0_)
        /*0104*/ 	.word	0x00000000


	//----- nvinfo : EIATTR_REGCOUNT
	.align		4
.L_88:
        /*0108*/ 	.byte	0x04, 0x2f
        /*010a*/ 	.short	(.L_90 - .L_89)
	.align		4
.L_89:
        /*010c*/ 	.word	index@(_ZN3cub18CUB_300001_SM_10006detail11EmptyKernelIvEEvv)
        /*0110*/ 	.word	0x00000004


	//----- nvinfo : EIATTR_FRAME_SIZE
	.align		4
.L_90:
        /*0114*/ 	.byte	0x04, 0x11
        /*0116*/ 	.short	(.L_92 - .L_91)
	.align		4
.L_91:
        /*0118*/ 	.word	index@(_ZN3cub18CUB_300001_SM_10006detail11EmptyKernelIvEEvv)
        /*011c*/ 	.word	0x00000000


	//----- nvinfo : EIATTR_MIN_STACK_SIZE
	.align		4
.L_92:
        /*0120*/ 	.byte	0x04, 0x12
        /*0122*/ 	.short	(.L_94 - .L_93)
	.align		4
.L_93:
        /*0124*/ 	.word	index@(_ZN3cub18CUB_300001_SM_10006detail11EmptyKernelIvEEvv)
        /*0128*/ 	.word	0x00000000


	//----- nvinfo : EIATTR_MIN_STACK_SIZE
	.align		4
.L_94:
        /*012c*/ 	.byte	0x04, 0x12
        /*012e*/ 	.short	(.L_96 - .L_95)
	.align		4
.L_95:
        /*0130*/ 	.word	index@(_ZN6thrust24THRUST_300001_SM_1000_NS8cuda_cub4core6detail13_kernel_agentINS1_8__reduce11ReduceAgentIPN4cuda3std3__45tupleIJdlEEESC_SB_lNS1_9__extrema9arg_max_fIdlNS9_4lessIdEEEEEEJSC_SC_iSH_EEEvDpT0_)
        /*0134*/ 	.word	0x00000000


	//----- nvinfo : EIATTR_MIN_STACK_SIZE
	.align		4
.L_96:
        /*0138*/ 	.byte	0x04, 0x12
        /*013a*/ 	.short	(.L_98 - .L_97)
	.align		4
.L_97:
        /*013c*/ 	.word	index@(_ZN6thrust24THRUST_300001_SM_1000_NS8cuda_cub4core6detail13_kernel_agentINS1_8__reduce10DrainAgentIlEEJN3cub18CUB_300001_SM_10009GridQueueIyEElEEEvDpT0_)
        /*0140*/ 	.word	0x00000000


	//----- nvinfo : EIATTR_MIN_STACK_SIZE
	.align		4
.L_98:
        /*0144*/ 	.byte	0x04, 0x12
        /*0146*/ 	.short	(.L_100 - .L_99)
	.align		4
.L_99:
        /*0148*/ 	.word	index@(_ZN6thrust24THRUST_300001_SM_1000_NS8cuda_cub4core6detail13_kernel_agentINS1_8__reduce11ReduceAgentINS0_12zip_iteratorIN4cuda3std3__45tupleIJNS0_10device_ptrIdEENS0_17counting_iteratorIlNS0_11use_defaultESF_SF_EEEEEEEPNSB_IJdlEEESJ_lNS1_9__extrema9arg_max_fIdlNSA_4lessIdEEEEEEJSI_SK_lN3cub18CUB_300001_SM_100013GridEvenShareIlEENSS_9GridQueueIyEESP_EEEvDpT0_)
        /*014c*/ 	.word	0x00000000


	//----- nvinfo : EIATTR_MIN_STACK_SIZE
	.align		4
.L_100:
        /*0150*/ 	.byte	0x04, 0x12
        /*0152*/ 	.short	(.L_102 - .L_101)
	.align		4
.L_101:
        /*0154*/ 	.word	index@(_ZN6thrust24THRUST_300001_SM_1000_NS8cuda_cub4core6detail13_kernel_agentINS1_8__reduce11ReduceAgentINS0_12zip_iteratorIN4cuda3std3__45tupleIJNS0_10device_ptrIdEENS0_17counting_iteratorIlNS0_11use_defaultESF_SF_EEEEEEEPNSB_IJdlEEESJ_lNS1_9__extrema9arg_max_fIdlNSA_4lessIdEEEEEEJSI_SK_lSP_EEEvDpT0_)
        /*0158*/ 	.word	0x00000000


	//----- nvinfo : EIATTR_MIN_STACK_SIZE
	.align		4
.L_102:
        /*015c*/ 	.byte	0x04, 0x12
        /*015e*/ 	.short	(.L_104 - .L_103)
	.align		4
.L_103:
        /*0160*/ 	.word	index@(_ZN6thrust24THRUST_300001_SM_1000_NS8cuda_cub4core6detail13_kernel_agentINS1_8__reduce11ReduceAgentIPN4cuda3std3__45tupleIJdlEEESC_SB_iNS1_9__extrema9arg_max_fIdlNS9_4lessIdEEEEEEJSC_SC_iSH_EEEvDpT0_)
        /*0164*/ 	.word	0x00000000


	//----- nvinfo : EIATTR_MIN_STACK_SIZE
	.align		4
.L_104:
        /*0168*/ 	.byte	0x04, 0x12
        /*016a*/ 	.short	(.L_106 - .L_105)
	.align		4
.L_105:
        /*016c*/ 	.word	index@(_ZN6thrust24THRUST_300001_SM_1000_NS8cuda_cub4core6detail13_kernel_agentINS1_8__reduce10DrainAgentIiEEJN3cub18CUB_300001_SM_10009GridQueueIjEEiEEEvDpT0_)
        /*0170*/ 	.word	0x00000000


	//----- nvinfo : EIATTR_MIN_STACK_SIZE
	.align		4
.L_106:
        /*0174*/ 	.byte	0x04, 0x12
        /*0176*/ 	.short	(.L_108 - .L_107)
	.align		4
.L_107:
        /*0178*/ 	.word	index@(_ZN6thrust24THRUST_300001_SM_1000_NS8cuda_cub4core6detail13_kernel_agentINS1_8__reduce11ReduceAgentINS0_12zip_iteratorIN4cuda3std3__45tupleIJNS0_10device_ptrIdEENS0_17counting_iteratorIlNS0_11use_defaultESF_SF_EEEEEEEPNSB_IJdlEEESJ_iNS1_9__extrema9arg_max_fIdlNSA_4lessIdEEEEEEJSI_SK_iN3cub18CUB_300001_SM_100013GridEvenShareIiEENSS_9GridQueueIjEESP_EEEvDpT0_)
        /*017c*/ 	.word	0x00000000


	//----- nvinfo : EIATTR_MIN_STACK_SIZE
	.align		4
.L_108:
        /*0180*/ 	.byte	0x04, 0x12
        /*0182*/ 	.short	(.L_110 - .L_109)
	.align		4
.L_109:
        /*0184*/ 	.word	index@(_ZN6thrust24THRUST_300001_SM_1000_NS8cuda_cub4core6detail13_kernel_agentINS1_8__reduce11ReduceAgentINS0_12zip_iteratorIN4cuda3std3__45tupleIJNS0_10device_ptrIdEENS0_17counting_iteratorIlNS0_11use_defaultESF_SF_EEEEEEEPNSB_IJdlEEESJ_iNS1_9__extrema9arg_max_fIdlNSA_4lessIdEEEEEEJSI_SK_iSP_EEEvDpT0_)
        /*0188*/ 	.word	0x00000000


	//----- nvinfo : EIATTR_MIN_STACK_SIZE
	.align		4
.L_110:
        /*018c*/ 	.byte	0x04, 0x12
        /*018e*/ 	.short	(.L_112 - .L_111)
	.align		4
.L_111:
        /*0190*/ 	.word	index@(_Z7sweep_kPdS_i)
        /*0194*/ 	.word	0x00000000


	//----- nvinfo : EIATTR_MIN_STACK_SIZE
	.align		4
.L_112:
        /*0198*/ 	.byte	0x04, 0x12
        /*019a*/ 	.short	(.L_114 - .L_113)
	.align		4
.L_113:
        /*019c*/ 	.word	index@(_Z7sweep_jPd)
        /*01a0*/ 	.word	0x00000000


	//----- nvinfo : EIATTR_MIN_STACK_SIZE
	.align		4
.L_114:
        /*01a4*/ 	.byte	0x04, 0x12
        /*01a6*/ 	.short	(.L_116 - .L_115)
	.align		4
.L_115:
        /*01a8*/ 	.word	index@(_Z7sweep_iPdi)
        /*01ac*/ 	.word	0x00000000
.L_116:


//--------------------- .nv.compat                --------------------------
	.section	.nv.compat,"",@"SHT_CUDA_COMPAT_INFO"
	.align	4
        /*0000*/ 	.byte	0x02, 0x09, 0x00, 0x00, 0x02, 0x02, 0x01, 0x00, 0x02, 0x05, 0x05, 0x00, 0x03, 0x07, 0x01, 0x01
        /*0010*/ 	.byte	0x02, 0x03, 0x00, 0x00, 0x02, 0x06, 0x01, 0x00, 0x04, 0x0b, 0x08, 0x00, 0x01, 0x00, 0x00, 0x00
        /*0020*/ 	.byte	0x00, 0x00, 0x00, 0x00


//--------------------- .nv.info._ZN3cub18CUB_300001_SM_10006detail11EmptyKernelIvEEvv --------------------------
	.section	.nv.info._ZN3cub18CUB_300001_SM_10006detail11EmptyKernelIvEEvv,"",@"SHT_CUDA_INFO"
	.sectionflags	@""
	.align	4


	//----- nvinfo : EIATTR_CUDA_API_VERSION
	.align		4
        /*0000*/ 	.byte	0x04, 0x37
        /*0002*/ 	.short	(.L_118 - .L_117)
.L_117:
        /*0004*/ 	.word	0x00000082


	//----- nvinfo : EIATTR_SPARSE_MMA_MASK
	.align		4
.L_118:
        /*0008*/ 	.byte	0x03, 0x50
        /*000a*/ 	.short	0x0000


	//----- nvinfo : EIATTR_MAXREG_COUNT
	.align		4
        /*000c*/ 	.byte	0x03, 0x1b
        /*000e*/ 	.short	0x00ff


	//----- nvinfo : EIATTR_MERCURY_ISA_VERSION
	.align		4
        /*0010*/ 	.byte	0x03, 0x5f
        /*0012*/ 	.short	0x0101


	//----- nvinfo : EIATTR_VRC_CTA_INIT_COUNT
	.align		4
        /*0014*/ 	.byte	0x02, 0x4a
	.zero		1
	.zero		1


	//----- nvinfo : EIATTR_EXIT_INSTR_OFFSETS
	.align		4
        /*0018*/ 	.byte	0x04, 0x1c
        /*001a*/ 	.short	(.L_120 - .L_119)


	//   ....[0]....
.L_119:
        /*001c*/ 	.word	0x00000010


	//----- nvinfo : EIATTR_SW_WAR
	.align		4
.L_120:
        /*0020*/ 	.byte	0x04, 0x36
        /*0022*/ 	.short	(.L_122 - .L_121)
.L_121:
        /*0024*/ 	.word	0x00000008
.L_122:


//--------------------- .nv.info._ZN6thrust24THRUST_300001_SM_1000_NS8cuda_cub4core6detail13_kernel_agentINS1_8__reduce11ReduceAgentIPN4cuda3std3__45tupleIJdlEEESC_SB_lNS1_9__extrema9arg_max_fIdlNS9_4lessIdEEEEEEJSC_SC_iSH_EEEvDpT0_ --------------------------
	.section	.nv.info._ZN6thrust24THRUST_300001_SM_1000_NS8cuda_cub4core6detail13_kernel_agentINS1_8__reduce11ReduceAgentIPN4cuda3std3__45tupleIJdlEEESC_SB_lNS1_9__extrema9arg_max_fIdlNS9_4lessIdEEEEEEJSC_SC_iSH_EEEvDpT0_,"",@"SHT_CUDA_INFO"
	.sectionflags	@""
	.align	4


	//----- nvinfo : EIATTR_CUDA_API_VERSION
	.align		4
        /*0000*/ 	.byte	0x04, 0x37
        /*0002*/ 	.short	(.L_124 - .L_123)
.L_123:
        /*0004*/ 	.word	0x00000082


	//----- nvinfo : EIATTR_KPARAM_INFO
	.align		4
.L_124:
        /*0008*/ 	.byte	0x04, 0x17
        /*000a*/ 	.short	(.L_126 - .L_125)
.L_125:
        /*000c*/ 	.word	0x00000000
        /*0010*/ 	.short	0x0003
        /*0012*/ 	.short	0x0014
        /*0014*/ 	.byte	0x00, 0xf0, 0x05, 0x00


	//----- nvinfo : EIATTR_KPARAM_INFO
	.align		4
.L_126:
        /*0018*/ 	.byte	0x04, 0x17
        /*001a*/ 	.short	(.L_128 - .L_127)
.L_127:
        /*001c*/ 	.word	0x00000000
        /*0020*/ 	.short	0x0002
        /*0022*/ 	.short	0x0010
        /*0024*/ 	.byte	0x00, 0xf0, 0x11, 0x00


	//----- nvinfo : EIATTR_KPARAM_INFO
	.align		4
.L_128:
        /*0028*/ 	.byte	0x04, 0x17
        /*002a*/ 	.short	(.L_130 - .L_129)
.L_129:
        /*002c*/ 	.word	0x00000000
        /*0030*/ 	.short	0x0001
        /*0032*/ 	.short	0x0008
        /*0034*/ 	.byte	0x00, 0xf5, 0x21, 0x00


	//----- nvinfo : EIATTR_KPARAM_INFO
	.align		4
.L_130:
        /*0038*/ 	.byte	0x04, 0x17
        /*003a*/ 	.short	(.L_132 - .L_131)
.L_131:
        /*003c*/ 	.word	0x00000000
        /*0040*/ 	.short	0x0000
        /*0042*/ 	.short	0x0000
        /*0044*/ 	.byte	0x00, 0xf5, 0x21, 0x00


	//----- nvinfo : EIATTR_SPARSE_MMA_MASK
	.align		4
.L_132:
        /*0048*/ 	.byte	0x03, 0x50
        /*004a*/ 	.short	0x0000


	//----- nvinfo : EIATTR_MAXREG_COUNT
	.align		4
        /*004c*/ 	.byte	0x03, 0x1b
        /*004e*/ 	.short	0x00ff


	//----- nvinfo : EIATTR_NUM_BARRIERS
	.align		4
        /*0050*/ 	.byte	0x02, 0x4c
        /*0052*/ 	.byte	0x01
	.zero		1


	//----- nvinfo : EIATTR_MERCURY_ISA_VERSION
	.align		4
        /*0054*/ 	.byte	0x03, 0x5f
        /*0056*/ 	.short	0x0101


	//----- nvinfo : EIATTR_COOP_GROUP_MASK_REGIDS
	.align		4
        /*0058*/ 	.byte	0x04, 0x29
        /*005a*/ 	.short	(.L_134 - .L_133)


	//   ....[0]....
.L_133:
        /*005c*/ 	.word	0xffffffff


	//   ....[1]....
        /*0060*/ 	.word	0xffffffff


	//   ....[2]....
        /*0064*/ 	.word	0xffffffff


	//   ....[3]....
        /*0068*/ 	.word	0xffffffff


	//   ....[4]....
        /*006c*/ 	.word	0xffffffff


	//   ....[5]....
        /*0070*/ 	.word	0xffffffff


	//   ....[6]....
        /*0074*/ 	.word	0xffffffff


	//   ....[7]....
        /*0078*/ 	.word	0xffffffff


	//   ....[8]....
        /*007c*/ 	.word	0xffffffff


	//   ....[9]....
        /*0080*/ 	.word	0xffffffff


	//   ....[10]....
        /*0084*/ 	.word	0xffffffff


	//   ....[11]....
        /*0088*/ 	.word	0xffffffff


	//   ....[12]....
        /*008c*/ 	.word	0xffffffff


	//   ....[13]....
        /*0090*/ 	.word	0xffffffff


	//   ....[14]....
        /*0094*/ 	.word	0xffffffff


	//   ....[15]....
        /*0098*/ 	.word	0xffffffff


	//   ....[16]....
        /*009c*/ 	.word	0xffffffff


	//   ....[17]....
        /*00a0*/ 	.word	0xffffffff


	//   ....[18]....
        /*00a4*/ 	.word	0xffffffff


	//   ....[19]....
        /*00a8*/ 	.word	0xffffffff


	//   ....[20]....
        /*00ac*/ 	.word	0xffffffff


	//   ....[21]....
        /*00b0*/ 	.word	0xffffffff


	//   ....[22]....
        /*00b4*/ 	.word	0xffffffff


	//   ....[23]....
        /*00b8*/ 	.word	0xffffffff


	//   ....[24]....
        /*00bc*/ 	.word	0xffffffff


	//   ....[25]....
        /*00c0*/ 	.word	0xffffffff


	//   ....[26]....
        /*00c4*/ 	.word	0xffffffff


	//   ....[27]....
        /*00c8*/ 	.word	0xffffffff


	//   ....[28]....
        /*00cc*/ 	.word	0xffffffff


	//   ....[29]....
        /*00d0*/ 	.word	0xffffffff


	//   ....[30]....
        /*00d4*/ 	.word	0xffffffff


	//   ....[31]....
        /*00d8*/ 	.word	0xffffffff


	//   ....[32]....
        /*00dc*/ 	.word	0xffffffff


	//   ....[33]....
        /*00e0*/ 	.word	0xffffffff


	//   ....[34]....
        /*00e4*/ 	.word	0xffffffff


	//   ....[35]....
        /*00e8*/ 	.word	0xffffffff


	//   ....[36]....
        /*00ec*/ 	.word	0xffffffff


	//   ....[37]....
        /*00f0*/ 	.word	0xffffffff


	//   ....[38]....
        /*00f4*/ 	.word	0xffffffff


	//   ....[39]....
        /*00f8*/ 	.word	0xffffffff


	//   ....[40]....
        /*00fc*/ 	.word	0xffffffff


	//   ....[41]....
        /*0100*/ 	.word	0xffffffff


	//   ....[42]....
        /*0104*/ 	.word	0xffffffff


	//   ....[43]....
        /*0108*/ 	.word	0xffffffff


	//   ....[44]....
        /*010c*/ 	.word	0xffffffff


	//   ....[45]....
        /*0110*/ 	.word	0xffffffff


	//   ....[46]....
        /*0114*/ 	.word	0xffffffff


	//   ....[47]....
        /*0118*/ 	.word	0xffffffff


	//   ....[48]....
        /*011c*/ 	.word	0xffffffff


	//   ....[49]....
        /*0120*/ 	.word	0xffffffff


	//   ....[50]....
        /*0124*/ 	.word	0xffffffff


	//   ....[51]....
        /*0128*/ 	.word	0xffffffff


	//   ....[52]....
        /*012c*/ 	.word	0xffffffff


	//   ....[53]....
        /*0130*/ 	.word	0xffffffff


	//   ....[54]....
        /*0134*/ 	.word	0xffffffff


	//   ....[55]....
        /*0138*/ 	.word	0xffffffff


	//   ....[56]....
        /*013c*/ 	.word	0xffffffff


	//   ....[57]....
        /*0140*/ 	.word	0xffffffff


	//   ....[58]....
        /*0144*/ 	.word	0xffffffff


	//   ....[59]....
        /*0148*/ 	.word	0xffffffff


	//----- nvinfo : EIATTR_COOP_GROUP_INSTR_OFFSETS
	.align		4
.L_134:
        /*014c*/ 	.byte	0x04, 0x28
        /*014e*/ 	.short	(.L_136 - .L_135)


	//   ....[0]....
.L_135:
        /*0150*/ 	.word	0x00000b70


	//   ....[1]....
        /*0154*/ 	.word	0x00000ba0


	//   ....[2]....
        /*0158*/ 	.word	0x00000bc0


	//   ....[3]....
        /*015c*/ 	.word	0x00000bd0


	//   ....[4]....
        /*0160*/ 	.word	0x00000d60


	//   ....[5]....
        /*0164*/ 	.word	0x00000d90


	//   ....[6]....
        /*0168*/ 	.word	0x00000dc0


	//   ....[7]....
        /*016c*/ 	.word	0x00000de0


	//   ....[8]....
        /*0170*/ 	.word	0x00000f60


	//   ....[9]....
        /*0174*/ 	.word	0x00000f90


	//   ....[10]....
        /*0178*/ 	.word	0x00000fc0


	//   ....[11]....
        /*017c*/ 	.word	0x00000fe0


	//   ....[12]....
        /*0180*/ 	.word	0x00001160


	//   ....[13]....
        /*0184*/ 	.word	0x00001190


	//   ....[14]....
        /*0188*/ 	.word	0x000011c0


	//   ....[15]....
        /*018c*/ 	.word	0x000011e0


	//   ....[16]....
        /*0190*/ 	.word	0x00001360


	//   ....[17]....
        /*0194*/ 	.word	0x00001390


	//   ....[18]....
        /*0198*/ 	.word	0x000013c0


	//   ....[19]....
        /*019c*/ 	.word	0x000013e0


	//   ....[20]....
        /*01a0*/ 	.word	0x00002140


	//   ....[21]....
        /*01a4*/ 	.word	0x00002150


	//   ....[22]....
        /*01a8*/ 	.word	0x00002160


	//   ....[23]....
        /*01ac*/ 	.word	0x00002180


	//   ....[24]....
        /*01b0*/ 	.word	0x00002300


	//   ....[25]....
        /*01b4*/ 	.word	0x00002340


	//   ....[26]....
        /*01b8*/ 	.word	0x00002370


	//   ....[27]....
        /*01bc*/ 	.word	0x00002390


	//   ....[28]....
        /*01c0*/ 	.word	0x00002510


	//   ....[29]....
        /*01c4*/ 	.word	0x00002550


	//   ....[30]....
        /*01c8*/ 	.word	0x00002580


	//   ....[31]....
        /*01cc*/ 	.word	0x000025a0


	//   ....[32]....
        /*01d0*/ 	.word	0x00002720


	//   ....[33]....
        /*01d4*/ 	.word	0x00002760


	//   ....[34]....
        /*01d8*/ 	.word	0x00002790


	//   ....[35]....
        /*01dc*/ 	.word	0x000027b0


	//   ....[36]....
        /*01e0*/ 	.word	0x00002930


	//   ....[37]....
        /*01e4*/ 	.word	0x00002970


	//   ....[38]....
        /*01e8*/ 	.word	0x000029a0


	//   ....[39]....
        /*01ec*/ 	.word	0x000029c0


	//   ....[40]....
        /*01f0*/ 	.word	0x00005780


	//   ....[41]....
        /*01f4*/ 	.word	0x000057b0


	//   ....[42]....
        /*01f8*/ 	.word	0x000057d0


	//   ....[43]....
        /*01fc*/ 	.word	0x000057e0


	//   ....[44]....
        /*0200*/ 	.word	0x00005970


	//   ....[45]....
        /*0204*/ 	.word	0x000059a0


	//   ....[46]....
        /*0208*/ 	.word	0x000059d0


	//   ....[47]....
        /*020c*/ 	.word	0x000059f0


	//   ....[48]....
        /*0210*/ 	.word	0x00005b70


	//   ....[49]....
        /*0214*/ 	.word	0x00005ba0


	//   ....[50]....
        /*0218*/ 	.word	0x00005bd0


	//   ....[51]....
        /*021c*/ 	.word	0x00005bf0


	//   ....[52]....
        /*0220*/ 	.word	0x00005d70


	//   ....[53]....
        /*0224*/ 	.word	0x00005da0


	//   ....[54]....
        /*0228*/ 	.word	0x00005dd0


	//   ....[55]....
        /*022c*/ 	.word	0x00005df0


	//   ....[56]....
        /*0230*/ 	.word	0x00005f70


	//   ....[57]....
        /*0234*/ 	.word	0x00005fa0


	//   ....[58]....
        /*0238*/ 	.word	0x00005fd0


	//   ....[59]....
        /*023c*/ 	.word	0x00005ff0


	//----- nvinfo : EIATTR_VRC_CTA_INIT_COUNT
	.align		4
.L_136:
        /*0240*/ 	.byte	0x02, 0x4a
	.zero		1
	.zero		1


	//----- nvinfo : EIATTR_EXIT_INSTR_OFFSETS
	.align		4
        /*0244*/ 	.byte	0x04, 0x1c
        /*0246*/ 	.short	(.L_138 - .L_137)


	//   ....[0]....
.L_137:
        /*0248*/ 	.word	0x00000030


	//   ....[1]....
        /*024c*/ 	.word	0x00006c90


	//   ....[2]....
        /*0250*/ 	.word	0x00006cd0


	//----- nvinfo : EIATTR_MAX_THREADS
	.align		4
.L_138:
        /*0254*/ 	.byte	0x04, 0x05
        /*0256*/ 	.short	(.L_140 - .L_139)
.L_139:
        /*0258*/ 	.word	0x00000100
        /*025c*/ 	.word	0x00000001
        /*0260*/ 	.word	0x00000001


	//----- nvinfo : EIATTR_CRS_STACK_SIZE
	.align		4
.L_140:
        /*0264*/ 	.byte	0x04, 0x1e
        /*0266*/ 	.short	(.L_142 - .L_141)
.L_141:
        /*0268*/ 	.word	0x00000000


	//----- nvinfo : EIATTR_CBANK_PARAM_SIZE
	.align		4
.L_142:
        /*026c*/ 	.byte	0x03, 0x19
        /*026e*/ 	.short	0x0015


	//----- nvinfo : EIATTR_PARAM_CBANK
	.align		4
        /*0270*/ 	.byte	0x04, 0x0a
        /*0272*/ 	.short	(.L_144 - .L_143)
	.align		4
.L_143:
        /*0274*/ 	.word	index@(.nv.constant0._ZN6thrust24THRUST_300001_SM_1000_NS8cuda_cub4core6detail13_kernel_agentINS1_8__reduce11ReduceAgentIPN4cuda3std3__45tupleIJdlEEESC_SB_lNS1_9__extrema9arg_max_fIdlNS9_4lessIdEEEEEEJSC_SC_iSH_EEEvDpT0_)
        /*0278*/ 	.short	0x0380
        /*027a*/ 	.short	0x0015


	//----- nvinfo : EIATTR_SW_WAR
	.align		4
.L_144:
        /*027c*/ 	.byte	0x04, 0x36
        /*027e*/ 	.short	(.L_146 - .L_145)
.L_145:
        /*0280*/ 	.word	0x00000008
.L_146:


//--------------------- .nv.info._ZN6thrust24THRUST_300001_SM_1000_NS8cuda_cub4core6detail13_kernel_agentINS1_8__reduce10DrainAgentIlEEJN3cub18CUB_300001_SM_10009GridQueueIyEElEEEvDpT0_ --------------------------
	.section	.nv.info._ZN6thrust24THRUST_300001_SM_1000_NS8cuda_cub4core6detail13_kernel_agentINS1_8__reduce10DrainAgentIlEEJN3cub18CUB_300001_SM_10009GridQueueIyEElEEEvDpT0_,"",@"SHT_CUDA_INFO"
	.sectionflags	@""
	.align	4


	//----- nvinfo : EIATTR_CUDA_API_VERSION
	.align		4
        /*0000*/ 	.byte	0x04, 0x37
        /*0002*/ 	.short	(.L_148 - .L_147)
.L_147:
        /*0004*/ 	.word	0x00000082


	//----- nvinfo : EIATTR_KPARAM_INFO
	.align		4
.L_148:
        /*0008*/ 	.byte	0x04, 0x17
        /*000a*/ 	.short	(.L_150 - .L_149)
.L_149:
        /*000c*/ 	.word	0x00000000
        /*0010*/ 	.short	0x0001
        /*0012*/ 	.short	0x0008
        /*0014*/ 	.byte	0x00, 0xf0, 0x21, 0x00


	//----- nvinfo : EIATTR_KPARAM_INFO
	.align		4
.L_150:
        /*0018*/ 	.byte	0x04, 0x17
        /*001a*/ 	.short	(.L_152 - .L_151)
.L_151:
        /*001c*/ 	.word	0x00000000
        /*0020*/ 	.short	0x0000
        /*0022*/ 	.short	0x0000
        /*0024*/ 	.byte	0x00, 0xf0, 0x21, 0x00


	//----- nvinfo : EIATTR_SPARSE_MMA_MASK
	.align		4
.L_152:
        /*0028*/ 	.byte	0x03, 0x50
        /*002a*/ 	.short	0x0000


	//----- nvinfo : EIATTR_MAXREG_COUNT
	.align		4
        /*002c*/ 	.byte	0x03, 0x1b
        /*002e*/ 	.short	0x00ff


	//----- nvinfo : EIATTR_MERCURY_ISA_VERSION
	.align		4
        /*0030*/ 	.byte	0x03, 0x5f
        /*0032*/ 	.short	0x0101


	//----- nvinfo : EIATTR_VRC_CTA_INIT_COUNT
	.align		4
        /*0034*/ 	.byte	0x02, 0x4a
	.zero		1
	.zero		1


	//----- nvinfo : EIATTR_EXIT_INSTR_OFFSETS
	.align		4
        /*0038*/ 	.byte	0x04, 0x1c
        /*003a*/ 	.short	(.L_154 - .L_153)


	//   ....[0]....
.L_153:
        /*003c*/ 	.word	0x00000060


	//----- nvinfo : EIATTR_MAX_THREADS
	.align		4
.L_154:
        /*0040*/ 	.byte	0x04, 0x05
        /*0042*/ 	.short	(.L_156 - .L_155)
.L_155:
        /*0044*/ 	.word	0x00000001
        /*0048*/ 	.word	0x00000001
        /*004c*/ 	.word	0x00000001


	//----- nvinfo : EIATTR_CBANK_PARAM_SIZE
	.align		4
.L_156:
        /*0050*/ 	.byte	0x03, 0x19
        /*0052*/ 	.short	0x0010


	//----- nvinfo : EIATTR_PARAM_CBANK
	.align		4
        /*0054*/ 	.byte	0x04, 0x0a
        /*0056*/ 	.short	(.L_158 - .L_157)
	.align		4
.L_157:
        /*0058*/ 	.word	index@(.nv.constant0._ZN6thrust24THRUST_300001_SM_1000_NS8cuda_cub4core6detail13_kernel_agentINS1_8__reduce10DrainAgentIlEEJN3cub18CUB_300001_SM_10009GridQueueIyEElEEEvDpT0_)
        /*005c*/ 	.short	0x0380
        /*005e*/ 	.short	0x0010


	//----- nvinfo : EIATTR_SW_WAR
	.align		4
.L_158:
        /*0060*/ 	.byte	0x04, 0x36
        /*0062*/ 	.short	(.L_160 - .L_159)
.L_159:
        /*0064*/ 	.word	0x00000008
.L_160:


//--------------------- .nv.info._ZN6thrust24THRUST_300001_SM_1000_NS8cuda_cub4core6detail13_kernel_agentINS1_8__reduce11ReduceAgentINS0_12zip_iteratorIN4cuda3std3__45tupleIJNS0_10device_ptrIdEENS0_17counting_iteratorIlNS0_11use_defaultESF_SF_EEEEEEEPNSB_IJdlEEESJ_lNS1_9__extrema9arg_max_fIdlNSA_4lessIdEEEEEEJSI_SK_lN3cub18CUB_300001_SM_100013GridEvenShareIlEENSS_9GridQueueIyEESP_EEEvDpT0_ --------------------------
	.section	.nv.info._ZN6thrust24THRUST_300001_SM_1000_NS8cuda_cub4core6detail13_kernel_agentINS1_8__reduce11ReduceAgentINS0_12zip_iteratorIN4cuda3std3__45tupleIJNS0_10device_ptrIdEENS0_17counting_iteratorIlNS0_11use_defaultESF_SF_EEEEEEEPNSB_IJdlEEESJ_lNS1_9__extrema9arg_max_fIdlNSA_4lessIdEEEEEEJSI_SK_lN3cub18CUB_300001_SM_100013GridEvenShareIlEENSS_9GridQueueIyEESP_EEEvDpT0_,"",@"SHT_CUDA_INFO"
	.sectionflags	@""
	.align	4


	//----- nvinfo : EIATTR_CUDA_API_VERSION
	.align		4
        /*0000*/ 	.byte	0x04, 0x37
        /*0002*/ 	.short	(.L_162 - .L_161)
.L_161:
        /*0004*/ 	.word	0x00000082


	//----- nvinfo : EIATTR_KPARAM_INFO
	.align		4
.L_162:
        /*0008*/ 	.byte	0x04, 0x17
        /*000a*/ 	.short	(.L_164 - .L_163)
.L_163:
        /*000c*/ 	.word	0x00000000
        /*0010*/ 	.short	0x0005
        /*0012*/ 	.short	0x0070
        /*0014*/ 	.byte	0x00, 0xf0, 0x05, 0x00


	//----- nvinfo : EIATTR_KPARAM_INFO
	.align		4
.L_164:
        /*0018*/ 	.byte	0x04, 0x17
        /*001a*/ 	.short	(.L_166 - .L_165)
.L_165:
        /*001c*/ 	.word	0x00000000
        /*0020*/ 	.short	0x0004
        /*0022*/ 	.short	0x0068
        /*0024*/ 	.byte	0x00, 0xf0, 0x21, 0x00


	//----- nvinfo : EIATTR_KPARAM_INFO
	.align		4
.L_166:
        /*0028*/ 	.byte	0x04, 0x17
        /*002a*/ 	.short	(.L_168 - .L_167)
.L_167:
        /*002c*/ 	.word	0x00000000
        /*0030*/ 	.short	0x0003
        /*0032*/ 	.short	0x0020
        /*0034*/ 	.byte	0x00, 0xf0, 0x21, 0x01


	//----- nvinfo : EIATTR_KPARAM_INFO
	.align		4
.L_168:
        /*0038*/ 	.byte	0x04, 0x17
        /*003a*/ 	.short	(.L_170 - .L_169)
.L_169:
        /*003c*/ 	.word	0x00000000
        /*0040*/ 	.short	0x0002
        /*0042*/ 	.short	0x0018
        /*0044*/ 	.byte	0x00, 0xf0, 0x21, 0x00


	//----- nvinfo : EIATTR_KPARAM_INFO
	.align		4
.L_170:
        /*0048*/ 	.byte	0x04, 0x17
        /*004a*/ 	.short	(.L_172 - .L_171)
.L_171:
        /*004c*/ 	.word	0x00000000
        /*0050*/ 	.short	0x0001
        /*0052*/ 	.short	0x0010
        /*0054*/ 	.byte	0x00, 0xf5, 0x21, 0x00


	//----- nvinfo : EIATTR_KPARAM_INFO
	.align		4
.L_172:
        /*0058*/ 	.byte	0x04, 0x17
        /*005a*/ 	.short	(.L_174 - .L_173)
.L_173:
        /*005c*/ 	.word	0x00000000
        /*0060*/ 	.short	0x0000
        /*0062*/ 	.short	0x0000
        /*0064*/ 	.byte	0x00, 0xf0, 0x41, 0x00


	//----- nvinfo : EIATTR_SPARSE_MMA_MASK
	.align		4
.L_174:
        /*0068*/ 	.byte	0x03, 0x50
        /*006a*/ 	.short	0x0000


	//----- nvinfo : EIATTR_MAXREG_COUNT
	.align		4
        /*006c*/ 	.byte	0x03, 0x1b
        /*006e*/ 	.short	0x00ff


	//----- nvinfo : EIATTR_NUM_BARRIERS
	.align		4
        /*0070*/ 	.byte	0x02, 0x4c
        /*0072*/ 	.byte	0x01
	.zero		1


	//----- nvinfo : EIATTR_MERCURY_ISA_VERSION
	.align		4
        /*0074*/ 	.byte	0x03, 0x5f
        /*0076*/ 	.short	0x0101


	//----- nvinfo : EIATTR_COOP_GROUP_MASK_REGIDS
	.align		4
        /*0078*/ 	.byte	0x04, 0x29
        /*007a*/ 	.short	(.L_176 - .L_175)


	//   ....[0]....
.L_175:
        /*007c*/ 	.word	0xffffffff


	//   ....[1]....
        /*0080*/ 	.word	0xffffffff


	//   ....[2]....
        /*0084*/ 	.word	0xffffffff


	//   ....[3]....
        /*0088*/ 	.word	0xffffffff


	//   ....[4]....
        /*008c*/ 	.word	0xffffffff


	//   ....[5]....
        /*0090*/ 	.word	0xffffffff


	//   ....[6]....
        /*0094*/ 	.word	0xffffffff


	//   ....[7]....
        /*0098*/ 	.word	0xffffffff


	//   ....[8]....
        /*009c*/ 	.word	0xffffffff


	//   ....[9]....
        /*00a0*/ 	.word	0xffffffff


	//   ....[10]....
        /*00a4*/ 	.word	0xffffffff


	//   ....[11]....
        /*00a8*/ 	.word	0xffffffff


	//   ....[12]....
        /*00ac*/ 	.word	0xffffffff


	//   ....[13]....
        /*00b0*/ 	.word	0xffffffff


	//   ....[14]....
        /*00b4*/ 	.word	0xffffffff


	//   ....[15]....
        /*00b8*/ 	.word	0xffffffff


	//   ....[16]....
        /*00bc*/ 	.word	0xffffffff


	//   ....[17]....
        /*00c0*/ 	.word	0xffffffff


	//   ....[18]....
        /*00c4*/ 	.word	0xffffffff


	//   ....[19]....
        /*00c8*/ 	.word	0xffffffff


	//   ....[20]....
        /*00cc*/ 	.word	0xffffffff


	//   ....[21]....
        /*00d0*/ 	.word	0xffffffff


	//   ....[22]....
        /*00d4*/ 	.word	0xffffffff


	//   ....[23]....
        /*00d8*/ 	.word	0xffffffff


	//   ....[24]....
        /*00dc*/ 	.word	0xffffffff


	//   ....[25]....
        /*00e0*/ 	.word	0xffffffff


	//   ....[26]....
        /*00e4*/ 	.word	0xffffffff


	//   ....[27]....
        /*00e8*/ 	.word	0xffffffff


	//   ....[28]....
        /*00ec*/ 	.word	0xffffffff


	//   ....[29]....
        /*00f0*/ 	.word	0xffffffff


	//   ....[30]....
        /*00f4*/ 	.word	0xffffffff


	//   ....[31]....
        /*00f8*/ 	.word	0xffffffff


	//   ....[32]....
        /*00fc*/ 	.word	0xffffffff


	//   ....[33]....
        /*0100*/ 	.word	0xffffffff


	//   ....[34]....
        /*0104*/ 	.word	0xffffffff


	//   ....[35]....
        /*0108*/ 	.word	0xffffffff


	//   ....[36]....
        /*010c*/ 	.word	0xffffffff


	//   ....[37]....
        /*0110*/ 	.word	0xffffffff


	//   ....[38]....
        /*0114*/ 	.word	0xffffffff


	//   ....[39]....
        /*0118*/ 	.word	0xffffffff


	//   ....[40]....
        /*011c*/ 	.word	0xffffffff


	//   ....[41]....
        /*0120*/ 	.word	0xffffffff


	//   ....[42]....
        /*0124*/ 	.word	0xffffffff


	//   ....[43]....
        /*0128*/ 	.word	0xffffffff


	//   ....[44]....
        /*012c*/ 	.word	0xffffffff


	//   ....[45]....
        /*0130*/ 	.word	0xffffffff


	//   ....[46]....
        /*0134*/ 	.word	0xffffffff


	//   ....[47]....
        /*0138*/ 	.word	0xffffffff


	//   ....[48]....
        /*013c*/ 	.word	0xffffffff


	//   ....[49]....
        /*0140*/ 	.word	0xffffffff


	//   ....[50]....
        /*0144*/ 	.word	0xffffffff


	//   ....[51]....
        /*0148*/ 	.word	0xffffffff


	//   ....[52]....
        /*014c*/ 	.word	0xffffffff


	//   ....[53]....
        /*0150*/ 	.word	0xffffffff


	//   ....[54]....
        /*0154*/ 	.word	0xffffffff


	//   ....[55]....
        /*0158*/ 	.word	0xffffffff


	//   ....[56]....
        /*015c*/ 	.word	0xffffffff


	//   ....[57]....
        /*0160*/ 	.word	0xffffffff


	//   ....[58]....
        /*0164*/ 	.word	0xffffffff


	//   ....[59]....
        /*0168*/ 	.word	0xffffffff


	//----- nvinfo : EIATTR_COOP_GROUP_INSTR_OFFSETS
	.align		4
.L_176:
        /*016c*/ 	.byte	0x04, 0x28
        /*016e*/ 	.short	(.L_178 - .L_177)


	//   ....[0]....
.L_177:
        /*0170*/ 	.word	0x00000d70


	//   ....[1]....
        /*0174*/ 	.word	0x00000da0


	//   ....[2]....
        /*0178*/ 	.word	0x00000dc0


	//   ....[3]....
        /*017c*/ 	.word	0x00000dd0


	//   ....[4]....
        /*0180*/ 	.word	0x00000f60


	//   ....[5]....
        /*0184*/ 	.word	0x00000f90


	//   ....[6]....
        /*0188*/ 	.word	0x00000fc0


	//   ....[7]....
        /*018c*/ 	.word	0x00000fe0


	//   ....[8]....
        /*0190*/ 	.word	0x00001160


	//   ....[9]....
        /*0194*/ 	.word	0x00001190


	//   ....[10]....
        /*0198*/ 	.word	0x000011c0


	//   ....[11]....
        /*019c*/ 	.word	0x000011e0


	//   ....[12]....
        /*01a0*/ 	.word	0x00001360


	//   ....[13]....
        /*01a4*/ 	.word	0x00001390


	//   ....[14]....
        /*01a8*/ 	.word	0x000013c0


	//   ....[15]....
        /*01ac*/ 	.word	0x000013e0


	//   ....[16]....
        /*01b0*/ 	.word	0x00001560


	//   ....[17]....
        /*01b4*/ 	.word	0x00001590


	//   ....[18]....
        /*01b8*/ 	.word	0x000015c0


	//   ....[19]....
        /*01bc*/ 	.word	0x000015e0


	//   ....[20]....
        /*01c0*/ 	.word	0x00002340


	//   ....[21]....
        /*01c4*/ 	.word	0x00002350


	//   ....[22]....
        /*01c8*/ 	.word	0x00002360


	//   ....[23]....
        /*01cc*/ 	.word	0x00002380


	//   ....[24]....
        /*01d0*/ 	.word	0x00002500


	//   ....[25]....
        /*01d4*/ 	.word	0x00002540


	//   ....[26]....
        /*01d8*/ 	.word	0x00002570


	//   ....[27]....
        /*01dc*/ 	.word	0x00002590


	//   ....[28]....
        /*01e0*/ 	.word	0x00002710


	//   ....[29]....
        /*01e4*/ 	.word	0x00002750


	//   ....[30]....
        /*01e8*/ 	.word	0x00002780


	//   ....[31]....
        /*01ec*/ 	.word	0x000027a0


	//   ....[32]....
        /*01f0*/ 	.word	0x00002920


	//   ....[33]....
        /*01f4*/ 	.word	0x00002960


	//   ....[34]....
        /*01f8*/ 	.word	0x00002990


	//   ....[35]....
        /*01fc*/ 	.word	0x000029b0


	//   ....[36]....
        /*0200*/ 	.word	0x00002b30


	//   ....[37]....
        /*0204*/ 	.word	0x00002b70


	//   ....[38]....
        /*0208*/ 	.word	0x00002ba0


	//   ....[39]....
        /*020c*/ 	.word	0x00002bc0


	//   ....[40]....
        /*0210*/ 	.word	0x000053c0


	//   ....[41]....
        /*0214*/ 	.word	0x000053f0


	//   ....[42]....
        /*0218*/ 	.word	0x00005410


	//   ....[43]....
        /*021c*/ 	.word	0x00005420


	//   ....[44]....
        /*0220*/ 	.word	0x000055b0


	//   ....[45]....
        /*0224*/ 	.word	0x000055e0


	//   ....[46]....
        /*0228*/ 	.word	0x00005610


	//   ....[47]....
        /*022c*/ 	.word	0x00005630


	//   ....[48]....
        /*0230*/ 	.word	0x000057b0


	//   ....[49]....
        /*0234*/ 	.word	0x000057e0


	//   ....[50]....
        /*0238*/ 	.word	0x00005810


	//   ....[51]....
        /*023c*/ 	.word	0x00005830


	//   ....[52]....
        /*0240*/ 	.word	0x000059b0


	//   ....[53]....
        /*0244*/ 	.word	0x000059e0


	//   ....[54]....
        /*0248*/ 	.word	0x00005a10


	//   ....[55]....
        /*024c*/ 	.word	0x00005a30


	//   ....[56]....
        /*0250*/ 	.word	0x00005bb0


	//   ....[57]....
        /*0254*/ 	.word	0x00005be0


	//   ....[58]....
        /*0258*/ 	.word	0x00005c10


	//   ....[59]....
        /*025c*/ 	.word	0x00005c30


	//----- nvinfo : EIATTR_VRC_CTA_INIT_COUNT
	.align		4
.L_178:
        /*0260*/ 	.byte	0x02, 0x4a
	.zero		1
	.zero		1


	//----- nvinfo : EIATTR_EXIT_INSTR_OFFSETS
	.align		4
        /*0264*/ 	.byte	0x04, 0x1c
        /*0266*/ 	.short	(.L_180 - .L_179)


	//   ....[0]....
.L_179:
        /*0268*/ 	.word	0x000068d0


	//   ....[1]....
        /*026c*/ 	.word	0x00006920


	//----- nvinfo : EIATTR_MAX_THREADS
	.align		4
.L_180:
        /*0270*/ 	.byte	0x04, 0x05
        /*0272*/ 	.short	(.L_182 - .L_181)
.L_181:
        /*0274*/ 	.word	0x00000100
        /*0278*/ 	.word	0x00000001
        /*027c*/ 	.word	0x00000001


	//----- nvinfo : EIATTR_CRS_STACK_SIZE
	.align		4
.L_182:
        /*0280*/ 	.byte	0x04, 0x1e
        /*0282*/ 	.short	(.L_184 - .L_183)
.L_183:
        /*0284*/ 	.word	0x00000000


	//----- nvinfo : EIATTR_CBANK_PARAM_SIZE
	.align		4
.L_184:
        /*0288*/ 	.byte	0x03, 0x19
        /*028a*/ 	.short	0x0071


	//----- nvinfo : EIATTR_PARAM_CBANK
	.align		4
        /*028c*/ 	.byte	0x04, 0x0a
        /*028e*/ 	.short	(.L_186 - .L_185)
	.align		4
.L_185:
        /*0290*/ 	.word	index@(.nv.constant0._ZN6thrust24THRUST_300001_SM_1000_NS8cuda_cub4core6detail13_kernel_agentINS1_8__reduce11ReduceAgentINS0_12zip_iteratorIN4cuda3std3__45tupleIJNS0_10device_ptrIdEENS0_17counting_iteratorIlNS0_11use_defaultESF_SF_EEEEEEEPNSB_IJdlEEESJ_lNS1_9__extrema9arg_max_fIdlNSA_4lessIdEEEEEEJSI_SK_lN3cub18CUB_300001_SM_100013GridEvenShareIlEENSS_9GridQueueIyEESP_EEEvDpT0_)
        /*0294*/ 	.short	0x0380
        /*0296*/ 	.short	0x0071


	//----- nvinfo : EIATTR_SW_WAR
	.align		4
.L_186:
        /*0298*/ 	.byte	0x04, 0x36
        /*029a*/ 	.short	(.L_188 - .L_187)
.L_187:
        /*029c*/ 	.word	0x00000008
.L_188:


//--------------------- .nv.info._ZN6thrust24THRUST_300001_SM_1000_NS8cuda_cub4core6detail13_kernel_agentINS1_8__reduce11ReduceAgentINS0_12zip_iteratorIN4cuda3std3__45tupleIJNS0_10device_ptrIdEENS0_17counting_iteratorIlNS0_11use_defaultESF_SF_EEEEEEEPNSB_IJdlEEESJ_lNS1_9__extrema9arg_max_fIdlNSA_4lessIdEEEEEEJSI_SK_lSP_EEEvDpT0_ --------------------------
	.section	.nv.info._ZN6thrust24THRUST_300001_SM_1000_NS8cuda_cub4core6detail13_kernel_agentINS1_8__reduce11ReduceAgentINS0_12zip_iteratorIN4cuda3std3__45tupleIJNS0_10device_ptrIdEENS0_17counting_iteratorIlNS0_11use_defaultESF_SF_EEEEEEEPNSB_IJdlEEESJ_lNS1_9__extrema9arg_max_fIdlNSA_4lessIdEEEEEEJSI_SK_lSP_EEEvDpT0_,"",@"SHT_CUDA_INFO"
	.sectionflags	@""
	.align	4


	//----- nvinfo : EIATTR_CUDA_API_VERSION
	.align		4
        /*0000*/ 	.byte	0x04, 0x37
        /*0002*/ 	.short	(.L_190 - .L_189)
.L_189:
        /*0004*/ 	.word	0x00000082


	//----- nvinfo : EIATTR_KPARAM_INFO
	.align		4
.L_190:
        /*0008*/ 	.byte	0x04, 0x17
        /*000a*/ 	.short	(.L_192 - .L_191)
.L_191:
        /*000c*/ 	.word	0x00000000
        /*0010*/ 	.short	0x0003
        /*0012*/ 	.short	0x0020
        /*0014*/ 	.byte	0x00, 0xf0, 0x05, 0x00


	//----- nvinfo : EIATTR_KPARAM_INFO
	.align		4
.L_192:
        /*0018*/ 	.byte	0x04, 0x17
        /*001a*/ 	.short	(.L_194 - .L_193)
.L_193:
        /*001c*/ 	.word	0x00000000
        /*0020*/ 	.short	0x0002
        /*0022*/ 	.short	0x0018
        /*0024*/ 	.byte	0x00, 0xf0, 0x21, 0x00


	//----- nvinfo : EIATTR_KPARAM_INFO
	.align		4
.L_194:
        /*0028*/ 	.byte	0x04, 0x17
        /*002a*/ 	.short	(.L_196 - .L_195)
.L_195:
        /*002c*/ 	.word	0x00000000
        /*0030*/ 	.short	0x0001
        /*0032*/ 	.short	0x0010
        /*0034*/ 	.byte	0x00, 0xf5, 0x21, 0x00


	//----- nvinfo : EIATTR_KPARAM_INFO
	.align		4
.L_196:
        /*0038*/ 	.byte	0x04, 0x17
        /*003a*/ 	.short	(.L_198 - .L_197)
.L_197:
        /*003c*/ 	.word	0x00000000
        /*0040*/ 	.short	0x0000
        /*0042*/ 	.short	0x0000
        /*0044*/ 	.byte	0x00, 0xf0, 0x41, 0x00


	//----- nvinfo : EIATTR_SPARSE_MMA_MASK
	.align		4
.L_198:
        /*0048*/ 	.byte	0x03, 0x50
        /*004a*/ 	.short	0x0000


	//----- nvinfo : EIATTR_MAXREG_COUNT
	.align		4
        /*004c*/ 	.byte	0x03, 0x1b
        /*004e*/ 	.short	0x00ff


	//----- nvinfo : EIATTR_NUM_BARRIERS
	.align		4
        /*0050*/ 	.byte	0x02, 0x4c
        /*0052*/ 	.byte	0x01
	.zero		1


	//----- nvinfo : EIATTR_MERCURY_ISA_VERSION
	.align		4
        /*0054*/ 	.byte	0x03, 0x5f
        /*0056*/ 	.short	0x0101


	//----- nvinfo : EIATTR_COOP_GROUP_MASK_REGIDS
	.align		4
        /*0058*/ 	.byte	0x04, 0x29
        /*005a*/ 	.short	(.L_200 - .L_199)


	//   ....[0]....
.L_199:
        /*005c*/ 	.word	0xffffffff


	//   ....[1]....
        /*0060*/ 	.word	0xffffffff


	//   ....[2]....
        /*0064*/ 	.word	0xffffffff


	//   ....[3]....
        /*0068*/ 	.word	0xffffffff


	//   ....[4]....
        /*006c*/ 	.word	0xffffffff


	//   ....[5]....
        /*0070*/ 	.word	0xffffffff


	//   ....[6]....
        /*0074*/ 	.word	0xffffffff


	//   ....[7]....
        /*0078*/ 	.word	0xffffffff


	//   ....[8]....
        /*007c*/ 	.word	0xffffffff


	//   ....[9]....
        /*0080*/ 	.word	0xffffffff


	//   ....[10]....
        /*0084*/ 	.word	0xffffffff


	//   ....[11]....
        /*0088*/ 	.word	0xffffffff


	//   ....[12]....
        /*008c*/ 	.word	0xffffffff


	//   ....[13]....
        /*0090*/ 	.word	0xffffffff


	//   ....[14]....
        /*0094*/ 	.word	0xffffffff


	//   ....[15]....
        /*0098*/ 	.word	0xffffffff


	//   ....[16]....
        /*009c*/ 	.word	0xffffffff


	//   ....[17]....
        /*00a0*/ 	.word	0xffffffff


	//   ....[18]....
        /*00a4*/ 	.word	0xffffffff


	//   ....[19]....
        /*00a8*/ 	.word	0xffffffff


	//   ....[20]....
        /*00ac*/ 	.word	0xffffffff


	//   ....[21]....
        /*00b0*/ 	.word	0xffffffff


	//   ....[22]....
        /*00b4*/ 	.word	0xffffffff


	//   ....[23]....
        /*00b8*/ 	.word	0xffffffff


	//   ....[24]....
        /*00bc*/ 	.word	0xffffffff


	//   ....[25]....
        /*00c0*/ 	.word	0xffffffff


	//   ....[26]....
        /*00c4*/ 	.word	0xffffffff


	//   ....[27]....
        /*00c8*/ 	.word	0xffffffff


	//   ....[28]....
        /*00cc*/ 	.word	0xffffffff


	//   ....[29]....
        /*00d0*/ 	.word	0xffffffff


	//   ....[30]....
        /*00d4*/ 	.word	0xffffffff


	//   ....[31]....
        /*00d8*/ 	.word	0xffffffff


	//   ....[32]....
        /*00dc*/ 	.word	0xffffffff


	//   ....[33]....
        /*00e0*/ 	.word	0xffffffff


	//   ....[34]....
        /*00e4*/ 	.word	0xffffffff


	//   ....[35]....
        /*00e8*/ 	.word	0xffffffff


	//   ....[36]....
        /*00ec*/ 	.word	0xffffffff


	//   ....[37]....
        /*00f0*/ 	.word	0xffffffff


	//   ....[38]....
        /*00f4*/ 	.word	0xffffffff


	//   ....[39]....
        /*00f8*/ 	.word	0xffffffff


	//   ....[40]....
        /*00fc*/ 	.word	0xffffffff


	//   ....[41]....
        /*0100*/ 	.word	0xffffffff


	//   ....[42]....
        /*0104*/ 	.word	0xffffffff


	//   ....[43]....
        /*0108*/ 	.word	0xffffffff


	//   ....[44]....
        /*010c*/ 	.word	0xffffffff


	//   ....[45]....
        /*0110*/ 	.word	0xffffffff


	//   ....[46]....
        /*0114*/ 	.word	0xffffffff


	//   ....[47]....
        /*0118*/ 	.word	0xffffffff


	//   ....[48]....
        /*011c*/ 	.word	0xffffffff


	//   ....[49]....
        /*0120*/ 	.word	0xffffffff


	//   ....[50]....
        /*0124*/ 	.word	0xffffffff


	//   ....[51]....
        /*0128*/ 	.word	0xffffffff


	//   ....[52]....
        /*012c*/ 	.word	0xffffffff


	//   ....[53]....
        /*0130*/ 	.word	0xffffffff


	//   ....[54]....
        /*0134*/ 	.word	0xffffffff


	//   ....[55]....
        /*0138*/ 	.word	0xffffffff


	//   ....[56]....
        /*013c*/ 	.word	0xffffffff


	//   ....[57]....
        /*0140*/ 	.word	0xffffffff


	//   ....[58]....
        /*0144*/ 	.word	0xffffffff


	//   ....[59]....
        /*0148*/ 	.word	0xffffffff


	//----- nvinfo : EIATTR_COOP_GROUP_INSTR_OFFSETS
	.align		4
.L_200:
        /*014c*/ 	.byte	0x04, 0x28
        /*014e*/ 	.short	(.L_202 - .L_201)


	//   ....[0]....
.L_201:
        /*0150*/ 	.word	0x00000cb0


	//   ....[1]....
        /*0154*/ 	.word	0x00000ce0


	//   ....[2]....
        /*0158*/ 	.word	0x00000d00


	//   ....[3]....
        /*015c*/ 	.word	0x00000d10


	//   ....[4]....
        /*0160*/ 	.word	0x00000ea0


	//   ....[5]....
        /*0164*/ 	.word	0x00000ed0


	//   ....[6]....
        /*0168*/ 	.word	0x00000f00


	//   ....[7]....
        /*016c*/ 	.word	0x00000f20


	//   ....[8]....
        /*0170*/ 	.word	0x000010a0


	//   ....[9]....
        /*0174*/ 	.word	0x000010d0


	//   ....[10]....
        /*0178*/ 	.word	0x00001100


	//   ....[11]....
        /*017c*/ 	.word	0x00001120


	//   ....[12]....
        /*0180*/ 	.word	0x000012a0


	//   ....[13]....
        /*0184*/ 	.word	0x000012d0


	//   ....[14]....
        /*0188*/ 	.word	0x00001300


	//   ....[15]....
        /*018c*/ 	.word	0x00001320


	//   ....[16]....
        /*0190*/ 	.word	0x000014a0


	//   ....[17]....
        /*0194*/ 	.word	0x000014d0


	//   ....[18]....
        /*0198*/ 	.word	0x00001500


	//   ....[19]....
        /*019c*/ 	.word	0x00001520


	//   ....[20]....
        /*01a0*/ 	.word	0x00002280


	//   ....[21]....
        /*01a4*/ 	.word	0x00002290


	//   ....[22]....
        /*01a8*/ 	.word	0x000022a0


	//   ....[23]....
        /*01ac*/ 	.word	0x000022c0


	//   ....[24]....
        /*01b0*/ 	.word	0x00002440


	//   ....[25]....
        /*01b4*/ 	.word	0x00002480


	//   ....[26]....
        /*01b8*/ 	.word	0x000024b0


	//   ....[27]....
        /*01bc*/ 	.word	0x000024d0


	//   ....[28]....
        /*01c0*/ 	.word	0x00002650


	//   ....[29]....
        /*01c4*/ 	.word	0x00002690


	//   ....[30]....
        /*01c8*/ 	.word	0x000026c0


	//   ....[31]....
        /*01cc*/ 	.word	0x000026e0


	//   ....[32]....
        /*01d0*/ 	.word	0x00002860


	//   ....[33]....
        /*01d4*/ 	.word	0x000028a0


	//   ....[34]....
        /*01d8*/ 	.word	0x000028d0


	//   ....[35]....
        /*01dc*/ 	.word	0x000028f0


	//   ....[36]....
        /*01e0*/ 	.word	0x00002a70


	//   ....[37]....
        /*01e4*/ 	.word	0x00002ab0


	//   ....[38]....
        /*01e8*/ 	.word	0x00002ae0


	//   ....[39]....
        /*01ec*/ 	.word	0x00002b00


	//   ....[40]....
        /*01f0*/ 	.word	0x00004f70


	//   ....[41]....
        /*01f4*/ 	.word	0x00004fa0


	//   ....[42]....
        /*01f8*/ 	.word	0x00004fc0


	//   ....[43]....
        /*01fc*/ 	.word	0x00004fd0


	//   ....[44]....
        /*0200*/ 	.word	0x00005160


	//   ....[45]....
        /*0204*/ 	.word	0x00005190


	//   ....[46]....
        /*0208*/ 	.word	0x000051c0


	//   ....[47]....
        /*020c*/ 	.word	0x000051e0


	//   ....[48]....
        /*0210*/ 	.word	0x00005360


	//   ....[49]....
        /*0214*/ 	.word	0x00005390


	//   ....[50]....
        /*0218*/ 	.word	0x000053c0


	//   ....[51]....
        /*021c*/ 	.word	0x000053e0


	//   ....[52]....
        /*0220*/ 	.word	0x00005560


	//   ....[53]....
        /*0224*/ 	.word	0x00005590


	//   ....[54]....
        /*0228*/ 	.word	0x000055c0


	//   ....[55]....
        /*022c*/ 	.word	0x000055e0


	//   ....[56]....
        /*0230*/ 	.word	0x00005760


	//   ....[57]....
        /*0234*/ 	.word	0x00005790


	//   ....[58]....
        /*0238*/ 	.word	0x000057c0


	//   ....[59]....
        /*023c*/ 	.word	0x000057e0


	//----- nvinfo : EIATTR_VRC_CTA_INIT_COUNT
	.align		4
.L_202:
        /*0240*/ 	.byte	0x02, 0x4a
	.zero		1
	.zero		1


	//----- nvinfo : EIATTR_EXIT_INSTR_OFFSETS
	.align		4
        /*0244*/ 	.byte	0x04, 0x1c
        /*0246*/ 	.short	(.L_204 - .L_203)


	//   ....[0]....
.L_203:
        /*0248*/ 	.word	0x00000040


	//   ....[1]....
        /*024c*/ 	.word	0x00006480


	//   ....[2]....
        /*0250*/ 	.word	0x000064c0


	//----- nvinfo : EIATTR_MAX_THREADS
	.align		4
.L_204:
        /*0254*/ 	.byte	0x04, 0x05
        /*0256*/ 	.short	(.L_206 - .L_205)
.L_205:
        /*0258*/ 	.word	0x00000100
        /*025c*/ 	.word	0x00000001
        /*0260*/ 	.word	0x00000001


	//----- nvinfo : EIATTR_CRS_STACK_SIZE
	.align		4
.L_206:
        /*0264*/ 	.byte	0x04, 0x1e
        /*0266*/ 	.short	(.L_208 - .L_207)
.L_207:
        /*0268*/ 	.word	0x00000000


	//----- nvinfo : EIATTR_CBANK_PARAM_SIZE
	.align		4
.L_208:
        /*026c*/ 	.byte	0x03, 0x19
        /*026e*/ 	.short	0x0021


	//----- nvinfo : EIATTR_PARAM_CBANK
	.align		4
        /*0270*/ 	.byte	0x04, 0x0a
        /*0272*/ 	.short	(.L_210 - .L_209)
	.align		4
.L_209:
        /*0274*/ 	.word	index@(.nv.constant0._ZN6thrust24THRUST_300001_SM_1000_NS8cuda_cub4core6detail13_kernel_agentINS1_8__reduce11ReduceAgentINS0_12zip_iteratorIN4cuda3std3__45tupleIJNS0_10device_ptrIdEENS0_17counting_iteratorIlNS0_11use_defaultESF_SF_EEEEEEEPNSB_IJdlEEESJ_lNS1_9__extrema9arg_max_fIdlNSA_4lessIdEEEEEEJSI_SK_lSP_EEEvDpT0_)
        /*0278*/ 	.short	0x0380
        /*027a*/ 	.short	0x0021


	//----- nvinfo : EIATTR_SW_WAR
	.align		4
.L_210:
        /*027c*/ 	.byte	0x04, 0x36
        /*027e*/ 	.short	(.L_212 - .L_211)
.L_211:
        /*0280*/ 	.word	0x00000008
.L_212:


//--------------------- .nv.info._ZN6thrust24THRUST_300001_SM_1000_NS8cuda_cub4core6detail13_kernel_agentINS1_8__reduce11ReduceAgentIPN4cuda3std3__45tupleIJdlEEESC_SB_iNS1_9__extrema9arg_max_fIdlNS9_4lessIdEEEEEEJSC_SC_iSH_EEEvDpT0_ --------------------------
	.section	.nv.info._ZN6thrust24THRUST_300001_SM_1000_NS8cuda_cub4core6detail13_kernel_agentINS1_8__reduce11ReduceAgentIPN4cuda3std3__45tupleIJdlEEESC_SB_iNS1_9__extrema9arg_max_fIdlNS9_4lessIdEEEEEEJSC_SC_iSH_EEEvDpT0_,"",@"SHT_CUDA_INFO"
	.sectionflags	@""
	.align	4


	//----- nvinfo : EIATTR_CUDA_API_VERSION
	.align		4
        /*0000*/ 	.byte	0x04, 0x37
        /*0002*/ 	.short	(.L_214 - .L_213)
.L_213:
        /*0004*/ 	.word	0x00000082


	//----- nvinfo : EIATTR_KPARAM_INFO
	.align		4
.L_214:
        /*0008*/ 	.byte	0x04, 0x17
        /*000a*/ 	.short	(.L_216 - .L_215)
.L_215:
        /*000c*/ 	.word	0x00000000
        /*0010*/ 	.short	0x0003
        /*0012*/ 	.short	0x0014
        /*0014*/ 	.byte	0x00, 0xf0, 0x05, 0x00


	//----- nvinfo : EIATTR_KPARAM_INFO
	.align		4
.L_216:
        /*0018*/ 	.byte	0x04, 0x17
        /*001a*/ 	.short	(.L_218 - .L_217)
.L_217:
        /*001c*/ 	.word	0x00000000
        /*0020*/ 	.short	0x0002
        /*0022*/ 	.short	0x0010
        /*0024*/ 	.byte	0x00, 0xf0, 0x11, 0x00


	//----- nvinfo : EIATTR_KPARAM_INFO
	.align		4
.L_218:
        /*0028*/ 	.byte	0x04, 0x17
        /*002a*/ 	.short	(.L_220 - .L_219)
.L_219:
        /*002c*/ 	.word	0x00000000
        /*0030*/ 	.short	0x0001
        /*0032*/ 	.short	0x0008
        /*0034*/ 	.byte	0x00, 0xf5, 0x21, 0x00


	//----- nvinfo : EIATTR_KPARAM_INFO
	.align		4
.L_220:
        /*0038*/ 	.byte	0x04, 0x17
        /*003a*/ 	.short	(.L_222 - .L_221)
.L_221:
        /*003c*/ 	.word	0x00000000
        /*0040*/ 	.short	0x0000
        /*0042*/ 	.short	0x0000
        /*0044*/ 	.byte	0x00, 0xf5, 0x21, 0x00


	//----- nvinfo : EIATTR_SPARSE_MMA_MASK
	.align		4
.L_222:
        /*0048*/ 	.byte	0x03, 0x50
        /*004a*/ 	.short	0x0000


	//----- nvinfo : EIATTR_MAXREG_COUNT
	.align		4
        /*004c*/ 	.byte	0x03, 0x1b
        /*004e*/ 	.short	0x00ff


	//----- nvinfo : EIATTR_NUM_BARRIERS
	.align		4
        /*0050*/ 	.byte	0x02, 0x4c
        /*0052*/ 	.byte	0x01
	.zero		1


	//----- nvinfo : EIATTR_MERCURY_ISA_VERSION
	.align		4
        /*0054*/ 	.byte	0x03, 0x5f
        /*0056*/ 	.short	0x0101


	//----- nvinfo : EIATTR_COOP_GROUP_MASK_REGIDS
	.align		4
        /*0058*/ 	.byte	0x04, 0x29
        /*005a*/ 	.short	(.L_224 - .L_223)


	//   ....[0]....
.L_223:
        /*005c*/ 	.word	0xffffffff


	//   ....[1]....
        /*0060*/ 	.word	0xffffffff


	//   ....[2]....
        /*0064*/ 	.word	0xffffffff


	//   ....[3]....
        /*0068*/ 	.word	0xffffffff


	//   ....[4]....
        /*006c*/ 	.word	0xffffffff


	//   ....[5]....
        /*0070*/ 	.word	0xffffffff


	//   ....[6]....
        /*0074*/ 	.word	0xffffffff


	//   ....[7]....
        /*0078*/ 	.word	0xffffffff


	//   ....[8]....
        /*007c*/ 	.word	0xffffffff


	//   ....[9]....
        /*0080*/ 	.word	0xffffffff


	//   ....[10]....
        /*0084*/ 	.word	0xffffffff


	//   ....[11]....
        /*0088*/ 	.word	0xffffffff


	//   ....[12]....
        /*008c*/ 	.word	0xffffffff


	//   ....[13]....
        /*0090*/ 	.word	0xffffffff


	//   ....[14]....
        /*0094*/ 	.word	0xffffffff


	//   ....[15]....
        /*0098*/ 	.word	0xffffffff


	//   ....[16]....
        /*009c*/ 	.word	0xffffffff


	//   ....[17]....
        /*00a0*/ 	.word	0xffffffff


	//   ....[18]....
        /*00a4*/ 	.word	0xffffffff


	//   ....[19]....
        /*00a8*/ 	.word	0xffffffff


	//   ....[20]....
        /*00ac*/ 	.word	0xffffffff


	//   ....[21]....
        /*00b0*/ 	.word	0xffffffff


	//   ....[22]....
        /*00b4*/ 	.word	0xffffffff


	//   ....[23]....
        /*00b8*/ 	.word	0xffffffff


	//   ....[24]....
        /*00bc*/ 	.word	0xffffffff


	//   ....[25]....
        /*00c0*/ 	.word	0xffffffff


	//   ....[26]....
        /*00c4*/ 	.word	0xffffffff


	//   ....[27]....
        /*00c8*/ 	.word	0xffffffff


	//   ....[28]....
        /*00cc*/ 	.word	0xffffffff


	//   ....[29]....
        /*00d0*/ 	.word	0xffffffff


	//   ....[30]....
        /*00d4*/ 	.word	0xffffffff


	//   ....[31]....
        /*00d8*/ 	.word	0xffffffff


	//   ....[32]....
        /*00dc*/ 	.word	0xffffffff


	//   ....[33]....
        /*00e0*/ 	.word	0xffffffff


	//   ....[34]....
        /*00e4*/ 	.word	0xffffffff


	//   ....[35]....
        /*00e8*/ 	.word	0xffffffff


	//   ....[36]....
        /*00ec*/ 	.word	0xffffffff


	//   ....[37]....
        /*00f0*/ 	.word	0xffffffff


	//   ....[38]....
        /*00f4*/ 	.word	0xffffffff


	//   ....[39]....
        /*00f8*/ 	.word	0xffffffff


	//   ....[40]....
        /*00fc*/ 	.word	0xffffffff


	//   ....[41]....
        /*0100*/ 	.word	0xffffffff


	//   ....[42]....
        /*0104*/ 	.word	0xffffffff


	//   ....[43]....
        /*0108*/ 	.word	0xffffffff


	//   ....[44]....
        /*010c*/ 	.word	0xffffffff


	//   ....[45]....
        /*0110*/ 	.word	0xffffffff


	//   ....[46]....
        /*0114*/ 	.word	0xffffffff


	//   ....[47]....
        /*0118*/ 	.word	0xffffffff


	//   ....[48]....
        /*011c*/ 	.word	0xffffffff


	//   ....[49]....
        /*0120*/ 	.word	0xffffffff


	//   ....[50]....
        /*0124*/ 	.word	0xffffffff


	//   ....[51]....
        /*0128*/ 	.word	0xffffffff


	//   ....[52]....
        /*012c*/ 	.word	0xffffffff


	//   ....[53]....
        /*0130*/ 	.word	0xffffffff


	//   ....[54]....
        /*0134*/ 	.word	0xffffffff


	//   ....[55]....
        /*0138*/ 	.word	0xffffffff


	//   ....[56]....
        /*013c*/ 	.word	0xffffffff


	//   ....[57]....
        /*0140*/ 	.word	0xffffffff


	//   ....[58]....
        /*0144*/ 	.word	0xffffffff


	//   ....[59]....
        /*0148*/ 	.word	0xffffffff


	//----- nvinfo : EIATTR_COOP_GROUP_INSTR_OFFSETS
	.align		4
.L_224:
        /*014c*/ 	.byte	0x04, 0x28
        /*014e*/ 	.short	(.L_226 - .L_225)


	//   ....[0]....
.L_225:
        /*0150*/ 	.word	0x00000b70


	//   ....[1]....
        /*0154*/ 	.word	0x00000ba0


	//   ....[2]....
        /*0158*/ 	.word	0x00000bc0


	//   ....[3]....
        /*015c*/ 	.word	0x00000bd0


	//   ....[4]....
        /*0160*/ 	.word	0x00000d60


	//   ....[5]....
        /*0164*/ 	.word	0x00000d90


	//   ....[6]....
        /*0168*/ 	.word	0x00000dc0


	//   ....[7]....
        /*016c*/ 	.word	0x00000de0


	//   ....[8]....
        /*0170*/ 	.word	0x00000f60


	//   ....[9]....
        /*0174*/ 	.word	0x00000f90


	//   ....[10]....
        /*0178*/ 	.word	0x00000fc0


	//   ....[11]....
        /*017c*/ 	.word	0x00000fe0


	//   ....[12]....
        /*0180*/ 	.word	0x00001160


	//   ....[13]....
        /*0184*/ 	.word	0x00001190


	//   ....[14]....
        /*0188*/ 	.word	0x000011c0


	//   ....[15]....
        /*018c*/ 	.word	0x000011e0


	//   ....[16]....
        /*0190*/ 	.word	0x00001360


	//   ....[17]....
        /*0194*/ 	.word	0x000013a0


	//   ....[18]....
        /*0198*/ 	.word	0x000013d0


	//   ....[19]....
        /*019c*/ 	.word	0x000013e0


	//   ....[20]....
        /*01a0*/ 	.word	0x00002140


	//   ....[21]....
        /*01a4*/ 	.word	0x00002150


	//   ....[22]....
        /*01a8*/ 	.word	0x00002160


	//   ....[23]....
        /*01ac*/ 	.word	0x00002180


	//   ....[24]....
        /*01b0*/ 	.word	0x00002300


	//   ....[25]....
        /*01b4*/ 	.word	0x00002340


	//   ....[26]....
        /*01b8*/ 	.word	0x00002370


	//   ....[27]....
        /*01bc*/ 	.word	0x00002390


	//   ....[28]....
        /*01c0*/ 	.word	0x00002510


	//   ....[29]....
        /*01c4*/ 	.word	0x00002550


	//   ....[30]....
        /*01c8*/ 	.word	0x00002580


	//   ....[31]....
        /*01cc*/ 	.word	0x000025a0


	//   ....[32]....
        /*01d0*/ 	.word	0x00002720


	//   ....[33]....
        /*01d4*/ 	.word	0x00002760


	//   ....[34]....
        /*01d8*/ 	.word	0x00002790


	//   ....[35]....
        /*01dc*/ 	.word	0x000027b0


	//   ....[36]....
        /*01e0*/ 	.word	0x00002930


	//   ....[37]....
        /*01e4*/ 	.word	0x00002970


	//   ....[38]....
        /*01e8*/ 	.word	0x000029b0


	//   ....[39]....
        /*01ec*/ 	.word	0x000029c0


	//   ....[40]....
        /*01f0*/ 	.word	0x00004d80


	//   ....[41]....
        /*01f4*/ 	.word	0x00004db0


	//   ....[42]....
        /*01f8*/ 	.word	0x00004dd0


	//   ....[43]....
        /*01fc*/ 	.word	0x00004de0


	//   ....[44]....
        /*0200*/ 	.word	0x00004f70


	//   ....[45]....
        /*0204*/ 	.word	0x00004fa0


	//   ....[46]....
        /*0208*/ 	.word	0x00004fd0


	//   ....[47]....
        /*020c*/ 	.word	0x00004ff0


	//   ....[48]....
        /*0210*/ 	.word	0x00005170


	//   ....[49]....
        /*0214*/ 	.word	0x000051a0


	//   ....[50]....
        /*0218*/ 	.word	0x000051d0


	//   ....[51]....
        /*021c*/ 	.word	0x000051f0


	//   ....[52]....
        /*0220*/ 	.word	0x00005370


	//   ....[53]....
        /*0224*/ 	.word	0x000053a0


	//   ....[54]....
        /*0228*/ 	.word	0x000053d0


	//   ....[55]....
        /*022c*/ 	.word	0x000053f0


	//   ....[56]....
        /*0230*/ 	.word	0x00005570


	//   ....[57]....
        /*0234*/ 	.word	0x000055a0


	//   ....[58]....
        /*0238*/ 	.word	0x000055d0


	//   ....[59]....
        /*023c*/ 	.word	0x000055f0


	//----- nvinfo : EIATTR_VRC_CTA_INIT_COUNT
	.align		4
.L_226:
        /*0240*/ 	.byte	0x02, 0x4a
	.zero		1
	.zero		1


	//----- nvinfo : EIATTR_EXIT_INSTR_OFFSETS
	.align		4
        /*0244*/ 	.byte	0x04, 0x1c
        /*0246*/ 	.short	(.L_228 - .L_227)


	//   ....[0]....
.L_227:
        /*0248*/ 	.word	0x00000030


	//   ....[1]....
        /*024c*/ 	.word	0x00006290


	//   ....[2]....
        /*0250*/ 	.word	0x000062d0


	//----- nvinfo : EIATTR_MAX_THREADS
	.align		4
.L_228:
        /*0254*/ 	.byte	0x04, 0x05
        /*0256*/ 	.short	(.L_230 - .L_229)
.L_229:
        /*0258*/ 	.word	0x00000100
        /*025c*/ 	.word	0x00000001
        /*0260*/ 	.word	0x00000001


	//----- nvinfo : EIATTR_CRS_STACK_SIZE
	.align		4
.L_230:
        /*0264*/ 	.byte	0x04, 0x1e
        /*0266*/ 	.short	(.L_232 - .L_231)
.L_231:
        /*0268*/ 	.word	0x00000000


	//----- nvinfo : EIATTR_CBANK_PARAM_SIZE
	.align		4
.L_232:
        /*026c*/ 	.byte	0x03, 0x19
        /*026e*/ 	.short	0x0015


	//----- nvinfo : EIATTR_PARAM_CBANK
	.align		4
        /*0270*/ 	.byte	0x04, 0x0a
        /*0272*/ 	.short	(.L_234 - .L_233)
	.align		4
.L_233:
        /*0274*/ 	.word	index@(.nv.constant0._ZN6thrust24THRUST_300001_SM_1000_NS8cuda_cub4core6detail13_kernel_agentINS1_8__reduce11ReduceAgentIPN4cuda3std3__45tupleIJdlEEESC_SB_iNS1_9__extrema9arg_max_fIdlNS9_4lessIdEEEEEEJSC_SC_iSH_EEEvDpT0_)
        /*0278*/ 	.short	0x0380
        /*027a*/ 	.short	0x0015


	//----- nvinfo : EIATTR_SW_WAR
	.align		4
.L_234:
        /*027c*/ 	.byte	0x04, 0x36
        /*027e*/ 	.short	(.L_236 - .L_235)
.L_235:
        /*0280*/ 	.word	0x00000008
.L_236:


//--------------------- .nv.info._ZN6thrust24THRUST_300001_SM_1000_NS8cuda_cub4core6detail13_kernel_agentINS1_8__reduce10DrainAgentIiEEJN3cub18CUB_300001_SM_10009GridQueueIjEEiEEEvDpT0_ --------------------------
	.section	.nv.info._ZN6thrust24THRUST_300001_SM_1000_NS8cuda_cub4core6detail13_kernel_agentINS1_8__reduce10DrainAgentIiEEJN3cub18CUB_300001_SM_10009GridQueueIjEEiEEEvDpT0_,"",@"SHT_CUDA_INFO"
	.sectionflags	@""
	.align	4


	//----- nvinfo : EIATTR_CUDA_API_VERSION
	.align		4
        /*0000*/ 	.byte	0x04, 0x37
        /*0002*/ 	.short	(.L_238 - .L_237)
.L_237:
        /*0004*/ 	.word	0x00000082


	//----- nvinfo : EIATTR_KPARAM_INFO
	.align		4
.L_238:
        /*0008*/ 	.byte	0x04, 0x17
        /*000a*/ 	.short	(.L_240 - .L_239)
.L_239:
        /*000c*/ 	.word	0x00000000
        /*0010*/ 	.short	0x0001
        /*0012*/ 	.short	0x0008
        /*0014*/ 	.byte	0x00, 0xf0, 0x11, 0x00


	//----- nvinfo : EIATTR_KPARAM_INFO
	.align		4
.L_240:
        /*0018*/ 	.byte	0x04, 0x17
        /*001a*/ 	.short	(.L_242 - .L_241)
.L_241:
        /*001c*/ 	.word	0x00000000
        /*0020*/ 	.short	0x0000
        /*0022*/ 	.short	0x0000
        /*0024*/ 	.byte	0x00, 0xf0, 0x21, 0x00


	//----- nvinfo : EIATTR_SPARSE_MMA_MASK
	.align		4
.L_242:
        /*0028*/ 	.byte	0x03, 0x50
        /*002a*/ 	.short	0x0000


	//----- nvinfo : EIATTR_MAXREG_COUNT
	.align		4
        /*002c*/ 	.byte	0x03, 0x1b
        /*002e*/ 	.short	0x00ff


	//----- nvinfo : EIATTR_MERCURY_ISA_VERSION
	.align		4
        /*0030*/ 	.byte	0x03, 0x5f
        /*0032*/ 	.short	0x0101


	//----- nvinfo : EIATTR_VRC_CTA_INIT_COUNT
	.align		4
        /*0034*/ 	.byte	0x02, 0x4a
	.zero		1
	.zero		1


	//----- nvinfo : EIATTR_EXIT_INSTR_OFFSETS
	.align		4
        /*0038*/ 	.byte	0x04, 0x1c
        /*003a*/ 	.short	(.L_244 - .L_243)


	//   ....[0]....
.L_243:
        /*003c*/ 	.word	0x00000060


	//----- nvinfo : EIATTR_MAX_THREADS
	.align		4
.L_244:
        /*0040*/ 	.byte	0x04, 0x05
        /*0042*/ 	.short	(.L_246 - .L_245)
.L_245:
        /*0044*/ 	.word	0x00000001
        /*0048*/ 	.word	0x00000001
        /*004c*/ 	.word	0x00000001


	//----- nvinfo : EIATTR_CBANK_PARAM_SIZE
	.align		4
.L_246:
        /*0050*/ 	.byte	0x03, 0x19
        /*0052*/ 	.short	0x000c


	//----- nvinfo : EIATTR_PARAM_CBANK
	.align		4
        /*0054*/ 	.byte	0x04, 0x0a
        /*0056*/ 	.short	(.L_248 - .L_247)
	.align		4
.L_247:
        /*0058*/ 	.word	index@(.nv.constant0._ZN6thrust24THRUST_300001_SM_1000_NS8cuda_cub4core6detail13_kernel_agentINS1_8__reduce10DrainAgentIiEEJN3cub18CUB_300001_SM_10009GridQueueIjEEiEEEvDpT0_)
        /*005c*/ 	.short	0x0380
        /*005e*/ 	.short	0x000c


	//----- nvinfo : EIATTR_SW_WAR
	.align		4
.L_248:
        /*0060*/ 	.byte	0x04, 0x36
        /*0062*/ 	.short	(.L_250 - .L_249)
.L_249:
        /*0064*/ 	.word	0x00000008
.L_250:


//--------------------- .nv.info._ZN6thrust24THRUST_300001_SM_1000_NS8cuda_cub4core6detail13_kernel_agentINS1_8__reduce11ReduceAgentINS0_12zip_iteratorIN4cuda3std3__45tupleIJNS0_10device_ptrIdEENS0_17counting_iteratorIlNS0_11use_defaultESF_SF_EEEEEEEPNSB_IJdlEEESJ_iNS1_9__extrema9arg_max_fIdlNSA_4lessIdEEEEEEJSI_SK_iN3cub18CUB_300001_SM_100013GridEvenShareIiEENSS_9GridQueueIjEESP_EEEvDpT0_ --------------------------
	.section	.nv.info._ZN6thrust24THRUST_300001_SM_1000_NS8cuda_cub4core6detail13_kernel_agentINS1_8__reduce11ReduceAgentINS0_12zip_iteratorIN4cuda3std3__45tupleIJNS0_10device_ptrIdEENS0_17counting_iteratorIlNS0_11use_defaultESF_SF_EEEEEEEPNSB_IJdlEEESJ_iNS1_9__extrema9arg_max_fIdlNSA_4lessIdEEEEEEJSI_SK_iN3cub18CUB_300001_SM_100013GridEvenShareIiEENSS_9GridQueueIjEESP_EEEvDpT0_,"",@"SHT_CUDA_INFO"
	.sectionflags	@""
	.align	4


	//----- nvinfo : EIATTR_CUDA_API_VERSION
	.align		4
        /*0000*/ 	.byte	0x04, 0x37
        /*0002*/ 	.short	(.L_252 - .L_251)
.L_251:
        /*0004*/ 	.word	0x00000082


	//----- nvinfo : EIATTR_KPARAM_INFO
	.align		4
.L_252:
        /*0008*/ 	.byte	0x04, 0x17
        /*000a*/ 	.short	(.L_254 - .L_253)
.L_253:
        /*000c*/ 	.word	0x00000000
        /*0010*/ 	.short	0x0005
        /*0012*/ 	.short	0x0050
        /*0014*/ 	.byte	0x00, 0xf0, 0x05, 0x00


	//----- nvinfo : EIATTR_KPARAM_INFO
	.align		4
.L_254:
        /*0018*/ 	.byte	0x04, 0x17
        /*001a*/ 	.short	(.L_256 - .L_255)
.L_255:
        /*001c*/ 	.word	0x00000000
        /*0020*/ 	.short	0x0004
        /*0022*/ 	.short	0x0048
        /*0024*/ 	.byte	0x00, 0xf0, 0x21, 0x00


	//----- nvinfo : EIATTR_KPARAM_INFO
	.align		4
.L_256:
        /*0028*/ 	.byte	0x04, 0x17
        /*002a*/ 	.short	(.L_258 - .L_257)
.L_257:
        /*002c*/ 	.word	0x00000000
        /*0030*/ 	.short	0x0003
        /*0032*/ 	.short	0x001c
        /*0034*/ 	.byte	0x00, 0xf0, 0xa1, 0x00


	//----- nvinfo : EIATTR_KPARAM_INFO
	.align		4
.L_258:
        /*0038*/ 	.byte	0x04, 0x17
        /*003a*/ 	.short	(.L_260 - .L_259)
.L_259:
        /*003c*/ 	.word	0x00000000
        /*0040*/ 	.short	0x0002
        /*0042*/ 	.short	0x0018
        /*0044*/ 	.byte	0x00, 0xf0, 0x11, 0x00


	//----- nvinfo : EIATTR_KPARAM_INFO
	.align		4
.L_260:
        /*0048*/ 	.byte	0x04, 0x17
        /*004a*/ 	.short	(.L_262 - .L_261)
.L_261:
        /*004c*/ 	.word	0x00000000
        /*0050*/ 	.short	0x0001
        /*0052*/ 	.short	0x0010
        /*0054*/ 	.byte	0x00, 0xf5, 0x21, 0x00


	//----- nvinfo : EIATTR_KPARAM_INFO
	.align		4
.L_262:
        /*0058*/ 	.byte	0x04, 0x17
        /*005a*/ 	.short	(.L_264 - .L_263)
.L_263:
        /*005c*/ 	.word	0x00000000
        /*0060*/ 	.short	0x0000
        /*0062*/ 	.short	0x0000
        /*0064*/ 	.byte	0x00, 0xf0, 0x41, 0x00


	//----- nvinfo : EIATTR_SPARSE_MMA_MASK
	.align		4
.L_264:
        /*0068*/ 	.byte	0x03, 0x50
        /*006a*/ 	.short	0x0000


	//----- nvinfo : EIATTR_MAXREG_COUNT
	.align		4
        /*006c*/ 	.byte	0x03, 0x1b
        /*006e*/ 	.short	0x00ff


	//----- nvinfo : EIATTR_NUM_BARRIERS
	.align		4
        /*0070*/ 	.byte	0x02, 0x4c
        /*0072*/ 	.byte	0x01
	.zero		1


	//----- nvinfo : EIATTR_MERCURY_ISA_VERSION
	.align		4
        /*0074*/ 	.byte	0x03, 0x5f
        /*0076*/ 	.short	0x0101


	//----- nvinfo : EIATTR_COOP_GROUP_MASK_REGIDS
	.align		4
        /*0078*/ 	.byte	0x04, 0x29
        /*007a*/ 	.short	(.L_266 - .L_265)


	//   ....[0]....
.L_265:
        /*007c*/ 	.word	0xffffffff


	//   ....[1]....
        /*0080*/ 	.word	0xffffffff


	//   ....[2]....
        /*0084*/ 	.word	0xffffffff


	//   ....[3]....
        /*0088*/ 	.word	0xffffffff


	//   ....[4]....
        /*008c*/ 	.word	0xffffffff


	//   ....[5]....
        /*0090*/ 	.word	0xffffffff


	//   ....[6]....
        /*0094*/ 	.word	0xffffffff


	//   ....[7]....
        /*0098*/ 	.word	0xffffffff


	//   ....[8]....
        /*009c*/ 	.word	0xffffffff


	//   ....[9]....
        /*00a0*/ 	.word	0xffffffff


	//   ....[10]....
        /*00a4*/ 	.word	0xffffffff


	//   ....[11]....
        /*00a8*/ 	.word	0xffffffff


	//   ....[12]....
        /*00ac*/ 	.word	0xffffffff


	//   ....[13]....
        /*00b0*/ 	.word	0xffffffff


	//   ....[14]....
        /*00b4*/ 	.word	0xffffffff


	//   ....[15]....
        /*00b8*/ 	.word	0xffffffff


	//   ....[16]....
        /*00bc*/ 	.word	0xffffffff


	//   ....[17]....
        /*00c0*/ 	.word	0xffffffff


	//   ....[18]....
        /*00c4*/ 	.word	0xffffffff


	//   ....[19]....
        /*00c8*/ 	.word	0xffffffff


	//   ....[20]....
        /*00cc*/ 	.word	0xffffffff


	//   ....[21]....
        /*00d0*/ 	.word	0xffffffff


	//   ....[22]....
        /*00d4*/ 	.word	0xffffffff


	//   ....[23]....
        /*00d8*/ 	.word	0xffffffff


	//   ....[24]....
        /*00dc*/ 	.word	0xffffffff


	//   ....[25]....
        /*00e0*/ 	.word	0xffffffff


	//   ....[26]....
        /*00e4*/ 	.word	0xffffffff


	//   ....[27]....
        /*00e8*/ 	.word	0xffffffff


	//   ....[28]....
        /*00ec*/ 	.word	0xffffffff


	//   ....[29]....
        /*00f0*/ 	.word	0xffffffff


	//   ....[30]....
        /*00f4*/ 	.word	0xffffffff


	//   ....[31]....
        /*00f8*/ 	.word	0xffffffff


	//   ....[32]....
        /*00fc*/ 	.word	0xffffffff


	//   ....[33]....
        /*0100*/ 	.word	0xffffffff


	//   ....[34]....
        /*0104*/ 	.word	0xffffffff


	//   ....[35]....
        /*0108*/ 	.word	0xffffffff


	//   ....[36]....
        /*010c*/ 	.word	0xffffffff


	//   ....[37]....
        /*0110*/ 	.word	0xffffffff


	//   ....[38]....
        /*0114*/ 	.word	0xffffffff


	//   ....[39]....
        /*0118*/ 	.word	0xffffffff


	//   ....[40]....
        /*011c*/ 	.word	0xffffffff


	//   ....[41]....
        /*0120*/ 	.word	0xffffffff


	//   ....[42]....
        /*0124*/ 	.word	0xffffffff


	//   ....[43]....
        /*0128*/ 	.word	0xffffffff


	//   ....[44]....
        /*012c*/ 	.word	0xffffffff


	//   ....[45]....
        /*0130*/ 	.word	0xffffffff


	//   ....[46]....
        /*0134*/ 	.word	0xffffffff


	//   ....[47]....
        /*0138*/ 	.word	0xffffffff


	//   ....[48]....
        /*013c*/ 	.word	0xffffffff


	//   ....[49]....
        /*0140*/ 	.word	0xffffffff


	//   ....[50]....
        /*0144*/ 	.word	0xffffffff


	//   ....[51]....
        /*0148*/ 	.word	0xffffffff


	//   ....[52]....
        /*014c*/ 	.word	0xffffffff


	//   ....[53]....
        /*0150*/ 	.word	0xffffffff


	//   ....[54]....
        /*0154*/ 	.word	0xffffffff


	//   ....[55]....
        /*0158*/ 	.word	0xffffffff


	//   ....[56]....
        /*015c*/ 	.word	0xffffffff


	//   ....[57]....
        /*0160*/ 	.word	0xffffffff


	//   ....[58]....
        /*0164*/ 	.word	0xffffffff


	//   ....[59]....
        /*0168*/ 	.word	0xffffffff


	//----- nvinfo : EIATTR_COOP_GROUP_INSTR_OFFSETS
	.align		4
.L_266:
        /*016c*/ 	.byte	0x04, 0x28
        /*016e*/ 	.short	(.L_268 - .L_267)


	//   ....[0]....
.L_267:
        /*0170*/ 	.word	0x00000cc0


	//   ....[1]....
        /*0174*/ 	.word	0x00000cf0


	//   ....[2]....
        /*0178*/ 	.word	0x00000d10


	//   ....[3]....
        /*017c*/ 	.word	0x00000d20


	//   ....[4]....
        /*0180*/ 	.word	0x00000eb0


	//   ....[5]....
        /*0184*/ 	.word	0x00000ee0


	//   ....[6]....
        /*0188*/ 	.word	0x00000f10


	//   ....[7]....
        /*018c*/ 	.word	0x00000f30


	//   ....[8]....
        /*0190*/ 	.word	0x000010b0


	//   ....[9]....
        /*0194*/ 	.word	0x000010e0


	//   ....[10]....
        /*0198*/ 	.word	0x00001110


	//   ....[11]....
        /*019c*/ 	.word	0x00001130


	//   ....[12]....
        /*01a0*/ 	.word	0x000012b0


	//   ....[13]....
        /*01a4*/ 	.word	0x000012e0


	//   ....[14]....
        /*01a8*/ 	.word	0x00001310


	//   ....[15]....
        /*01ac*/ 	.word	0x00001330


	//   ....[16]....
        /*01b0*/ 	.word	0x000014b0


	//   ....[17]....
        /*01b4*/ 	.word	0x000014f0


	//   ....[18]....
        /*01b8*/ 	.word	0x00001520


	//   ....[19]....
        /*01bc*/ 	.word	0x00001530


	//   ....[20]....
        /*01c0*/ 	.word	0x000022a0


	//   ....[21]....
        /*01c4*/ 	.word	0x000022b0


	//   ....[22]....
        /*01c8*/ 	.word	0x000022c0


	//   ....[23]....
        /*01cc*/ 	.word	0x000022e0


	//   ....[24]....
        /*01d0*/ 	.word	0x00002460


	//   ....[25]....
        /*01d4*/ 	.word	0x000024a0


	//   ....[26]....
        /*01d8*/ 	.word	0x000024d0


	//   ....[27]....
        /*01dc*/ 	.word	0x000024f0


	//   ....[28]....
        /*01e0*/ 	.word	0x00002670


	//   ....[29]....
        /*01e4*/ 	.word	0x000026b0


	//   ....[30]....
        /*01e8*/ 	.word	0x000026e0


	//   ....[31]....
        /*01ec*/ 	.word	0x00002700


	//   ....[32]....
        /*01f0*/ 	.word	0x00002880


	//   ....[33]....
        /*01f4*/ 	.word	0x000028d0


	//   ....[34]....
        /*01f8*/ 	.word	0x00002900


	//   ....[35]....
        /*01fc*/ 	.word	0x00002910


	//   ....[36]....
        /*0200*/ 	.word	0x00002a90


	//   ....[37]....
        /*0204*/ 	.word	0x00002ad0


	//   ....[38]....
        /*0208*/ 	.word	0x00002b00


	//   ....[39]....
        /*020c*/ 	.word	0x00002b20


	//   ....[40]....
        /*0210*/ 	.word	0x00005200


	//   ....[41]....
        /*0214*/ 	.word	0x00005230


	//   ....[42]....
        /*0218*/ 	.word	0x00005250


	//   ....[43]....
        /*021c*/ 	.word	0x00005260


	//   ....[44]....
        /*0220*/ 	.word	0x000053f0


	//   ....[45]....
        /*0224*/ 	.word	0x00005420


	//   ....[46]....
        /*0228*/ 	.word	0x00005450


	//   ....[47]....
        /*022c*/ 	.word	0x00005470


	//   ....[48]....
        /*0230*/ 	.word	0x000055f0


	//   ....[49]....
        /*0234*/ 	.word	0x00005620


	//   ....[50]....
        /*0238*/ 	.word	0x00005650


	//   ....[51]....
        /*023c*/ 	.word	0x00005670


	//   ....[52]....
        /*0240*/ 	.word	0x000057f0


	//   ....[53]....
        /*0244*/ 	.word	0x00005820


	//   ....[54]....
        /*0248*/ 	.word	0x00005850


	//   ....[55]....
        /*024c*/ 	.word	0x00005870


	//   ....[56]....
        /*0250*/ 	.word	0x000059f0


	//   ....[57]....
        /*0254*/ 	.word	0x00005a20


	//   ....[58]....
        /*0258*/ 	.word	0x00005a50


	//   ....[59]....
        /*025c*/ 	.word	0x00005a70


	//----- nvinfo : EIATTR_VRC_CTA_INIT_COUNT
	.align		4
.L_268:
        /*0260*/ 	.byte	0x02, 0x4a
	.zero		1
	.zero		1


	//----- nvinfo : EIATTR_EXIT_INSTR_OFFSETS
	.align		4
        /*0264*/ 	.byte	0x04, 0x1c
        /*0266*/ 	.short	(.L_270 - .L_269)


	//   ....[0]....
.L_269:
        /*0268*/ 	.word	0x00006720


	//   ....[1]....
        /*026c*/ 	.word	0x00006780


	//----- nvinfo : EIATTR_MAX_THREADS
	.align		4
.L_270:
        /*0270*/ 	.byte	0x04, 0x05
        /*0272*/ 	.short	(.L_272 - .L_271)
.L_271:
        /*0274*/ 	.word	0x00000100
        /*0278*/ 	.word	0x00000001
        /*027c*/ 	.word	0x00000001


	//----- nvinfo : EIATTR_CRS_STACK_SIZE
	.align		4
.L_272:
        /*0280*/ 	.byte	0x04, 0x1e
        /*0282*/ 	.short	(.L_274 - .L_273)
.L_273:
        /*0284*/ 	.word	0x00000000


	//----- nvinfo : EIATTR_CBANK_PARAM_SIZE
	.align		4
.L_274:
        /*0288*/ 	.byte	0x03, 0x19
        /*028a*/ 	.short	0x0051


	//----- nvinfo : EIATTR_PARAM_CBANK
	.align		4
        /*028c*/ 	.byte	0x04, 0x0a
        /*028e*/ 	.short	(.L_276 - .L_275)
	.align		4
.L_275:
        /*0290*/ 	.word	index@(.nv.constant0._ZN6thrust24THRUST_300001_SM_1000_NS8cuda_cub4core6detail13_kernel_agentINS1_8__reduce11ReduceAgentINS0_12zip_iteratorIN4cuda3std3__45tupleIJNS0_10device_ptrIdEENS0_17counting_iteratorIlNS0_11use_defaultESF_SF_EEEEEEEPNSB_IJdlEEESJ_iNS1_9__extrema9arg_max_fIdlNSA_4lessIdEEEEEEJSI_SK_iN3cub18CUB_300001_SM_100013GridEvenShareIiEENSS_9GridQueueIjEESP_EEEvDpT0_)
        /*0294*/ 	.short	0x0380
        /*0296*/ 	.short	0x0051


	//----- nvinfo : EIATTR_SW_WAR
	.align		4
.L_276:
        /*0298*/ 	.byte	0x04, 0x36
        /*029a*/ 	.short	(.L_278 - .L_277)
.L_277:
        /*029c*/ 	.word	0x00000008
.L_278:


//--------------------- .nv.info._ZN6thrust24THRUST_300001_SM_1000_NS8cuda_cub4core6detail13_kernel_agentINS1_8__reduce11ReduceAgentINS0_12zip_iteratorIN4cuda3std3__45tupleIJNS0_10device_ptrIdEENS0_17counting_iteratorIlNS0_11use_defaultESF_SF_EEEEEEEPNSB_IJdlEEESJ_iNS1_9__extrema9arg_max_fIdlNSA_4lessIdEEEEEEJSI_SK_iSP_EEEvDpT0_ --------------------------
	.section	.nv.info._ZN6thrust24THRUST_300001_SM_1000_NS8cuda_cub4core6detail13_kernel_agentINS1_8__reduce11ReduceAgentINS0_12zip_iteratorIN4cuda3std3__45tupleIJNS0_10device_ptrIdEENS0_17counting_iteratorIlNS0_11use_defaultESF_SF_EEEEEEEPNSB_IJdlEEESJ_iNS1_9__extrema9arg_max_fIdlNSA_4lessIdEEEEEEJSI_SK_iSP_EEEvDpT0_,"",@"SHT_CUDA_INFO"
	.sectionflags	@""
	.align	4


	//----- nvinfo : EIATTR_CUDA_API_VERSION
	.align		4
        /*0000*/ 	.byte	0x04, 0x37
        /*0002*/ 	.short	(.L_280 - .L_279)
.L_279:
        /*0004*/ 	.word	0x00000082


	//----- nvinfo : EIATTR_KPARAM_INFO
	.align		4
.L_280:
        /*0008*/ 	.byte	0x04, 0x17
        /*000a*/ 	.short	(.L_282 - .L_281)
.L_281:
        /*000c*/ 	.word	0x00000000
        /*0010*/ 	.short	0x0003
        /*0012*/ 	.short	0x001c
        /*0014*/ 	.byte	0x00, 0xf0, 0x05, 0x00


	//----- nvinfo : EIATTR_KPARAM_INFO
	.align		4
.L_282:
        /*0018*/ 	.byte	0x04, 0x17
        /*001a*/ 	.short	(.L_284 - .L_283)
.L_283:
        /*001c*/ 	.word	0x00000000
        /*0020*/ 	.short	0x0002
        /*0022*/ 	.short	0x0018
        /*0024*/ 	.byte	0x00, 0xf0, 0x11, 0x00


	//----- nvinfo : EIATTR_KPARAM_INFO
	.align		4
.L_284:
        /*0028*/ 	.byte	0x04, 0x17
        /*002a*/ 	.short	(.L_286 - .L_285)
.L_285:
        /*002c*/ 	.word	0x00000000
        /*0030*/ 	.short	0x0001
        /*0032*/ 	.short	0x0010
        /*0034*/ 	.byte	0x00, 0xf5, 0x21, 0x00


	//----- nvinfo : EIATTR_KPARAM_INFO
	.align		4
.L_286:
        /*0038*/ 	.byte	0x04, 0x17
        /*003a*/ 	.short	(.L_288 - .L_287)
.L_287:
        /*003c*/ 	.word	0x00000000
        /*0040*/ 	.short	0x0000
        /*0042*/ 	.short	0x0000
        /*0044*/ 	.byte	0x00, 0xf0, 0x41, 0x00


	//----- nvinfo : EIATTR_SPARSE_MMA_MASK
	.align		4
.L_288:
        /*0048*/ 	.byte	0x03, 0x50
        /*004a*/ 	.short	0x0000


	//----- nvinfo : EIATTR_MAXREG_COUNT
	.align		4
        /*004c*/ 	.byte	0x03, 0x1b
        /*004e*/ 	.short	0x00ff


	//----- nvinfo : EIATTR_NUM_BARRIERS
	.align		4
        /*0050*/ 	.byte	0x02, 0x4c
        /*0052*/ 	.byte	0x01
	.zero		1


	//----- nvinfo : EIATTR_MERCURY_ISA_VERSION
	.align		4
        /*0054*/ 	.byte	0x03, 0x5f
        /*0056*/ 	.short	0x0101


	//----- nvinfo : EIATTR_COOP_GROUP_MASK_REGIDS
	.align		4
        /*0058*/ 	.byte	0x04, 0x29
        /*005a*/ 	.short	(.L_290 - .L_289)


	//   ....[0]....
.L_289:
        /*005c*/ 	.word	0xffffffff


	//   ....[1]....
        /*0060*/ 	.word	0xffffffff


	//   ....[2]....
        /*0064*/ 	.word	0xffffffff


	//   ....[3]....
        /*0068*/ 	.word	0xffffffff


	//   ....[4]....
        /*006c*/ 	.word	0xffffffff


	//   ....[5]....
        /*0070*/ 	.word	0xffffffff


	//   ....[6]....
        /*0074*/ 	.word	0xffffffff


	//   ....[7]....
        /*0078*/ 	.word	0xffffffff


	//   ....[8]....
        /*007c*/ 	.word	0xffffffff


	//   ....[9]....
        /*0080*/ 	.word	0xffffffff


	//   ....[10]....
        /*0084*/ 	.word	0xffffffff


	//   ....[11]....
        /*0088*/ 	.word	0xffffffff


	//   ....[12]....
        /*008c*/ 	.word	0xffffffff


	//   ....[13]....
        /*0090*/ 	.word	0xffffffff


	//   ....[14]....
        /*0094*/ 	.word	0xffffffff


	//   ....[15]....
        /*0098*/ 	.word	0xffffffff


	//   ....[16]....
        /*009c*/ 	.word	0xffffffff


	//   ....[17]....
        /*00a0*/ 	.word	0xffffffff


	//   ....[18]....
        /*00a4*/ 	.word	0xffffffff


	//   ....[19]....
        /*00a8*/ 	.word	0xffffffff


	//   ....[20]....
        /*00ac*/ 	.word	0xffffffff


	//   ....[21]....
        /*00b0*/ 	.word	0xffffffff


	//   ....[22]....
        /*00b4*/ 	.word	0xffffffff


	//   ....[23]....
        /*00b8*/ 	.word	0xffffffff


	//   ....[24]....
        /*00bc*/ 	.word	0xffffffff


	//   ....[25]....
        /*00c0*/ 	.word	0xffffffff


	//   ....[26]....
        /*00c4*/ 	.word	0xffffffff


	//   ....[27]....
        /*00c8*/ 	.word	0xffffffff


	//   ....[28]....
        /*00cc*/ 	.word	0xffffffff


	//   ....[29]....
        /*00d0*/ 	.word	0xffffffff


	//   ....[30]....
        /*00d4*/ 	.word	0xffffffff


	//   ....[31]....
        /*00d8*/ 	.word	0xffffffff


	//   ....[32]....
        /*00dc*/ 	.word	0xffffffff


	//   ....[33]....
        /*00e0*/ 	.word	0xffffffff


	//   ....[34]....
        /*00e4*/ 	.word	0xffffffff


	//   ....[35]....
        /*00e8*/ 	.word	0xffffffff


	//   ....[36]....
        /*00ec*/ 	.word	0xffffffff


	//   ....[37]....
        /*00f0*/ 	.word	0xffffffff


	//   ....[38]....
        /*00f4*/ 	.word	0xffffffff


	//   ....[39]....
        /*00f8*/ 	.word	0xffffffff


	//   ....[40]....
        /*00fc*/ 	.word	0xffffffff


	//   ....[41]....
        /*0100*/ 	.word	0xffffffff


	//   ....[42]....
        /*0104*/ 	.word	0xffffffff


	//   ....[43]....
        /*0108*/ 	.word	0xffffffff


	//   ....[44]....
        /*010c*/ 	.word	0xffffffff


	//   ....[45]....
        /*0110*/ 	.word	0xffffffff


	//   ....[46]....
        /*0114*/ 	.word	0xffffffff


	//   ....[47]....
        /*0118*/ 	.word	0xffffffff


	//   ....[48]....
        /*011c*/ 	.word	0xffffffff


	//   ....[49]....
        /*0120*/ 	.word	0xffffffff


	//   ....[50]....
        /*0124*/ 	.word	0xffffffff


	//   ....[51]....
        /*0128*/ 	.word	0xffffffff


	//   ....[52]....
        /*012c*/ 	.word	0xffffffff


	//   ....[53]....
        /*0130*/ 	.word	0xffffffff


	//   ....[54]....
        /*0134*/ 	.word	0xffffffff


	//   ....[55]....
        /*0138*/ 	.word	0xffffffff


	//   ....[56]....
        /*013c*/ 	.word	0xffffffff


	//   ....[57]....
        /*0140*/ 	.word	0xffffffff


	//   ....[58]....
        /*0144*/ 	.word	0xffffffff


	//   ....[59]....
        /*0148*/ 	.word	0xffffffff


	//----- nvinfo : EIATTR_COOP_GROUP_INSTR_OFFSETS
	.align		4
.L_290:
        /*014c*/ 	.byte	0x04, 0x28
        /*014e*/ 	.short	(.L_292 - .L_291)


	//   ....[0]....
.L_291:
        /*0150*/ 	.word	0x00000c90


	//   ....[1]....
        /*0154*/ 	.word	0x00000cc0


	//   ....[2]....
        /*0158*/ 	.word	0x00000ce0


	//   ....[3]....
        /*015c*/ 	.word	0x00000cf0


	//   ....[4]....
        /*0160*/ 	.word	0x00000e80


	//   ....[5]....
        /*0164*/ 	.word	0x00000eb0


	//   ....[6]....
        /*0168*/ 	.word	0x00000ee0


	//   ....[7]....
        /*016c*/ 	.word	0x00000f00


	//   ....[8]....
        /*0170*/ 	.word	0x00001080


	//   ....[9]....
        /*0174*/ 	.word	0x000010b0


	//   ....[10]....
        /*0178*/ 	.word	0x000010e0


	//   ....[11]....
        /*017c*/ 	.word	0x00001100


	//   ....[12]....
        /*0180*/ 	.word	0x00001280


	//   ....[13]....
        /*0184*/ 	.word	0x000012b0


	//   ....[14]....
        /*0188*/ 	.word	0x000012e0


	//   ....[15]....
        /*018c*/ 	.word	0x00001300


	//   ....[16]....
        /*0190*/ 	.word	0x00001480


	//   ....[17]....
        /*0194*/ 	.word	0x000014b0


	//   ....[18]....
        /*0198*/ 	.word	0x000014e0


	//   ....[19]....
        /*019c*/ 	.word	0x00001500


	//   ....[20]....
        /*01a0*/ 	.word	0x00002260


	//   ....[21]....
        /*01a4*/ 	.word	0x00002270


	//   ....[22]....
        /*01a8*/ 	.word	0x00002280


	//   ....[23]....
        /*01ac*/ 	.word	0x000022a0


	//   ....[24]....
        /*01b0*/ 	.word	0x00002420


	//   ....[25]....
        /*01b4*/ 	.word	0x00002460


	//   ....[26]....
        /*01b8*/ 	.word	0x00002490


	//   ....[27]....
        /*01bc*/ 	.word	0x000024b0


	//   ....[28]....
        /*01c0*/ 	.word	0x00002630


	//   ....[29]....
        /*01c4*/ 	.word	0x00002670


	//   ....[30]....
        /*01c8*/ 	.word	0x000026a0


	//   ....[31]....
        /*01cc*/ 	.word	0x000026c0


	//   ....[32]....
        /*01d0*/ 	.word	0x00002840


	//   ....[33]....
        /*01d4*/ 	.word	0x00002880


	//   ....[34]....
        /*01d8*/ 	.word	0x000028b0


	//   ....[35]....
        /*01dc*/ 	.word	0x000028d0


	//   ....[36]....
        /*01e0*/ 	.word	0x00002a50


	//   ....[37]....
        /*01e4*/ 	.word	0x00002a90


	//   ....[38]....
        /*01e8*/ 	.word	0x00002ac0


	//   ....[39]....
        /*01ec*/ 	.word	0x00002ae0


	//   ....[40]....
        /*01f0*/ 	.word	0x00004ff0


	//   ....[41]....
        /*01f4*/ 	.word	0x00005020


	//   ....[42]....
        /*01f8*/ 	.word	0x00005040


	//   ....[43]....
        /*01fc*/ 	.word	0x00005050


	//   ....[44]....
        /*0200*/ 	.word	0x000051e0


	//   ....[45]....
        /*0204*/ 	.word	0x00005210


	//   ....[46]....
        /*0208*/ 	.word	0x00005240


	//   ....[47]....
        /*020c*/ 	.word	0x00005260


	//   ....[48]....
        /*0210*/ 	.word	0x000053e0


	//   ....[49]....
        /*0214*/ 	.word	0x00005410


	//   ....[50]....
        /*0218*/ 	.word	0x00005440


	//   ....[51]....
        /*021c*/ 	.word	0x00005460


	//   ....[52]....
        /*0220*/ 	.word	0x000055e0


	//   ....[53]....
        /*0224*/ 	.word	0x00005610


	//   ....[54]....
        /*0228*/ 	.word	0x00005640


	//   ....[55]....
        /*022c*/ 	.word	0x00005660


	//   ....[56]....
        /*0230*/ 	.word	0x000057e0


	//   ....[57]....
        /*0234*/ 	.word	0x00005810


	//   ....[58]....
        /*0238*/ 	.word	0x00005840


	//   ....[59]....
        /*023c*/ 	.word	0x00005860


	//----- nvinfo : EIATTR_VRC_CTA_INIT_COUNT
	.align		4
.L_292:
        /*0240*/ 	.byte	0x02, 0x4a
	.zero		1
	.zero		1


	//----- nvinfo : EIATTR_EXIT_INSTR_OFFSETS
	.align		4
        /*0244*/ 	.byte	0x04, 0x1c
        /*0246*/ 	.short	(.L_294 - .L_293)


	//   ....[0]....
.L_293:
        /*0248*/ 	.word	0x00000030


	//   ....[1]....
        /*024c*/ 	.word	0x00006500


	//   ....[2]....
        /*0250*/ 	.word	0x00006540


	//----- nvinfo : EIATTR_MAX_THREADS
	.align		4
.L_294:
        /*0254*/ 	.byte	0x04, 0x05
        /*0256*/ 	.short	(.L_296 - .L_295)
.L_295:
        /*0258*/ 	.word	0x00000100
        /*025c*/ 	.word	0x00000001
        /*0260*/ 	.word	0x00000001


	//----- nvinfo : EIATTR_CRS_STACK_SIZE
	.align		4
.L_296:
        /*0264*/ 	.byte	0x04, 0x1e
        /*0266*/ 	.short	(.L_298 - .L_297)
.L_297:
        /*0268*/ 	.word	0x00000000


	//----- nvinfo : EIATTR_CBANK_PARAM_SIZE
	.align		4
.L_298:
        /*026c*/ 	.byte	0x03, 0x19
        /*026e*/ 	.short	0x001d


	//----- nvinfo : EIATTR_PARAM_CBANK
	.align		4
        /*0270*/ 	.byte	0x04, 0x0a
        /*0272*/ 	.short	(.L_300 - .L_299)
	.align		4
.L_299:
        /*0274*/ 	.word	index@(.nv.constant0._ZN6thrust24THRUST_300001_SM_1000_NS8cuda_cub4core6detail13_kernel_agentINS1_8__reduce11ReduceAgentINS0_12zip_iteratorIN4cuda3std3__45tupleIJNS0_10device_ptrIdEENS0_17counting_iteratorIlNS0_11use_defaultESF_SF_EEEEEEEPNSB_IJdlEEESJ_iNS1_9__extrema9arg_max_fIdlNSA_4lessIdEEEEEEJSI_SK_iSP_EEEvDpT0_)
        /*0278*/ 	.short	0x0380
        /*027a*/ 	.short	0x001d


	//----- nvinfo : EIATTR_SW_WAR
	.align		4
.L_300:
        /*027c*/ 	.byte	0x04, 0x36
        /*027e*/ 	.short	(.L_302 - .L_301)
.L_301:
        /*0280*/ 	.word	0x00000008
.L_302:


//--------------------- .nv.info._Z7sweep_kPdS_i  --------------------------
	.section	.nv.info._Z7sweep_kPdS_i,"",@"SHT_CUDA_INFO"
	.sectionflags	@""
	.align	4


	//----- nvinfo : EIATTR_CUDA_API_VERSION
	.align		4
        /*0000*/ 	.byte	0x04, 0x37
        /*0002*/ 	.short	(.L_304 - .L_303)
.L_303:
        /*0004*/ 	.word	0x00000082


	//----- nvinfo : EIATTR_KPARAM_INFO
	.align		4
.L_304:
        /*0008*/ 	.byte	0x04, 0x17
        /*000a*/ 	.short	(.L_306 - .L_305)
.L_305:
        /*000c*/ 	.word	0x00000000
        /*0010*/ 	.short	0x0002
        /*0012*/ 	.short	0x0010
        /*0014*/ 	.byte	0x00, 0xf0, 0x11, 0x00


	//----- nvinfo : EIATTR_KPARAM_INFO
	.align		4
.L_306:
        /*0018*/ 	.byte	0x04, 0x17
        /*001a*/ 	.short	(.L_308 - .L_307)
.L_307:
        /*001c*/ 	.word	0x00000000
        /*0020*/ 	.short	0x0001
        /*0022*/ 	.short	0x0008
        /*0024*/ 	.byte	0x00, 0xf5, 0x21, 0x00


	//----- nvinfo : EIATTR_KPARAM_INFO
	.align		4
.L_308:
        /*0028*/ 	.byte	0x04, 0x17
        /*002a*/ 	.short	(.L_310 - .L_309)
.L_309:
        /*002c*/ 	.word	0x00000000
        /*0030*/ 	.short	0x0000
        /*0032*/ 	.short	0x0000
        /*0034*/ 	.byte	0x00, 0xf5, 0x21, 0x00


	//----- nvinfo : EIATTR_SPARSE_MMA_MASK
	.align		4
.L_310:
        /*0038*/ 	.byte	0x03, 0x50
        /*003a*/ 	.short	0x0000


	//----- nvinfo : EIATTR_MAXREG_COUNT
	.align		4
        /*003c*/ 	.byte	0x03, 0x1b
        /*003e*/ 	.short	0x00ff


	//----- nvinfo : EIATTR_MERCURY_ISA_VERSION
	.align		4
        /*0040*/ 	.byte	0x03, 0x5f
        /*0042*/ 	.short	0x0101


	//----- nvinfo : EIATTR_VRC_CTA_INIT_COUNT
	.align		4
        /*0044*/ 	.byte	0x02, 0x4a
	.zero		1
	.zero		1


	//----- nvinfo : EIATTR_EXIT_INSTR_OFFSETS
	.align		4
        /*0048*/ 	.byte	0x04, 0x1c
        /*004a*/ 	.short	(.L_312 - .L_311)


	//   ....[0]....
.L_311:
        /*004c*/ 	.word	0x00000030


	//   ....[1]....
        /*0050*/ 	.word	0x00000090


	//   ....[2]....
        /*0054*/ 	.word	0x00001380


	//----- nvinfo : EIATTR_CBANK_PARAM_SIZE
	.align		4
.L_312:
        /*0058*/ 	.byte	0x03, 0x19
        /*005a*/ 	.short	0x0014


	//----- nvinfo : EIATTR_PARAM_CBANK
	.align		4
        /*005c*/ 	.byte	0x04, 0x0a
        /*005e*/ 	.short	(.L_314 - .L_313)
	.align		4
.L_313:
        /*0060*/ 	.word	index@(.nv.constant0._Z7sweep_kPdS_i)
        /*0064*/ 	.short	0x0380
        /*0066*/ 	.short	0x0014


	//----- nvinfo : EIATTR_SW_WAR
	.align		4
.L_314:
        /*0068*/ 	.byte	0x04, 0x36
        /*006a*/ 	.short	(.L_316 - .L_315)
.L_315:
        /*006c*/ 	.word	0x00000008
.L_316:


//--------------------- .nv.info._Z7sweep_jPd     --------------------------
	.section	.nv.info._Z7sweep_jPd,"",@"SHT_CUDA_INFO"
	.sectionflags	@""
	.align	4


	//----- nvinfo : EIATTR_CUDA_API_VERSION
	.align		4
        /*0000*/ 	.byte	0x04, 0x37
        /*0002*/ 	.short	(.L_318 - .L_317)
.L_317:
        /*0004*/ 	.word	0x00000082


	//----- nvinfo : EIATTR_KPARAM_INFO
	.align		4
.L_318:
        /*0008*/ 	.byte	0x04, 0x17
        /*000a*/ 	.short	(.L_320 - .L_319)
.L_319:
        /*000c*/ 	.word	0x00000000
        /*0010*/ 	.short	0x0000
        /*0012*/ 	.short	0x0000
        /*0014*/ 	.byte	0x00, 0xf5, 0x21, 0x00


	//----- nvinfo : EIATTR_SPARSE_MMA_MASK
	.align		4
.L_320:
        /*0018*/ 	.byte	0x03, 0x50
        /*001a*/ 	.short	0x0000


	//----- nvinfo : EIATTR_MAXREG_COUNT
	.align		4
        /*001c*/ 	.byte	0x03, 0x1b
        /*001e*/ 	.short	0x00ff


	//----- nvinfo : EIATTR_MERCURY_ISA_VERSION
	.align		4
        /*0020*/ 	.byte	0x03, 0x5f
        /*0022*/ 	.short	0x0101


	//----- nvinfo : EIATTR_VRC_CTA_INIT_COUNT
	.align		4
        /*0024*/ 	.byte	0x02, 0x4a
	.zero		1
	.zero		1


	//----- nvinfo : EIATTR_EXIT_INSTR_OFFSETS
	.align		4
        /*0028*/ 	.byte	0x04, 0x1c
        /*002a*/ 	.short	(.L_322 - .L_321)


	//   ....[0]....
.L_321:
        /*002c*/ 	.word	0x00000080


	//   ....[1]....
        /*0030*/ 	.word	0x00001000


	//----- nvinfo : EIATTR_CBANK_PARAM_SIZE
	.align		4
.L_322:
        /*0034*/ 	.byte	0x03, 0x19
        /*0036*/ 	.short	0x0008


	//----- nvinfo : EIATTR_PARAM_CBANK
	.align		4
        /*0038*/ 	.byte	0x04, 0x0a
        /*003a*/ 	.short	(.L_324 - .L_323)
	.align		4
.L_323:
        /*003c*/ 	.word	index@(.nv.constant0._Z7sweep_jPd)
        /*0040*/ 	.short	0x0380
        /*0042*/ 	.short	0x0008


	//----- nvinfo : EIATTR_SW_WAR
	.align		4
.L_324:
        /*0044*/ 	.byte	0x04, 0x36
        /*0046*/ 	.short	(.L_326 - .L_325)
.L_325:
        /*0048*/ 	.word	0x00000008
.L_326:


//--------------------- .nv.info._Z7sweep_iPdi    --------------------------
	.section	.nv.info._Z7sweep_iPdi,"",@"SHT_CUDA_INFO"
	.sectionflags	@""
	.align	4


	//----- nvinfo : EIATTR_CUDA_API_VERSION
	.align		4
        /*0000*/ 	.byte	0x04, 0x37
        /*0002*/ 	.short	(.L_328 - .L_327)
.L_327:
        /*0004*/ 	.word	0x00000082


	//----- nvinfo : EIATTR_KPARAM_INFO
	.align		4
.L_328:
        /*0008*/ 	.byte	0x04, 0x17
        /*000a*/ 	.short	(.L_330 - .L_329)
.L_329:
        /*000c*/ 	.word	0x00000000
        /*0010*/ 	.short	0x0001
        /*0012*/ 	.short	0x0008
        /*0014*/ 	.byte	0x00, 0xf0, 0x11, 0x00


	//----- nvinfo : EIATTR_KPARAM_INFO
	.align		4
.L_330:
        /*0018*/ 	.byte	0x04, 0x17
        /*001a*/ 	.short	(.L_332 - .L_331)
.L_331:
        /*001c*/ 	.word	0x00000000
        /*0020*/ 	.short	0x0000
        /*0022*/ 	.short	0x0000
        /*0024*/ 	.byte	0x00, 0xf5, 0x21, 0x00


	//----- nvinfo : EIATTR_SPARSE_MMA_MASK
	.align		4
.L_332:
        /*0028*/ 	.byte	0x03, 0x50
        /*002a*/ 	.short	0x0000


	//----- nvinfo : EIATTR_MAXREG_COUNT
	.align		4
        /*002c*/ 	.byte	0x03, 0x1b
        /*002e*/ 	.short	0x00ff


	//----- nvinfo : EIATTR_MERCURY_ISA_VERSION
	.align		4
        /*0030*/ 	.byte	0x03, 0x5f
        /*0032*/ 	.short	0x0101


	//----- nvinfo : EIATTR_VRC_CTA_INIT_COUNT
	.align		4
        /*0034*/ 	.byte	0x02, 0x4a
	.zero		1
	.zero		1


	//----- nvinfo : EIATTR_EXIT_INSTR_OFFSETS
	.align		4
        /*0038*/ 	.byte	0x04, 0x1c
        /*003a*/ 	.short	(.L_334 - .L_333)


	//   ....[0]....
.L_333:
        /*003c*/ 	.word	0x00000080


	//   ....[1]....
        /*0040*/ 	.word	0x000000c0


	//   ....[2]....
        /*0044*/ 	.word	0x000007a0


	//   ....[3]....
        /*0048*/ 	.word	0x00000b30


	//   ....[4]....
        /*004c*/ 	.word	0x00000d20


	//   ....[5]....
        /*0050*/ 	.word	0x00000df0


	//----- nvinfo : EIATTR_CBANK_PARAM_SIZE
	.align		4
.L_334:
        /*0054*/ 	.byte	0x03, 0x19
        /*0056*/ 	.short	0x000c


	//----- nvinfo : EIATTR_PARAM_CBANK
	.align		4
        /*0058*/ 	.byte	0x04, 0x0a
        /*005a*/ 	.short	(.L_336 - .L_335)
	.align		4
.L_335:
        /*005c*/ 	.word	index@(.nv.constant0._Z7sweep_iPdi)
        /*0060*/ 	.short	0x0380
        /*0062*/ 	.short	0x000c


	//----- nvinfo : EIATTR_SW_WAR
	.align		4
.L_336:
        /*0064*/ 	.byte	0x04, 0x36
        /*0066*/ 	.short	(.L_338 - .L_337)
.L_337:
        /*0068*/ 	.word	0x00000008
.L_338:


//--------------------- .nv.callgraph             --------------------------
	.section	.nv.callgraph,"",@"SHT_CUDA_CALLGRAPH"
	.align	4
	.sectionentsize	8
	.align		4
        /*0000*/ 	.word	0x00000000
	.align		4
        /*0004*/ 	.word	0xffffffff
	.align		4
        /*0008*/ 	.word	0x00000000
	.align		4
        /*000c*/ 	.word	0xfffffffe
	.align		4
        /*0010*/ 	.word	0x00000000
	.align		4
        /*0014*/ 	.word	0xfffffffd
	.align		4
        /*0018*/ 	.word	0x00000000
	.align		4
        /*001c*/ 	.word	0xfffffffc


//--------------------- .nv.constant4             --------------------------
	.section	.nv.constant4,"a",@progbits
	.align	8
	.align		8
.nv.constant4:
        /*0000*/ 	.dword	_ZN34_INTERNAL_9ca9fbaf_4_k_cu_3f63e3e84cuda3std3__45__cpo5beginE
	.align		8
        /*0008*/ 	.dword	_ZN34_INTERNAL_9ca9fbaf_4_k_cu_3f63e3e84cuda3std3__45__cpo3endE
	.align		8
        /*0010*/ 	.dword	_ZN34_INTERNAL_9ca9fbaf_4_k_cu_3f63e3e84cuda3std3__45__cpo6cbeginE
	.align		8
        /*0018*/ 	.dword	_ZN34_INTERNAL_9ca9fbaf_4_k_cu_3f63e3e84cuda3std3__45__cpo4cendE
	.align		8
        /*0020*/ 	.dword	_ZN34_INTERNAL_9ca9fbaf_4_k_cu_3f63e3e84cuda3std3__45__cpo6rbeginE
	.align		8
        /*0028*/ 	.dword	_ZN34_INTERNAL_9ca9fbaf_4_k_cu_3f63e3e84cuda3std3__45__cpo4rendE
	.align		8
        /*0030*/ 	.dword	_ZN34_INTERNAL_9ca9fbaf_4_k_cu_3f63e3e84cuda3std3__45__cpo7crbeginE
	.align		8
        /*0038*/ 	.dword	_ZN34_INTERNAL_9ca9fbaf_4_k_cu_3f63e3e84cuda3std3__45__cpo5crendE
	.align		8
        /*0040*/ 	.dword	_ZN34_INTERNAL_9ca9fbaf_4_k_cu_3f63e3e84cuda3std3__436_GLOBAL__N__9ca9fbaf_4_k_cu_3f63e3e86ignoreE
	.align		8
        /*0048*/ 	.dword	_ZN34_INTERNAL_9ca9fbaf_4_k_cu_3f63e3e84cuda3std3__419piecewise_constructE
	.align		8
        /*0050*/ 	.dword	_ZN34_INTERNAL_9ca9fbaf_4_k_cu_3f63e3e84cuda3std3__48in_placeE
	.align		8
        /*0058*/ 	.dword	_ZN34_INTERNAL_9ca9fbaf_4_k_cu_3f63e3e84cuda3std3__420unreachable_sentinelE
	.align		8
        /*0060*/ 	.dword	_ZN34_INTERNAL_9ca9fbaf_4_k_cu_3f63e3e84cuda3std3__47nulloptE
	.align		8
        /*0068*/ 	.dword	_ZN34_INTERNAL_9ca9fbaf_4_k_cu_3f63e3e84cuda3std3__48unexpectE
	.align		8
        /*0070*/ 	.dword	_ZN34_INTERNAL_9ca9fbaf_4_k_cu_3f63e3e84cuda3std6ranges3__45__cpo4swapE
	.align		8
        /*0078*/ 	.dword	_ZN34_INTERNAL_9ca9fbaf_4_k_cu_3f63e3e84cuda3std6ranges3__45__cpo9iter_moveE
	.align		8
        /*0080*/ 	.dword	_ZN34_INTERNAL_9ca9fbaf_4_k_cu_3f63e3e84cuda3std6ranges3__45__cpo5beginE
	.align		8
        /*0088*/ 	.dword	_ZN34_INTERNAL_9ca9fbaf_4_k_cu_3f63e3e84cuda3std6ranges3__45__cpo3endE
	.align		8
        /*0090*/ 	.dword	_ZN34_INTERNAL_9ca9fbaf_4_k_cu_3f63e3e84cuda3std6ranges3__45__cpo6cbeginE
	.align		8
        /*0098*/ 	.dword	_ZN34_INTERNAL_9ca9fbaf_4_k_cu_3f63e3e84cuda3std6ranges3__45__cpo4cendE
	.align		8
        /*00a0*/ 	.dword	_ZN34_INTERNAL_9ca9fbaf_4_k_cu_3f63e3e84cuda3std6ranges3__45__cpo7advanceE
	.align		8
        /*00a8*/ 	.dword	_ZN34_INTERNAL_9ca9fbaf_4_k_cu_3f63e3e84cuda3std6ranges3__45__cpo9iter_swapE
	.align		8
        /*00b0*/ 	.dword	_ZN34_INTERNAL_9ca9fbaf_4_k_cu_3f63e3e84cuda3std6ranges3__45__cpo4nextE
	.align		8
        /*00b8*/ 	.dword	_ZN34_INTERNAL_9ca9fbaf_4_k_cu_3f63e3e84cuda3std6ranges3__45__cpo4prevE
	.align		8
        /*00c0*/ 	.dword	_ZN34_INTERNAL_9ca9fbaf_4_k_cu_3f63e3e84cuda3std6ranges3__45__cpo4dataE
	.align		8
        /*00c8*/ 	.dword	_ZN34_INTERNAL_9ca9fbaf_4_k_cu_3f63e3e84cuda3std6ranges3__45__cpo5cdataE
	.align		8
        /*00d0*/ 	.dword	_ZN34_INTERNAL_9ca9fbaf_4_k_cu_3f63e3e84cuda3std6ranges3__45__cpo4sizeE
	.align		8
        /*00d8*/ 	.dword	_ZN34_INTERNAL_9ca9fbaf_4_k_cu_3f63e3e84cuda3std6ranges3__45__cpo5ssizeE
	.align		8
        /*00e0*/ 	.dword	_ZN34_INTERNAL_9ca9fbaf_4_k_cu_3f63e3e84cuda3std6ranges3__45__cpo8distanceE
	.align		8
        /*00e8*/ 	.dword	_ZN34_INTERNAL_9ca9fbaf_4_k_cu_3f63e3e86thrust24THRUST_300001_SM_1000_NS8cuda_cub3parE
	.align		8
        /*00f0*/ 	.dword	_ZN34_INTERNAL_9ca9fbaf_4_k_cu_3f63e3e86thrust24THRUST_300001_SM_1000_NS8cuda_cub10par_nosyncE
	.align		8
        /*00f8*/ 	.dword	_ZN34_INTERNAL_9ca9fbaf_4_k_cu_3f63e3e86thrust24THRUST_300001_SM_1000_NS6system6detail10sequential3seqE
	.align		8
        /*0100*/ 	.dword	_ZN34_INTERNAL_9ca9fbaf_4_k_cu_3f63e3e86thrust24THRUST_300001_SM_1000_NS6system3cpp3parE
	.align		8
        /*0108*/ 	.dword	_ZN34_INTERNAL_9ca9fbaf_4_k_cu_3f63e3e86thrust24THRUST_300001_SM_1000_NS12placeholders2_1E
	.align		8
        /*0110*/ 	.dword	_ZN34_INTERNAL_9ca9fbaf_4_k_cu_3f63e3e86thrust24THRUST_300001_SM_1000_NS12placeholders2_2E
	.align		8
        /*0118*/ 	.dword	_ZN34_INTERNAL_9ca9fbaf_4_k_cu_3f63e3e86thrust24THRUST_300001_SM_1000_NS12placeholders2_3E
	.align		8
        /*0120*/ 	.dword	_ZN34_INTERNAL_9ca9fbaf_4_k_cu_3f63e3e86thrust24THRUST_300001_SM_1000_NS12placeholders2_4E
	.align		8
        /*0128*/ 	.dword	_ZN34_INTERNAL_9ca9fbaf_4_k_cu_3f63e3e86thrust24THRUST_300001_SM_1000_NS12placeholders2_5E
	.align		8
        /*0130*/ 	.dword	_ZN34_INTERNAL_9ca9fbaf_4_k_cu_3f63e3e86thrust24THRUST_300001_SM_1000_NS12placeholders2_6E
	.align		8
        /*0138*/ 	.dword	_ZN34_INTERNAL_9ca9fbaf_4_k_cu_3f63e3e86thrust24THRUST_300001_SM_1000_NS12placeholders2_7E
	.align		8
        /*0140*/ 	.dword	_ZN34_INTERNAL_9ca9fbaf_4_k_cu_3f63e3e86thrust24THRUST_300001_SM_1000_NS12placeholders2_8E
	.align		8
        /*0148*/ 	.dword	_ZN34_INTERNAL_9ca9fbaf_4_k_cu_3f63e3e86thrust24THRUST_300001_SM_1000_NS12placeholders2_9E
	.align		8
        /*0150*/ 	.dword	_ZN34_INTERNAL_9ca9fbaf_4_k_cu_3f63e3e86thrust24THRUST_300001_SM_1000_NS12placeholders3_10E
	.align		8
        /*0158*/ 	.dword	_ZN34_INTERNAL_9ca9fbaf_4_k_cu_3f63e3e86thrust24THRUST_300001_SM_1000_NS3seqE
	.align		8
        /*0160*/ 	.dword	_ZN34_INTERNAL_9ca9fbaf_4_k_cu_3f63e3e86thrust24THRUST_300001_SM_1000_NS6deviceE


//--------------------- .text._ZN3cub18CUB_300001_SM_10006detail11EmptyKernelIvEEvv --------------------------
	.section	.text._ZN3cub18CUB_300001_SM_10006detail11EmptyKernelIvEEvv,"ax",@progbits
	.align	128
        .global         _ZN3cub18CUB_300001_SM_10006detail11EmptyKernelIvEEvv
        .type           _ZN3cub18CUB_300001_SM_10006detail11EmptyKernelIvEEvv,@function
        .size           _ZN3cub18CUB_300001_SM_10006detail11EmptyKernelIvEEvv,(.L_x_712 - _ZN3cub18CUB_300001_SM_10006detail11EmptyKernelIvEEvv)
        .other          _ZN3cub18CUB_300001_SM_10006detail11EmptyKernelIvEEvv,@"STO_CUDA_ENTRY STV_DEFAULT"
_ZN3cub18CUB_300001_SM_10006detail11EmptyKernelIvEEvv:
.text._ZN3cub18CUB_300001_SM_10006detail11EmptyKernelIvEEvv:
[----:B------:R-:W-:Y:S01]  /*0000*/  LDC R1, c[0x0][0x37c] ;  /* 0x0000df00ff017b82 */ /* 0x000fe20000000800 */
[----:B------:R-:W-:Y:S05]  /*0010*/  EXIT ;  /* 0x000000000000794d */ /* 0x000fea0003800000 */
.L_x_0:
[----:B------:R-:W-:-:S00]  /*0020*/  BRA `(.L_x_0) ;  /* 0xfffffffc00fc7947 */ /* 0x000fc0000383ffff */
[----:B------:R-:W-:-:S00]  /*0030*/  NOP ;  /* 0x0000000000007918 */ /* 0x000fc00000000000 */
        /* <DEDUP_REMOVED lines=12> */
.L_x_712:


//--------------------- .text._ZN6thrust24THRUST_300001_SM_1000_NS8cuda_cub4core6detail13_kernel_agentINS1_8__reduce11ReduceAgentIPN4cuda3std3__45tupleIJdlEEESC_SB_lNS1_9__extrema9arg_max_fIdlNS9_4lessIdEEEEEEJSC_SC_iSH_EEEvDpT0_ --------------------------
	.section	.text._ZN6thrust24THRUST_300001_SM_1000_NS8cuda_cub4core6detail13_kernel_agentINS1_8__reduce11ReduceAgentIPN4cuda3std3__45tupleIJdlEEESC_SB_lNS1_9__extrema9arg_max_fIdlNS9_4lessIdEEEEEEJSC_SC_iSH_EEEvDpT0_,"ax",@progbits
	.align	128
        .global         _ZN6thrust24THRUST_300001_SM_1000_NS8cuda_cub4core6detail13_kernel_agentINS1_8__reduce11ReduceAgentIPN4cuda3std3__45tupleIJdlEEESC_SB_lNS1_9__extrema9arg_max_fIdlNS9_4lessIdEEEEEEJSC_SC_iSH_EEEvDpT0_
        .type           _ZN6thrust24THRUST_300001_SM_1000_NS8cuda_cub4core6detail13_kernel_agentINS1_8__reduce11ReduceAgentIPN4cuda3std3__45tupleIJdlEEESC_SB_lNS1_9__extrema9arg_max_fIdlNS9_4lessIdEEEEEEJSC_SC_iSH_EEEvDpT0_,@function
        .size           _ZN6thrust24THRUST_300001_SM_1000_NS8cuda_cub4core6detail13_kernel_agentINS1_8__reduce11ReduceAgentIPN4cuda3std3__45tupleIJdlEEESC_SB_lNS1_9__extrema9arg_max_fIdlNS9_4lessIdEEEEEEJSC_SC_iSH_EEEvDpT0_,(.L_x_713 - _ZN6thrust24THRUST_300001_SM_1000_NS8cuda_cub4core6detail13_kernel_agentINS1_8__reduce11ReduceAgentIPN4cuda3std3__45tupleIJdlEEESC_SB_lNS1_9__extrema9arg_max_fIdlNS9_4lessIdEEEEEEJSC_SC_iSH_EEEvDpT0_)
        .other          _ZN6thrust24THRUST_300001_SM_1000_NS8cuda_cub4core6detail13_kernel_agentINS1_8__reduce11ReduceAgentIPN4cuda3std3__45tupleIJdlEEESC_SB_lNS1_9__extrema9arg_max_fIdlNS9_4lessIdEEEEEEJSC_SC_iSH_EEEvDpT0_,@"STO_CUDA_ENTRY STV_DEFAULT"
_ZN6thrust24THRUST_300001_SM_1000_NS8cuda_cub4core6detail13_kernel_agentINS1_8__reduce11ReduceAgentIPN4cuda3std3__45tupleIJdlEEESC_SB_lNS1_9__extrema9arg_max_fIdlNS9_4lessIdEEEEEEJSC_SC_iSH_EEEvDpT0_:
.text._ZN6thrust24THRUST_300001_SM_1000_NS8cuda_cub4core6detail13_kernel_agentINS1_8__reduce11ReduceAgentIPN4cuda3std3__45tupleIJdlEEESC_SB_lNS1_9__extrema9arg_max_fIdlNS9_4lessIdEEEEEEJSC_SC_iSH_EEEvDpT0_:
[----:B------:R-:W-:Y:S01]  /*0000*/  LDC R1, c[0x0][0x37c] ;  /* 0x0000df00ff017b82 */ /* 0x000fe20000000800 */
[----:B------:R-:W0:Y:S02]  /*0010*/  LDCU UR8, c[0x0][0x390] ;  /* 0x00007200ff0877ac */ /* 0x000e240008000800 */
[----:B0-----:R-:W-:-:S13]  /*0020*/  ISETP.NE.AND P0, PT, RZ, UR8, PT ;  /* 0x00000008ff007c0c */ /* 0x001fda000bf05270 */
[----:B------:R-:W-:Y:S05]  /*0030*/  @!P0 EXIT ;  /* 0x000000000000894d */ /* 0x000fea0003800000 */
[----:B------:R-:W-:Y:S01]  /*0040*/  UISETP.GT.AND UP0, UPT, UR8, 0x4ff, UPT ;  /* 0x000004ff0800788c */ /* 0x000fe2000bf04270 */
[----:B------:R-:W-:Y:S01]  /*0050*/  BSSY.RECONVERGENT B0, `(.L_x_1) ;  /* 0x00006c3000007945 */ /* 0x000fe20003800200 */
[----:B------:R-:W0:Y:S07]  /*0060*/  LDCU.64 UR10, c[0x0][0x358] ;  /* 0x00006b00ff0a77ac */ /* 0x000e2e0008000a00 */
[----:B------:R-:W-:Y:S05]  /*0070*/  BRA.U UP0, `(.L_x_2) ;  /* 0x0000003900807547 */ /* 0x000fea000b800000 */
[----:B------:R-:W1:Y:S01]  /*0080*/  S2R R0, SR_TID.X ;  /* 0x0000000000007919 */ /* 0x000e620000002100 */
[----:B------:R-:W2:Y:S01]  /*0090*/  LDCU UR4, c[0x0][0x390] ;  /* 0x00007200ff0477ac */ /* 0x000ea20008000800 */
[----:B------:R-:W-:Y:S01]  /*00a0*/  BSSY.RECONVERGENT B1, `(.L_x_3) ;  /* 0x000000b000017945 */ /* 0x000fe20003800200 */
[----:B------:R-:W-:Y:S02]  /*00b0*/  CS2R R14, SRZ ;  /* 0x00000000000e7805 */ /* 0x000fe4000001ff00 */
[----:B------:R-:W-:Y:S02]  /*00c0*/  CS2R R12, SRZ ;  /* 0x00000000000c7805 */ /* 0x000fe4000001ff00 */
[----:B-1----:R-:W-:Y:S01]  /*00d0*/  ISETP.GE.AND P0, PT, R0, UR8, PT ;  /* 0x0000000800007c0c */ /* 0x002fe2000bf06270 */
[----:B------:R-:W-:-:S12]  /*00e0*/  IMAD.MOV.U32 R19, RZ, RZ, R0 ;  /* 0x000000ffff137224 */ /* 0x000fd800078e0000 */
[----:B--2---:R-:W-:Y:S05]  /*00f0*/  @P0 BRA `(.L_x_4) ;  /* 0x0000000000140947 */ /* 0x004fea0003800000 */
[----:B------:R-:W1:Y:S02]  /*0100*/  LDC.64 R2, c[0x0][0x380] ;  /* 0x0000e000ff027b82 */ /* 0x000e640000000a00 */
[----:B-1----:R-:W-:-:S05]  /*0110*/  IMAD.WIDE.U32 R2, R0, 0x10, R2 ;  /* 0x0000001000027825 */ /* 0x002fca00078e0002 */
[----:B0-----:R1:W5:Y:S04]  /*0120*/  LDG.E.64.CONSTANT R14, desc[UR10][R2.64] ;  /* 0x0000000a020e7981 */ /* 0x001368000c1e9b00 */
[----:B------:R1:W5:Y:S01]  /*0130*/  LDG.E.64.CONSTANT R12, desc[UR10][R2.64+0x8] ;  /* 0x0000080a020c7981 */ /* 0x000362000c1e9b00 */
[----:B------:R-:W-:-:S07]  /*0140*/  VIADD R19, R0, 0x100 ;  /* 0x0000010000137836 */ /* 0x000fce0000000000 */
.L_x_4:
[----:B0-----:R-:W-:Y:S05]  /*0150*/  BSYNC.RECONVERGENT B1 ;  /* 0x0000000000017941 */ /* 0x001fea0003800200 */
.L_x_3:
[----:B------:R-:W-:Y:S01]  /*0160*/  ISETP.GE.AND P0, PT, R19, UR8, PT ;  /* 0x0000000813007c0c */ /* 0x000fe2000bf06270 */
[----:B------:R-:W-:-:S12]  /*0170*/  BSSY.RECONVERGENT B1, `(.L_x_5) ;  /* 0x0000099000017945 */ /* 0x000fd80003800200 */
[----:B------:R-:W-:Y:S05]  /*0180*/  @P0 BRA `(.L_x_6) ;  /* 0x00000008005c0947 */ /* 0x000fea0003800000 */
[----:B------:R-:W-:Y:S01]  /*0190*/  LOP3.LUT R4, RZ, R19, RZ, 0x33, !PT ;  /* 0x00000013ff047212 */ /* 0x000fe200078e33ff */
[----:B------:R-:W-:Y:S04]  /*01a0*/  BSSY.RECONVERGENT B2, `(.L_x_7) ;  /* 0x000002e000027945 */ /* 0x000fe80003800200 */
[----:B------:R-:W-:-:S05]  /*01b0*/  VIADD R4, R4, UR8 ;  /* 0x0000000804047c36 */ /* 0x000fca0008000000 */
[----:B-1----:R-:W-:-:S04]  /*01c0*/  LOP3.LUT R2, R4, 0x300, RZ, 0xc0, !PT ;  /* 0x0000030004027812 */ /* 0x002fc800078ec0ff */
[----:B------:R-:W-:-:S13]  /*01d0*/  ISETP.NE.AND P0, PT, R2, 0x300, PT ;  /* 0x000003000200780c */ /* 0x000fda0003f05270 */
[----:B------:R-:W-:Y:S05]  /*01e0*/  @!P0 BRA `(.L_x_8) ;  /* 0x0000000000a48947 */ /* 0x000fea0003800000 */
[----:B------:R-:W0:Y:S01]  /*01f0*/  LDC.64 R2, c[0x0][0x380] ;  /* 0x0000e000ff027b82 */ /* 0x000e220000000a00 */
[----:B------:R-:W-:-:S04]  /*0200*/  LEA.HI R5, R4, 0x1, RZ, 0x18 ;  /* 0x0000000104057811 */ /* 0x000fc800078fc0ff */
[----:B------:R-:W-:-:S05]  /*0210*/  LOP3.LUT R5, R5, 0x3, RZ, 0xc0, !PT ;  /* 0x0000000305057812 */ /* 0x000fca00078ec0ff */
[----:B------:R-:W-:Y:S02]  /*0220*/  IMAD.MOV R5, RZ, RZ, -R5 ;  /* 0x000000ffff057224 */ /* 0x000fe400078e0a05 */
[----:B0-----:R-:W-:-:S04]  /*0230*/  IMAD.WIDE.U32 R2, R19, 0x10, R2 ;  /* 0x0000001013027825 */ /* 0x001fc800078e0002 */
[----:B------:R-:W-:-:S07]  /*0240*/  IMAD.MOV.U32 R16, RZ, RZ, R2 ;  /* 0x000000ffff107224 */ /* 0x000fce00078e0002 */
.L_x_11:
[----:B------:R-:W-:-:S05]  /*0250*/  IMAD.MOV.U32 R2, RZ, RZ, R16 ;  /* 0x000000ffff027224 */ /* 0x000fca00078e0010 */
[----:B------:R-:W2:Y:S04]  /*0260*/  LDG.E.64.CONSTANT R8, desc[UR10][R2.64] ;  /* 0x0000000a02087981 */ /* 0x000ea8000c1e9b00 */
[----:B------:R-:W3:Y:S01]  /*0270*/  LDG.E.64.CONSTANT R10, desc[UR10][R2.64+0x8] ;  /* 0x0000080a020a7981 */ /* 0x000ee2000c1e9b00 */
[----:B------:R-:W-:Y:S01]  /*0280*/  VIADD R5, R5, 0x1 ;  /* 0x0000000105057836 */ /* 0x000fe20000000000 */
[----:B------:R-:W-:Y:S01]  /*0290*/  BSSY.RECONVERGENT B3, `(.L_x_9) ;  /* 0x000001b000037945 */ /* 0x000fe20003800200 */
[----:B-----5:R-:W-:Y:S01]  /*02a0*/  IMAD.MOV.U32 R21, RZ, RZ, R13 ;  /* 0x000000ffff157224 */ /* 0x020fe200078e000d */
[----:B------:R-:W-:Y:S01]  /*02b0*/  IADD3 R16, P3, PT, R2, 0x1000, RZ ;  /* 0x0000100002107810 */ /* 0x000fe20007f7e0ff */
[----:B------:R-:W-:Y:S01]  /*02c0*/  IMAD.MOV.U32 R17, RZ, RZ, R12 ;  /* 0x000000ffff117224 */ /* 0x000fe200078e000c */
[----:B------:R-:W-:Y:S01]  /*02d0*/  ISETP.NE.AND P2, PT, R5, RZ, PT ;  /* 0x000000ff0500720c */ /* 0x000fe20003f45270 */
[----:B------:R-:W-:-:S02]  /*02e0*/  IMAD.MOV.U32 R6, RZ, RZ, R14 ;  /* 0x000000ffff067224 */ /* 0x000fc400078e000e */
[----:B------:R-:W-:Y:S01]  /*02f0*/  IMAD.MOV.U32 R7, RZ, RZ, R15 ;  /* 0x000000ffff077224 */ /* 0x000fe200078e000f */
[----:B--2---:R-:W-:Y:S01]  /*0300*/  DSETP.GEU.AND P0, PT, R14, R8, PT ;  /* 0x000000080e00722a */ /* 0x004fe20003f0e000 */
[----:B------:R-:W-:Y:S02]  /*0310*/  IMAD.MOV.U32 R14, RZ, RZ, R8 ;  /* 0x000000ffff0e7224 */ /* 0x000fe400078e0008 */
[----:B---3--:R-:W-:Y:S02]  /*0320*/  IMAD.MOV.U32 R12, RZ, RZ, R10 ;  /* 0x000000ffff0c7224 */ /* 0x008fe400078e000a */
[----:B------:R-:W-:Y:S02]  /*0330*/  IMAD.MOV.U32 R13, RZ, RZ, R11 ;  /* 0x000000ffff0d7224 */ /* 0x000fe400078e000b */
[----:B------:R-:W-:-:S07]  /*0340*/  IMAD.MOV.U32 R15, RZ, RZ, R9 ;  /* 0x000000ffff0f7224 */ /* 0x000fce00078e0009 */
[----:B------:R-:W-:Y:S05]  /*0350*/  @!P0 BRA `(.L_x_10) ;  /* 0x0000000000388947 */ /* 0x000fea0003800000 */
[----:B------:R-:W-:Y:S01]  /*0360*/  DSETP.GT.AND P0, PT, R6, R8, PT ;  /* 0x000000080600722a */ /* 0x000fe20003f04000 */
[----:B------:R-:W-:Y:S02]  /*0370*/  IMAD.MOV.U32 R14, RZ, RZ, R6 ;  /* 0x000000ffff0e7224 */ /* 0x000fe400078e0006 */
[----:B------:R-:W-:Y:S02]  /*0380*/  IMAD.MOV.U32 R15, RZ, RZ, R7 ;  /* 0x000000ffff0f7224 */ /* 0x000fe400078e0007 */
[----:B------:R-:W-:Y:S02]  /*0390*/  IMAD.MOV.U32 R12, RZ, RZ, R17 ;  /* 0x000000ffff0c7224 */ /* 0x000fe400078e0011 */
[----:B------:R-:W-:-:S07]  /*03a0*/  IMAD.MOV.U32 R13, RZ, RZ, R21 ;  /* 0x000000ffff0d7224 */ /* 0x000fce00078e0015 */
[----:B------:R-:W-:Y:S05]  /*03b0*/  @P0 BRA `(.L_x_10) ;  /* 0x0000000000200947 */ /* 0x000fea0003800000 */
[CC--:B------:R-:W-:Y:S02]  /*03c0*/  ISETP.GE.U32.AND P1, PT, R17.reuse, R10.reuse, PT ;  /* 0x0000000a1100720c */ /* 0x0c0fe40003f26070 */
[----:B------:R-:W-:Y:S02]  /*03d0*/  ISETP.LT.U32.AND P0, PT, R17, R10, PT ;  /* 0x0000000a1100720c */ /* 0x000fe40003f01070 */
[CC--:B------:R-:W-:Y:S02]  /*03e0*/  ISETP.GE.AND.EX P1, PT, R21.reuse, R11.reuse, PT, P1 ;  /* 0x0000000b1500720c */ /* 0x0c0fe40003f26310 */
[----:B------:R-:W-:Y:S02]  /*03f0*/  ISETP.LT.AND.EX P0, PT, R21, R11, PT, P0 ;  /* 0x0000000b1500720c */ /* 0x000fe40003f01300 */
[----:B------:R-:W-:Y:S02]  /*0400*/  FSEL R14, R6, R8, !P1 ;  /* 0x00000008060e7208 */ /* 0x000fe40004800000 */
[----:B------:R-:W-:-:S02]  /*0410*/  FSEL R15, R7, R9, !P1 ;  /* 0x00000009070f7208 */ /* 0x000fc40004800000 */
[----:B------:R-:W-:Y:S02]  /*0420*/  SEL R12, R17, R10, P0 ;  /* 0x0000000a110c7207 */ /* 0x000fe40000000000 */
[----:B------:R-:W-:-:S07]  /*0430*/  SEL R13, R21, R11, P0 ;  /* 0x0000000b150d7207 */ /* 0x000fce0000000000 */
.L_x_10:
[----:B------:R-:W-:Y:S05]  /*0440*/  BSYNC.RECONVERGENT B3 ;  /* 0x0000000000037941 */ /* 0x000fea0003800200 */
.L_x_9:
[----:B------:R-:W-:Y:S02]  /*0450*/  IMAD.X R3, RZ, RZ, R3, P3 ;  /* 0x000000ffff037224 */ /* 0x000fe400018e0603 */
[----:B------:R-:W-:Y:S01]  /*0460*/  VIADD R19, R19, 0x100 ;  /* 0x0000010013137836 */ /* 0x000fe20000000000 */
[----:B------:R-:W-:Y:S06]  /*0470*/  @P2 BRA `(.L_x_11) ;  /* 0xfffffffc00742947 */ /* 0x000fec000383ffff */
.L_x_8:
[----:B------:R-:W-:Y:S05]  /*0480*/  BSYNC.RECONVERGENT B2 ;  /* 0x0000000000027941 */ /* 0x000fea0003800200 */
.L_x_7:
[----:B------:R-:W0:Y:S01]  /*0490*/  LDC.64 R8, c[0x0][0x380] ;  /* 0x0000e000ff087b82 */ /* 0x000e220000000a00 */
[----:B------:R-:W-:-:S13]  /*04a0*/  ISETP.GE.U32.AND P0, PT, R4, 0x300, PT ;  /* 0x000003000400780c */ /* 0x000fda0003f06070 */
[----:B------:R-:W-:Y:S05]  /*04b0*/  @!P0 BRA `(.L_x_6) ;  /* 0x0000000400908947 */ /* 0x000fea0003800000 */
.L_x_20:
[----:B0-----:R-:W-:-:S05]  /*04c0*/  IMAD.WIDE R20, R19, 0x10, R8 ;  /* 0x0000001013147825 */ /* 0x001fca00078e0208 */
[----:B------:R-:W2:Y:S04]  /*04d0*/  LDG.E.64.CONSTANT R10, desc[UR10][R20.64] ;  /* 0x0000000a140a7981 */ /* 0x000ea8000c1e9b00 */
[----:B------:R-:W3:Y:S04]  /*04e0*/  LDG.E.64.CONSTANT R16, desc[UR10][R20.64+0x8] ;  /* 0x0000080a14107981 */ /* 0x000ee8000c1e9b00 */
[----:B-----5:R0:W5:Y:S04]  /*04f0*/  LDG.E.64.CONSTANT R6, desc[UR10][R20.64+0x1000] ;  /* 0x0010000a14067981 */ /* 0x020168000c1e9b00 */
[----:B------:R0:W5:Y:S01]  /*0500*/  LDG.E.64.CONSTANT R4, desc[UR10][R20.64+0x1008] ;  /* 0x0010080a14047981 */ /* 0x000162000c1e9b00 */
[----:B------:R-:W-:Y:S01]  /*0510*/  BSSY.RECONVERGENT B2, `(.L_x_12) ;  /* 0x0000015000027945 */ /* 0x000fe20003800200 */
[----:B--2---:R-:W-:Y:S01]  /*0520*/  DSETP.GEU.AND P0, PT, R14, R10, PT ;  /* 0x0000000a0e00722a */ /* 0x004fe20003f0e000 */
[----:B------:R-:W-:-:S02]  /*0530*/  IMAD.MOV.U32 R2, RZ, RZ, R10 ;  /* 0x000000ffff027224 */ /* 0x000fc400078e000a */
[----:B------:R-:W-:Y:S02]  /*0540*/  IMAD.MOV.U32 R3, RZ, RZ, R11 ;  /* 0x000000ffff037224 */ /* 0x000fe400078e000b */
[----:B---3--:R-:W-:Y:S02]  /*0550*/  IMAD.MOV.U32 R23, RZ, RZ, R16 ;  /* 0x000000ffff177224 */ /* 0x008fe400078e0010 */
[----:B------:R-:W-:-:S07]  /*0560*/  IMAD.MOV.U32 R25, RZ, RZ, R17 ;  /* 0x000000ffff197224 */ /* 0x000fce00078e0011 */
[----:B0-----:R-:W-:Y:S05]  /*0570*/  @!P0 BRA `(.L_x_13) ;  /* 0x0000000000388947 */ /* 0x001fea0003800000 */
[----:B------:R-:W-:Y:S01]  /*0580*/  DSETP.GT.AND P0, PT, R14, R10, PT ;  /* 0x0000000a0e00722a */ /* 0x000fe20003f04000 */
[----:B------:R-:W-:Y:S02]  /*0590*/  IMAD.MOV.U32 R23, RZ, RZ, R12 ;  /* 0x000000ffff177224 */ /* 0x000fe400078e000c */
[----:B------:R-:W-:Y:S02]  /*05a0*/  IMAD.MOV.U32 R25, RZ, RZ, R13 ;  /* 0x000000ffff197224 */ /* 0x000fe400078e000d */
[----:B------:R-:W-:Y:S02]  /*05b0*/  IMAD.MOV.U32 R2, RZ, RZ, R14 ;  /* 0x000000ffff027224 */ /* 0x000fe400078e000e */
[----:B------:R-:W-:-:S07]  /*05c0*/  IMAD.MOV.U32 R3, RZ, RZ, R15 ;  /* 0x000000ffff037224 */ /* 0x000fce00078e000f */
[----:B------:R-:W-:Y:S05]  /*05d0*/  @P0 BRA `(.L_x_13) ;  /* 0x0000000000200947 */ /* 0x000fea0003800000 */
[CC--:B------:R-:W-:Y:S02]  /*05e0*/  ISETP.LT.U32.AND P1, PT, R12.reuse, R16.reuse, PT ;  /* 0x000000100c00720c */ /* 0x0c0fe40003f21070 */
[CC--:B------:R-:W-:Y:S02]  /*05f0*/  ISETP.GE.U32.AND P0, PT, R12.reuse, R16.reuse, PT ;  /* 0x000000100c00720c */ /* 0x0c0fe40003f06070 */
[CC--:B------:R-:W-:Y:S02]  /*0600*/  ISETP.LT.AND.EX P1, PT, R13.reuse, R17.reuse, PT, P1 ;  /* 0x000000110d00720c */ /* 0x0c0fe40003f21310 */
[CC--:B------:R-:W-:Y:S02]  /*0610*/  ISETP.GE.AND.EX P0, PT, R13.reuse, R17.reuse, PT, P0 ;  /* 0x000000110d00720c */ /* 0x0c0fe40003f06300 */
[----:B------:R-:W-:Y:S02]  /*0620*/  SEL R23, R12, R16, P1 ;  /* 0x000000100c177207 */ /* 0x000fe40000800000 */
[----:B------:R-:W-:-:S02]  /*0630*/  SEL R25, R13, R17, P1 ;  /* 0x000000110d197207 */ /* 0x000fc40000800000 */
[----:B------:R-:W-:Y:S02]  /*0640*/  FSEL R2, R14, R10, !P0 ;  /* 0x0000000a0e027208 */ /* 0x000fe40004000000 */
[----:B------:R-:W-:-:S07]  /*0650*/  FSEL R3, R15, R11, !P0 ;  /* 0x0000000b0f037208 */ /* 0x000fce0004000000 */
.L_x_13:
[----:B------:R-:W-:Y:S05]  /*0660*/  BSYNC.RECONVERGENT B2 ;  /* 0x0000000000027941 */ /* 0x000fea0003800200 */
.L_x_12:
[----:B------:R0:W5:Y:S04]  /*0670*/  LDG.E.64.CONSTANT R14, desc[UR10][R20.64+0x2000] ;  /* 0x0020000a140e7981 */ /* 0x000168000c1e9b00 */
[----:B------:R0:W5:Y:S04]  /*0680*/  LDG.E.64.CONSTANT R12, desc[UR10][R20.64+0x2008] ;  /* 0x0020080a140c7981 */ /* 0x000168000c1e9b00 */
[----:B------:R0:W5:Y:S04]  /*0690*/  LDG.E.64.CONSTANT R10, desc[UR10][R20.64+0x3000] ;  /* 0x0030000a140a7981 */ /* 0x000168000c1e9b00 */
[----:B------:R0:W5:Y:S02]  /*06a0*/  LDG.E.64.CONSTANT R16, desc[UR10][R20.64+0x3008] ;  /* 0x0030080a14107981 */ /* 0x000164000c1e9b00 */
[----:B-----5:R-:W-:Y:S01]  /*06b0*/  DSETP.GEU.AND P0, PT, R2, R6, PT ;  /* 0x000000060200722a */ /* 0x020fe20003f0e000 */
[----:B------:R-:W-:Y:S01]  /*06c0*/  BSSY.RECONVERGENT B2, `(.L_x_14) ;  /* 0x0000014000027945 */ /* 0x000fe20003800200 */
[----:B------:R-:W-:-:S02]  /*06d0*/  IMAD.MOV.U32 R26, RZ, RZ, R6 ;  /* 0x000000ffff1a7224 */ /* 0x000fc400078e0006 */
[----:B------:R-:W-:Y:S02]  /*06e0*/  IMAD.MOV.U32 R27, RZ, RZ, R7 ;  /* 0x000000ffff1b7224 */ /* 0x000fe400078e0007 */
[----:B------:R-:W-:Y:S02]  /*06f0*/  IMAD.MOV.U32 R29, RZ, RZ, R4 ;  /* 0x000000ffff1d7224 */ /* 0x000fe400078e0004 */
[----:B------:R-:W-:-:S06]  /*0700*/  IMAD.MOV.U32 R18, RZ, RZ, R5 ;  /* 0x000000ffff127224 */ /* 0x000fcc00078e0005 */
[----:B0-----:R-:W-:Y:S05]  /*0710*/  @!P0 BRA `(.L_x_15) ;  /* 0x0000000000388947 */ /* 0x001fea0003800000 */
        /* <DEDUP_REMOVED lines=14> */
.L_x_15:
[----:B------:R-:W-:Y:S05]  /*0800*/  BSYNC.RECONVERGENT B2 ;  /* 0x0000000000027941 */ /* 0x000fea0003800200 */
.L_x_14:
[----:B------:R-:W-:Y:S01]  /*0810*/  DSETP.GEU.AND P0, PT, R26, R14, PT ;  /* 0x0000000e1a00722a */ /* 0x000fe20003f0e000 */
[----:B------:R-:W-:Y:S01]  /*0820*/  BSSY.RECONVERGENT B2, `(.L_x_16) ;  /* 0x0000014000027945 */ /* 0x000fe20003800200 */
[----:B------:R-:W-:Y:S02]  /*0830*/  IMAD.MOV.U32 R2, RZ, RZ, R14 ;  /* 0x000000ffff027224 */ /* 0x000fe400078e000e */
[----:B------:R-:W-:Y:S02]  /*0840*/  IMAD.MOV.U32 R3, RZ, RZ, R15 ;  /* 0x000000ffff037224 */ /* 0x000fe400078e000f */
[----:B------:R-:W-:Y:S02]  /*0850*/  IMAD.MOV.U32 R5, RZ, RZ, R12 ;  /* 0x000000ffff057224 */ /* 0x000fe400078e000c */
[----:B------:R-:W-:-:S06]  /*0860*/  IMAD.MOV.U32 R7, RZ, RZ, R13 ;  /* 0x000000ffff077224 */ /* 0x000fcc00078e000d */
        /* <DEDUP_REMOVED lines=15> */
.L_x_17:
[----:B------:R-:W-:Y:S05]  /*0960*/  BSYNC.RECONVERGENT B2 ;  /* 0x0000000000027941 */ /* 0x000fea0003800200 */
.L_x_16:
        /* <DEDUP_REMOVED lines=21> */
.L_x_19:
[----:B------:R-:W-:Y:S05]  /*0ac0*/  BSYNC.RECONVERGENT B2 ;  /* 0x0000000000027941 */ /* 0x000fea0003800200 */
.L_x_18:
[----:B------:R-:W-:-:S05]  /*0ad0*/  VIADD R19, R19, 0x400 ;  /* 0x0000040013137836 */ /* 0x000fca0000000000 */
[----:B------:R-:W-:-:S13]  /*0ae0*/  ISETP.GE.AND P0, PT, R19, UR4, PT ;  /* 0x0000000413007c0c */ /* 0x000fda000bf06270 */
[----:B------:R-:W-:Y:S05]  /*0af0*/  @!P0 BRA `(.L_x_20) ;  /* 0xfffffff800708947 */ /* 0x000fea000383ffff */
.L_x_6:
[----:B------:R-:W-:Y:S05]  /*0b00*/  BSYNC.RECONVERGENT B1 ;  /* 0x0000000000017941 */ /* 0x000fea0003800200 */
.L_x_5:
[----:B------:R-:W2:Y:S02]  /*0b10*/  LDCU UR6, c[0x0][0x390] ;  /* 0x00007200ff0677ac */ /* 0x000ea40008000800 */
[----:B--2---:R-:W-:-:S09]  /*0b20*/  UISETP.GE.AND UP0, UPT, UR6, 0x100, UPT ;  /* 0x000001000600788c */ /* 0x004fd2000bf06270 */
[----:B------:R-:W-:Y:S05]  /*0b30*/  BRA.U !UP0, `(.L_x_21) ;  /* 0x0000001508507547 */ /* 0x000fea000b800000 */
[----:B0-----:R-:W0:Y:S01]  /*0b40*/  S2R R9, SR_LANEID ;  /* 0x0000000000097919 */ /* 0x001e220000000000 */
[----:B------:R-:W-:Y:S01]  /*0b50*/  BSSY.RECONVERGENT B1, `(.L_x_22) ;  /* 0x000001f000017945 */ /* 0x000fe20003800200 */
[----:B-----5:R-:W-:Y:S01]  /*0b60*/  IMAD.MOV.U32 R11, RZ, RZ, R12 ;  /* 0x000000ffff0b7224 */ /* 0x020fe200078e000c */
[----:B------:R2:W3:Y:S01]  /*0b70*/  SHFL.DOWN PT, R4, R14, 0x1, 0x1f ;  /* 0x08201f000e047f89 */ /* 0x0004e200000e0000 */
[----:B------:R-:W-:Y:S02]  /*0b80*/  IMAD.MOV.U32 R16, RZ, RZ, R13 ;  /* 0x000000ffff107224 */ /* 0x000fe400078e000d */
[----:B-1----:R-:W-:Y:S01]  /*0b90*/  IMAD.MOV.U32 R2, RZ, RZ, R14 ;  /* 0x000000ffff027224 */ /* 0x002fe200078e000e */
[----:B------:R2:W1:Y:S01]  /*0ba0*/  SHFL.DOWN PT, R5, R15, 0x1, 0x1f ;  /* 0x08201f000f057f89 */ /* 0x00046200000e0000 */
[----:B------:R-:W-:-:S03]  /*0bb0*/  IMAD.MOV.U32 R3, RZ, RZ, R15 ;  /* 0x000000ffff037224 */ /* 0x000fc600078e000f */
[----:B------:R2:W4:Y:S04]  /*0bc0*/  SHFL.DOWN PT, R7, R12, 0x1, 0x1f ;  /* 0x08201f000c077f89 */ /* 0x00052800000e0000 */
[----:B------:R2:W1:Y:S01]  /*0bd0*/  SHFL.DOWN PT, R17, R13, 0x1, 0x1f ;  /* 0x08201f000d117f89 */ /* 0x00046200000e0000 */
[----:B0-----:R-:W-:-:S13]  /*0be0*/  ISETP.GT.AND P0, PT, R9, 0x1e, PT ;  /* 0x0000001e0900780c */ /* 0x001fda0003f04270 */
[----:B-1234-:R-:W-:Y:S05]  /*0bf0*/  @P0 BRA `(.L_x_23) ;  /* 0x0000000000500947 */ /* 0x01efea0003800000 */
[----:B------:R-:W-:Y:S01]  /*0c00*/  DSETP.GEU.AND P0, PT, R14, R4, PT ;  /* 0x000000040e00722a */ /* 0x000fe20003f0e000 */
[----:B------:R-:W-:Y:S02]  /*0c10*/  IMAD.MOV.U32 R11, RZ, RZ, R7 ;  /* 0x000000ffff0b7224 */ /* 0x000fe400078e0007 */
[----:B------:R-:W-:Y:S02]  /*0c20*/  IMAD.MOV.U32 R16, RZ, RZ, R17 ;  /* 0x000000ffff107224 */ /* 0x000fe400078e0011 */
        /* <DEDUP_REMOVED lines=9> */
[CC--:B------:R-:W-:Y:S02]  /*0cc0*/  ISETP.LT.U32.AND P1, PT, R12.reuse, R7.reuse, PT ;  /* 0x000000070c00720c */ /* 0x0c0fe40003f21070 */
[C---:B------:R-:W-:Y:S02]  /*0cd0*/  ISETP.GE.U32.AND P0, PT, R12.reuse, R7, PT ;  /* 0x000000070c00720c */ /* 0x040fe40003f06070 */
[CC--:B------:R-:W-:Y:S02]  /*0ce0*/  ISETP.LT.AND.EX P1, PT, R13.reuse, R17.reuse, PT, P1 ;  /* 0x000000110d00720c */ /* 0x0c0fe40003f21310 */
[C---:B------:R-:W-:Y:S02]  /*0cf0*/  ISETP.GE.AND.EX P0, PT, R13.reuse, R17, PT, P0 ;  /* 0x000000110d00720c */ /* 0x040fe40003f06300 */
[----:B------:R-:W-:Y:S02]  /*0d00*/  SEL R11, R12, R7, P1 ;  /* 0x000000070c0b7207 */ /* 0x000fe40000800000 */
[----:B------:R-:W-:-:S02]  /*0d10*/  SEL R16, R13, R17, P1 ;  /* 0x000000110d107207 */ /* 0x000fc40000800000 */
[----:B------:R-:W-:Y:S02]  /*0d20*/  FSEL R2, R14, R4, !P0 ;  /* 0x000000040e027208 */ /* 0x000fe40004000000 */
[----:B------:R-:W-:-:S07]  /*0d30*/  FSEL R3, R15, R5, !P0 ;  /* 0x000000050f037208 */ /* 0x000fce0004000000 */
.L_x_23:
[----:B------:R-:W-:Y:S05]  /*0d40*/  BSYNC.RECONVERGENT B1 ;  /* 0x0000000000017941 */ /* 0x000fea0003800200 */
.L_x_22:
[----:B------:R-:W-:Y:S01]  /*0d50*/  ISETP.GT.AND P0, PT, R9, 0x1d, PT ;  /* 0x0000001d0900780c */ /* 0x000fe20003f04270 */
[----:B------:R0:W1:Y:S01]  /*0d60*/  SHFL.DOWN PT, R6, R2, 0x2, 0x1f ;  /* 0x08401f0002067f89 */ /* 0x00006200000e0000 */
[----:B------:R-:W-:Y:S01]  /*0d70*/  BSSY.RECONVERGENT B1, `(.L_x_24) ;  /* 0x000001d000017945 */ /* 0x000fe20003800200 */
[----:B------:R-:W-:Y:S02]  /*0d80*/  IMAD.MOV.U32 R8, RZ, RZ, R11 ;  /* 0x000000ffff087224 */ /* 0x000fe400078e000b */
[----:B------:R0:W2:Y:S01]  /*0d90*/  SHFL.DOWN PT, R7, R3, 0x2, 0x1f ;  /* 0x08401f0003077f89 */ /* 0x0000a200000e0000 */
[----:B------:R-:W-:Y:S02]  /*0da0*/  IMAD.MOV.U32 R10, RZ, RZ, R16 ;  /* 0x000000ffff0a7224 */ /* 0x000fe400078e0010 */
[----:B------:R-:W-:Y:S01]  /*0db0*/  IMAD.MOV.U32 R4, RZ, RZ, R2 ;  /* 0x000000ffff047224 */ /* 0x000fe200078e0002 */
[----:B------:R0:W3:Y:S01]  /*0dc0*/  SHFL.DOWN PT, R12, R11, 0x2, 0x1f ;  /* 0x08401f000b0c7f89 */ /* 0x0000e200000e0000 */
[----:B------:R-:W-:-:S03]  /*0dd0*/  IMAD.MOV.U32 R5, RZ, RZ, R3 ;  /* 0x000000ffff057224 */ /* 0x000fc600078e0003 */
[----:B------:R0:W4:Y:S01]  /*0de0*/  SHFL.DOWN PT, R13, R16, 0x2, 0x1f ;  /* 0x08401f00100d7f89 */ /* 0x00012200000e0000 */
[----:B------:R-:W-:Y:S05]  /*0df0*/  @P0 BRA `(.L_x_25) ;  /* 0x0000000000500947 */ /* 0x000fea0003800000 */
[----:B-12---:R-:W-:Y:S01]  /*0e00*/  DSETP.GEU.AND P0, PT, R2, R6, PT ;  /* 0x000000060200722a */ /* 0x006fe20003f0e000 */
[----:B---3--:R-:W-:Y:S02]  /*0e10*/  IMAD.MOV.U32 R8, RZ, RZ, R12 ;  /* 0x000000ffff087224 */ /* 0x008fe400078e000c */
[----:B----4-:R-:W-:Y:S02]  /*0e20*/  IMAD.MOV.U32 R10, RZ, RZ, R13 ;  /* 0x000000ffff0a7224 */ /* 0x010fe400078e000d */
        /* <DEDUP_REMOVED lines=17> */
.L_x_25:
[----:B------:R-:W-:Y:S05]  /*0f40*/  BSYNC.RECONVERGENT B1 ;  /* 0x0000000000017941 */ /* 0x000fea0003800200 */
.L_x_24:
[----:B------:R-:W-:Y:S01]  /*0f50*/  ISETP.GT.AND P0, PT, R9, 0x1b, PT ;  /* 0x0000001b0900780c */ /* 0x000fe20003f04270 */
[----:B-1----:R1:W1:Y:S01]  /*0f60*/  SHFL.DOWN PT, R6, R4, 0x4, 0x1f ;  /* 0x08801f0004067f89 */ /* 0x00226200000e0000 */
[----:B------:R-:W-:Y:S01]  /*0f70*/  BSSY.RECONVERGENT B1, `(.L_x_26) ;  /* 0x000001d000017945 */ /* 0x000fe20003800200 */
[----:B0-----:R-:W-:Y:S02]  /*0f80*/  IMAD.MOV.U32 R11, RZ, RZ, R8 ;  /* 0x000000ffff0b7224 */ /* 0x001fe400078e0008 */
[----:B--2---:R0:W2:Y:S01]  /*0f90*/  SHFL.DOWN PT, R7, R5, 0x4, 0x1f ;  /* 0x08801f0005077f89 */ /* 0x0040a200000e0000 */
[----:B---3--:R-:W-:Y:S02]  /*0fa0*/  IMAD.MOV.U32 R12, RZ, RZ, R10 ;  /* 0x000000ffff0c7224 */ /* 0x008fe400078e000a */
[----:B------:R-:W-:Y:S01]  /*0fb0*/  IMAD.MOV.U32 R2, RZ, RZ, R4 ;  /* 0x000000ffff027224 */ /* 0x000fe200078e0004 */
[----:B----4-:R0:W3:Y:S01]  /*0fc0*/  SHFL.DOWN PT, R13, R8, 0x4, 0x1f ;  /* 0x08801f00080d7f89 */ /* 0x0100e200000e0000 */
        /* <DEDUP_REMOVED lines=23> */
.L_x_27:
[----:B------:R-:W-:Y:S05]  /*1140*/  BSYNC.RECONVERGENT B1 ;  /* 0x0000000000017941 */ /* 0x000fea0003800200 */
.L_x_26:
[----:B------:R-:W-:Y:S01]  /*1150*/  ISETP.GT.AND P0, PT, R9, 0x17, PT ;  /* 0x000000170900780c */ /* 0x000fe20003f04270 */
[----:B-1----:R1:W1:Y:S01]  /*1160*/  SHFL.DOWN PT, R6, R2, 0x8, 0x1f ;  /* 0x09001f0002067f89 */ /* 0x00226200000e0000 */
[----:B------:R-:W-:Y:S01]  /*1170*/  BSSY.RECONVERGENT B1, `(.L_x_28) ;  /* 0x000001d000017945 */ /* 0x000fe20003800200 */
[----:B0-----:R-:W-:Y:S02]  /*1180*/  IMAD.MOV.U32 R8, RZ, RZ, R11 ;  /* 0x000000ffff087224 */ /* 0x001fe400078e000b */
[----:B--2---:R0:W2:Y:S01]  /*1190*/  SHFL.DOWN PT, R7, R3, 0x8, 0x1f ;  /* 0x09001f0003077f89 */ /* 0x0040a200000e0000 */
[----:B------:R-:W-:Y:S02]  /*11a0*/  IMAD.MOV.U32 R10, RZ, RZ, R12 ;  /* 0x000000ffff0a7224 */ /* 0x000fe400078e000c */
[----:B------:R-:W-:Y:S01]  /*11b0*/  IMAD.MOV.U32 R4, RZ, RZ, R2 ;  /* 0x000000ffff047224 */ /* 0x000fe200078e0002 */
[----:B------:R0:W0:Y:S01]  /*11c0*/  SHFL.DOWN PT, R14, R11, 0x8, 0x1f ;  /* 0x09001f000b0e7f89 */ /* 0x00002200000e0000 */
[----:B------:R-:W-:-:S03]  /*11d0*/  IMAD.MOV.U32 R5, RZ, RZ, R3 ;  /* 0x000000ffff057224 */ /* 0x000fc600078e0003 */
[----:B---3--:R3:W0:Y:S01]  /*11e0*/  SHFL.DOWN PT, R13, R12, 0x8, 0x1f ;  /* 0x09001f000c0d7f89 */ /* 0x00862200000e0000 */
[----:B------:R-:W-:Y:S05]  /*11f0*/  @P0 BRA `(.L_x_29) ;  /* 0x0000000000500947 */ /* 0x000fea0003800000 */
[----:B-12---:R-:W-:Y:S01]  /*1200*/  DSETP.GEU.AND P0, PT, R2, R6, PT ;  /* 0x000000060200722a */ /* 0x006fe20003f0e000 */
[----:B0-----:R-:W-:Y:S02]  /*1210*/  IMAD.MOV.U32 R8, RZ, RZ, R14 ;  /* 0x000000ffff087224 */ /* 0x001fe400078e000e */
        /* <DEDUP_REMOVED lines=18> */
.L_x_29:
[----:B------:R-:W-:Y:S05]  /*1340*/  BSYNC.RECONVERGENT B1 ;  /* 0x0000000000017941 */ /* 0x000fea0003800200 */
.L_x_28:
[----:B------:R-:W-:Y:S01]  /*1350*/  ISETP.GT.AND P0, PT, R9, 0xf, PT ;  /* 0x0000000f0900780c */ /* 0x000fe20003f04270 */
[----:B-1----:R1:W1:Y:S01]  /*1360*/  SHFL.DOWN PT, R2, R4, 0x10, 0x1f ;  /* 0x0a001f0004027f89 */ /* 0x00226200000e0000 */
[----:B------:R-:W-:Y:S01]  /*1370*/  BSSY.RECONVERGENT B1, `(.L_x_30) ;  /* 0x000001d000017945 */ /* 0x000fe20003800200 */
[----:B0-----:R-:W-:Y:S02]  /*1380*/  IMAD.MOV.U32 R14, RZ, RZ, R8 ;  /* 0x000000ffff0e7224 */ /* 0x001fe400078e0008 */
[----:B------:R0:W0:Y:S01]  /*1390*/  SHFL.DOWN PT, R3, R5, 0x10, 0x1f ;  /* 0x0a001f0005037f89 */ /* 0x00002200000e0000 */
[----:B----4-:R-:W-:Y:S02]  /*13a0*/  IMAD.MOV.U32 R15, RZ, RZ, R10 ;  /* 0x000000ffff0f7224 */ /* 0x010fe400078e000a */
[----:B---3--:R-:W-:Y:S01]  /*13b0*/  IMAD.MOV.U32 R12, RZ, RZ, R4 ;  /* 0x000000ffff0c7224 */ /* 0x008fe200078e0004 */
[----:B--2---:R2:W3:Y:S01]  /*13c0*/  SHFL.DOWN PT, R7, R8, 0x10, 0x1f ;  /* 0x0a001f0008077f89 */ /* 0x0044e200000e0000 */
[----:B------:R-:W-:-:S03]  /*13d0*/  IMAD.MOV.U32 R13, RZ, RZ, R5 ;  /* 0x000000ffff0d7224 */ /* 0x000fc600078e0005 */
[----:B------:R2:W4:Y:S01]  /*13e0*/  SHFL.DOWN PT, R11, R10, 0x10, 0x1f ;  /* 0x0a001f000a0b7f89 */ /* 0x00052200000e0000 */
[----:B------:R-:W-:Y:S05]  /*13f0*/  @P0 BRA `(.L_x_31) ;  /* 0x0000000000500947 */ /* 0x000fea0003800000 */
[----:B01----:R-:W-:Y:S01]  /*1400*/  DSETP.GEU.AND P0, PT, R4, R2, PT ;  /* 0x000000020400722a */ /* 0x003fe20003f0e000 */
        /* <DEDUP_REMOVED lines=19> */
.L_x_31:
[----:B------:R-:W-:Y:S05]  /*1540*/  BSYNC.RECONVERGENT B1 ;  /* 0x0000000000017941 */ /* 0x000fea0003800200 */
.L_x_30:
[----:B------:R-:W-:Y:S01]  /*1550*/  ISETP.NE.AND P0, PT, R9, RZ, PT ;  /* 0x000000ff0900720c */ /* 0x000fe20003f05270 */
[----:B------:R-:W-:-:S12]  /*1560*/  BSSY.RECONVERGENT B1, `(.L_x_32) ;  /* 0x000000a000017945 */ /* 0x000fd80003800200 */
[----:B------:R-:W-:Y:S05]  /*1570*/  @P0 BRA `(.L_x_33) ;  /* 0x0000000000200947 */ /* 0x000fea0003800000 */
[----:B-1----:R-:W1:Y:S01]  /*1580*/  S2R R4, SR_CgaCtaId ;  /* 0x0000000000047919 */ /* 0x002e620000008800 */
[----:B0-----:R-:W-:Y:S02]  /*1590*/  MOV R3, 0x400 ;  /* 0x0000040000037802 */ /* 0x001fe40000000f00 */
[----:B------:R-:W-:-:S04]  /*15a0*/  SHF.R.U32.HI R2, RZ, 0x1, R0 ;  /* 0x00000001ff027819 */ /* 0x000fc80000011600 */
[----:B------:R-:W-:Y:S02]  /*15b0*/  LOP3.LUT R2, R2, 0x1f0, RZ, 0xc0, !PT ;  /* 0x000001f002027812 */ /* 0x000fe400078ec0ff */
[----:B-1----:R-:W-:-:S05]  /*15c0*/  LEA R3, R4, R3, 0x18 ;  /* 0x0000000304037211 */ /* 0x002fca00078ec0ff */
[----:B------:R-:W-:-:S05]  /*15d0*/  IMAD.IADD R3, R2, 0x1, R3 ;  /* 0x0000000102037824 */ /* 0x000fca00078e0203 */
[----:B------:R0:W-:Y:S04]  /*15e0*/  STS.64 [R3+0x10], R14 ;  /* 0x0000100e03007388 */ /* 0x0001e80000000a00 */
[----:B------:R0:W-:Y:S02]  /*15f0*/  STS.64 [R3+0x8], R12 ;  /* 0x0000080c03007388 */ /* 0x0001e40000000a00 */
.L_x_33:
[----:B------:R-:W-:Y:S05]  /*1600*/  BSYNC.RECONVERGENT B1 ;  /* 0x0000000000017941 */ /* 0x000fea0003800200 */
.L_x_32:
[----:B------:R-:W-:Y:S01]  /*1610*/  BAR.SYNC.DEFER_BLOCKING 0x0 ;  /* 0x0000000000007b1d */ /* 0x000fe20000010000 */
[----:B------:R-:W-:-:S13]  /*1620*/  ISETP.NE.AND P1, PT, R0, RZ, PT ;  /* 0x000000ff0000720c */ /* 0x000fda0003f25270 */
[----:B------:R-:W-:Y:S05]  /*1630*/  @P1 BRA `(.L_x_34) ;  /* 0x0000005400901947 */ /* 0x000fea0003800000 */
[----:B0-----:R-:W0:Y:S01]  /*1640*/  S2R R3, SR_CgaCtaId ;  /* 0x0000000000037919 */ /* 0x001e220000008800 */
[----:B------:R-:W-:Y:S01]  /*1650*/  MOV R0, 0x400 ;  /* 0x0000040000007802 */ /* 0x000fe20000000f00 */
[----:B------:R-:W-:Y:S03]  /*1660*/  BSSY.RECONVERGENT B1, `(.L_x_35) ;  /* 0x000001a000017945 */ /* 0x000fe60003800200 */
[----:B0-----:R-:W-:-:S05]  /*1670*/  LEA R0, R3, R0, 0x18 ;  /* 0x0000000003007211 */ /* 0x001fca00078ec0ff */
[----:B------:R-:W0:Y:S04]  /*1680*/  LDS.64 R16, [R0+0x18] ;  /* 0x0000180000107984 */ /* 0x000e280000000a00 */
[----:B-1-3--:R-:W1:Y:S04]  /*1690*/  LDS.128 R4, [R0+0x20] ;  /* 0x0000200000047984 */ /* 0x00ae680000000c00 */
[----:B------:R3:W3:Y:S04]  /*16a0*/  LDS.64 R2, [R0+0x80] ;  /* 0x0000800000027984 */ /* 0x0006e80000000a00 */
[----:B--2-4-:R2:W4:Y:S01]  /*16b0*/  LDS.128 R8, [R0+0x30] ;  /* 0x0000300000087984 */ /* 0x0145220000000c00 */
[----:B0-----:R-:W-:Y:S01]  /*16c0*/  DSETP.GEU.AND P0, PT, R12, R16, PT ;  /* 0x000000100c00722a */ /* 0x001fe20003f0e000 */
[----:B------:R-:W-:-:S02]  /*16d0*/  IMAD.MOV.U32 R20, RZ, RZ, R16 ;  /* 0x000000ffff147224 */ /* 0x000fc400078e0010 */
[----:B------:R-:W-:Y:S02]  /*16e0*/  IMAD.MOV.U32 R21, RZ, RZ, R17 ;  /* 0x000000ffff157224 */ /* 0x000fe400078e0011 */
[----:B-1----:R-:W-:Y:S02]  /*16f0*/  IMAD.MOV.U32 R22, RZ, RZ, R4 ;  /* 0x000000ffff167224 */ /* 0x002fe400078e0004 */
[----:B------:R-:W-:-:S07]  /*1700*/  IMAD.MOV.U32 R23, RZ, RZ, R5 ;  /* 0x000000ffff177224 */ /* 0x000fce00078e0005 */
[----:B--234-:R-:W-:Y:S05]  /*1710*/  @!P0 BRA `(.L_x_36) ;  /* 0x0000000000388947 */ /* 0x01cfea0003800000 */
[----:B------:R-:W-:Y:S01]  /*1720*/  DSETP.GEU.AND P0, PT, R16, R12, PT ;  /* 0x0000000c1000722a */ /* 0x000fe20003f0e000 */
[----:B------:R-:W-:Y:S02]  /*1730*/  IMAD.MOV.U32 R20, RZ, RZ, R12 ;  /* 0x000000ffff147224 */ /* 0x000fe400078e000c */
[----:B------:R-:W-:Y:S02]  /*1740*/  IMAD.MOV.U32 R21, RZ, RZ, R13 ;  /* 0x000000ffff157224 */ /* 0x000fe400078e000d */
[----:B------:R-:W-:Y:S02]  /*1750*/  IMAD.MOV.U32 R22, RZ, RZ, R14 ;  /* 0x000000ffff167224 */ /* 0x000fe400078e000e */
[----:B------:R-:W-:-:S07]  /*1760*/  IMAD.MOV.U32 R23, RZ, RZ, R15 ;  /* 0x000000ffff177224 */ /* 0x000fce00078e000f */
[----:B------:R-:W-:Y:S05]  /*1770*/  @!P0 BRA `(.L_x_36) ;  /* 0x0000000000208947 */ /* 0x000fea0003800000 */
        /* <DEDUP_REMOVED lines=8> */
.L_x_36:
[----:B------:R-:W-:Y:S05]  /*1800*/  BSYNC.RECONVERGENT B1 ;  /* 0x0000000000017941 */ /* 0x000fea0003800200 */
.L_x_35:
[----:B------:R0:W1:Y:S01]  /*1810*/  LDS.128 R12, [R0+0x40] ;  /* 0x00004000000c7984 */ /* 0x0000620000000c00 */
[----:B------:R-:W-:Y:S01]  /*1820*/  DSETP.GEU.AND P0, PT, R20, R6, PT ;  /* 0x000000061400722a */ /* 0x000fe20003f0e000 */
[----:B------:R-:W-:Y:S01]  /*1830*/  BSSY.RECONVERGENT B1, `(.L_x_37) ;  /* 0x0000015000017945 */ /* 0x000fe20003800200 */
[----:B------:R-:W-:Y:S01]  /*1840*/  IMAD.MOV.U32 R4, RZ, RZ, R6 ;  /* 0x000000ffff047224 */ /* 0x000fe200078e0006 */
[----:B------:R0:W2:Y:S01]  /*1850*/  LDS.128 R16, [R0+0x50] ;  /* 0x0000500000107984 */ /* 0x0000a20000000c00 */
[----:B------:R-:W-:Y:S02]  /*1860*/  IMAD.MOV.U32 R5, RZ, RZ, R7 ;  /* 0x000000ffff057224 */ /* 0x000fe400078e0007 */
[----:B------:R-:W-:Y:S02]  /*1870*/  IMAD.MOV.U32 R27, RZ, RZ, R8 ;  /* 0x000000ffff1b7224 */ /* 0x000fe400078e0008 */
[----:B------:R-:W-:-:S06]  /*1880*/  IMAD.MOV.U32 R29, RZ, RZ, R9 ;  /* 0x000000ffff1d7224 */ /* 0x000fcc00078e0009 */
[----:B0-----:R-:W-:Y:S05]  /*1890*/  @!P0 BRA `(.L_x_38) ;  /* 0x0000000000388947 */ /* 0x001fea0003800000 */
[----:B------:R-:W-:Y:S01]  /*18a0*/  DSETP.GEU.AND P0, PT, R6, R20, PT ;  /* 0x000000140600722a */ /* 0x000fe20003f0e000 */
[----:B------:R-:W-:Y:S02]  /*18b0*/  IMAD.MOV.U32 R27, RZ, RZ, R22 ;  /* 0x000000ffff1b7224 */ /* 0x000fe400078e0016 */
[----:B------:R-:W-:Y:S02]  /*18c0*/  IMAD.MOV.U32 R29, RZ, RZ, R23 ;  /* 0x000000ffff1d7224 */ /* 0x000fe400078e0017 */
[----:B------:R-:W-:Y:S02]  /*18d0*/  IMAD.MOV.U32 R4, RZ, RZ, R20 ;  /* 0x000000ffff047224 */ /* 0x000fe400078e0014 */
[----:B------:R-:W-:-:S07]  /*18e0*/  IMAD.MOV.U32 R5, RZ, RZ, R21 ;  /* 0x000000ffff057224 */ /* 0x000fce00078e0015 */
[----:B------:R-:W-:Y:S05]  /*18f0*/  @!P0 BRA `(.L_x_38) ;  /* 0x0000000000208947 */ /* 0x000fea0003800000 */
        /* <DEDUP_REMOVED lines=8> */
.L_x_38:
[----:B------:R-:W-:Y:S05]  /*1980*/  BSYNC.RECONVERGENT B1 ;  /* 0x0000000000017941 */ /* 0x000fea0003800200 */
.L_x_37:
[----:B------:R-:W-:Y:S01]  /*1990*/  DSETP.GEU.AND P0, PT, R4, R10, PT ;  /* 0x0000000a0400722a */ /* 0x000fe20003f0e000 */
[----:B------:R-:W-:Y:S01]  /*19a0*/  BSSY.RECONVERGENT B1, `(.L_x_39) ;  /* 0x0000014000017945 */ /* 0x000fe20003800200 */
[----:B------:R-:W-:Y:S02]  /*19b0*/  IMAD.MOV.U32 R20, RZ, RZ, R10 ;  /* 0x000000ffff147224 */ /* 0x000fe400078e000a */
[----:B------:R-:W-:Y:S02]  /*19c0*/  IMAD.MOV.U32 R21, RZ, RZ, R11 ;  /* 0x000000ffff157224 */ /* 0x000fe400078e000b */
[----:B-1----:R-:W-:Y:S02]  /*19d0*/  IMAD.MOV.U32 R25, RZ, RZ, R12 ;  /* 0x000000ffff197224 */ /* 0x002fe400078e000c */
[----:B------:R-:W-:-:S06]  /*19e0*/  IMAD.MOV.U32 R23, RZ, RZ, R13 ;  /* 0x000000ffff177224 */ /* 0x000fcc00078e000d */
[----:B------:R-:W-:Y:S05]  /*19f0*/  @!P0 BRA `(.L_x_40) ;  /* 0x0000000000388947 */ /* 0x000fea0003800000 */
        /* <DEDUP_REMOVED lines=14> */
.L_x_40:
[----:B------:R-:W-:Y:S05]  /*1ae0*/  BSYNC.RECONVERGENT B1 ;  /* 0x0000000000017941 */ /* 0x000fea0003800200 */
.L_x_39:
[----:B------:R0:W1:Y:S01]  /*1af0*/  LDS.128 R8, [R0+0x60] ;  /* 0x0000600000087984 */ /* 0x0000620000000c00 */
[----:B------:R-:W-:Y:S01]  /*1b00*/  DSETP.GEU.AND P0, PT, R20, R14, PT ;  /* 0x0000000e1400722a */ /* 0x000fe20003f0e000 */
[----:B------:R-:W-:Y:S01]  /*1b10*/  BSSY.RECONVERGENT B1, `(.L_x_41) ;  /* 0x0000015000017945 */ /* 0x000fe20003800200 */
[----:B------:R-:W-:Y:S01]  /*1b20*/  IMAD.MOV.U32 R12, RZ, RZ, R14 ;  /* 0x000000ffff0c7224 */ /* 0x000fe200078e000e */
[----:B------:R0:W3:Y:S01]  /*1b30*/  LDS.128 R4, [R0+0x70] ;  /* 0x0000700000047984 */ /* 0x0000e20000000c00 */
[----:B------:R-:W-:Y:S02]  /*1b40*/  IMAD.MOV.U32 R13, RZ, RZ, R15 ;  /* 0x000000ffff0d7224 */ /* 0x000fe400078e000f */
[----:B--2---:R-:W-:Y:S02]  /*1b50*/  IMAD.MOV.U32 R27, RZ, RZ, R16 ;  /* 0x000000ffff1b7224 */ /* 0x004fe400078e0010 */
        /* <DEDUP_REMOVED lines=16> */
.L_x_42:
[----:B------:R-:W-:Y:S05]  /*1c60*/  BSYNC.RECONVERGENT B1 ;  /* 0x0000000000017941 */ /* 0x000fea0003800200 */
.L_x_41:
        /* <DEDUP_REMOVED lines=21> */
.L_x_44:
[----:B------:R-:W-:Y:S05]  /*1dc0*/  BSYNC.RECONVERGENT B1 ;  /* 0x0000000000017941 */ /* 0x000fea0003800200 */
.L_x_43:
[----:B------:R-:W-:Y:S01]  /*1dd0*/  DSETP.GEU.AND P0, PT, R14, R10, PT ;  /* 0x0000000a0e00722a */ /* 0x000fe20003f0e000 */
[----:B------:R-:W-:Y:S01]  /*1de0*/  BSSY.RECONVERGENT B1, `(.L_x_45) ;  /* 0x0000014000017945 */ /* 0x000fe20003800200 */
[----:B------:R-:W-:Y:S02]  /*1df0*/  IMAD.MOV.U32 R8, RZ, RZ, R10 ;  /* 0x000000ffff087224 */ /* 0x000fe400078e000a */
[----:B------:R-:W-:Y:S02]  /*1e00*/  IMAD.MOV.U32 R9, RZ, RZ, R11 ;  /* 0x000000ffff097224 */ /* 0x000fe400078e000b */
[----:B---3--:R-:W-:Y:S02]  /*1e10*/  IMAD.MOV.U32 R17, RZ, RZ, R4 ;  /* 0x000000ffff117224 */ /* 0x008fe400078e0004 */
        /* <DEDUP_REMOVED lines=16> */
.L_x_46:
[----:B------:R-:W-:Y:S05]  /*1f20*/  BSYNC.RECONVERGENT B1 ;  /* 0x0000000000017941 */ /* 0x000fea0003800200 */
.L_x_45:
[----:B------:R-:W-:Y:S01]  /*1f30*/  DSETP.GEU.AND P0, PT, R8, R6, PT ;  /* 0x000000060800722a */ /* 0x000fe20003f0e000 */
[----:B------:R-:W-:Y:S02]  /*1f40*/  IMAD.MOV.U32 R12, RZ, RZ, R6 ;  /* 0x000000ffff0c7224 */ /* 0x000fe400078e0006 */
[----:B------:R-:W-:Y:S02]  /*1f50*/  IMAD.MOV.U32 R13, RZ, RZ, R7 ;  /* 0x000000ffff0d7224 */ /* 0x000fe400078e0007 */
[----:B------:R-:W-:Y:S02]  /*1f60*/  IMAD.MOV.U32 R14, RZ, RZ, R2 ;  /* 0x000000ffff0e7224 */ /* 0x000fe400078e0002 */
[----:B------:R-:W-:-:S07]  /*1f70*/  IMAD.MOV.U32 R15, RZ, RZ, R3 ;  /* 0x000000ffff0f7224 */ /* 0x000fce00078e0003 */
        /* <DEDUP_REMOVED lines=14> */
[----:B------:R-:W-:Y:S01]  /*2060*/  SEL R15, R0, R3, P2 ;  /* 0x00000003000f7207 */ /* 0x000fe20001000000 */
[----:B------:R-:W-:Y:S06]  /*2070*/  BRA `(.L_x_34) ;  /* 0x0000004c00007947 */ /* 0x000fec0003800000 */
.L_x_21:
[----:B-1----:R-:W1:Y:S01]  /*2080*/  S2R R2, SR_LANEID ;  /* 0x0000000000027919 */ /* 0x002e620000000000 */
[----:B------:R-:W-:Y:S01]  /*2090*/  LOP3.LUT R3, R0, 0x3e0, RZ, 0xc0, !PT ;  /* 0x000003e000037812 */ /* 0x000fe200078ec0ff */
[----:B------:R-:W-:Y:S01]  /*20a0*/  BSSY.RECONVERGENT B1, `(.L_x_47) ;  /* 0x0000024000017945 */ /* 0x000fe20003800200 */
[----:B-----5:R-:W-:Y:S02]  /*20b0*/  IMAD.MOV.U32 R18, RZ, RZ, R12 ;  /* 0x000000ffff127224 */ /* 0x020fe400078e000c */
[----:B------:R-:W-:Y:S02]  /*20c0*/  IMAD.MOV.U32 R20, RZ, RZ, R13 ;  /* 0x000000ffff147224 */ /* 0x000fe400078e000d */
[----:B------:R-:W-:Y:S01]  /*20d0*/  VIADD R4, R3, 0x20 ;  /* 0x0000002003047836 */ /* 0x000fe20000000000 */
[----:B------:R-:W-:Y:S01]  /*20e0*/  LOP3.LUT R3, RZ, R3, RZ, 0x33, !PT ;  /* 0x00000003ff037212 */ /* 0x000fe200078e33ff */
[----:B------:R-:W-:Y:S02]  /*20f0*/  IMAD.MOV.U32 R6, RZ, RZ, R14 ;  /* 0x000000ffff067224 */ /* 0x000fe400078e000e */
[----:B------:R-:W-:Y:S01]  /*2100*/  IMAD.MOV.U32 R7, RZ, RZ, R15 ;  /* 0x000000ffff077224 */ /* 0x000fe200078e000f */
[----:B------:R-:W-:Y:S01]  /*2110*/  ISETP.GT.AND P0, PT, R4, UR6, PT ;  /* 0x0000000604007c0c */ /* 0x000fe2000bf04270 */
[----:B------:R-:W-:-:S05]  /*2120*/  VIADD R3, R3, UR6 ;  /* 0x0000000603037c36 */ /* 0x000fca0008000000 */
[----:B------:R-:W-:-:S05]  /*2130*/  SEL R3, R3, 0x1f, P0 ;  /* 0x0000001f03037807 */ /* 0x000fca0000000000 */
[----:B------:R2:W3:Y:S04]  /*2140*/  SHFL.DOWN PT, R4, R14, 0x1, R3 ;  /* 0x082000000e047989 */ /* 0x0004e800000e0003 */
[----:B------:R2:W4:Y:S04]  /*2150*/  SHFL.DOWN PT, R5, R15, 0x1, R3 ;  /* 0x082000000f057989 */ /* 0x00052800000e0003 */
[----:B0-----:R2:W0:Y:S01]  /*2160*/  SHFL.DOWN PT, R9, R12, 0x1, R3 ;  /* 0x082000000c097989 */ /* 0x00142200000e0003 */
[----:B-1----:R-:W-:-:S03]  /*2170*/  ISETP.GE.AND P0, PT, R2, R3, PT ;  /* 0x000000030200720c */ /* 0x002fc60003f06270 */
[----:B------:R2:W1:Y:S10]  /*2180*/  SHFL.DOWN PT, R11, R13, 0x1, R3 ;  /* 0x082000000d0b7989 */ /* 0x00047400000e0003 */
[----:B--2---:R-:W-:Y:S05]  /*2190*/  @P0 BRA `(.L_x_48) ;  /* 0x0000000000500947 */ /* 0x004fea0003800000 */
[----:B---34-:R-:W-:Y:S01]  /*21a0*/  DSETP.GEU.AND P0, PT, R14, R4, PT ;  /* 0x000000040e00722a */ /* 0x018fe20003f0e000 */
[----:B0-----:R-:W-:Y:S02]  /*21b0*/  IMAD.MOV.U32 R18, RZ, RZ, R9 ;  /* 0x000000ffff127224 */ /* 0x001fe400078e0009 */
[----:B-1----:R-:W-:Y:S02]  /*21c0*/  IMAD.MOV.U32 R20, RZ, RZ, R11 ;  /* 0x000000ffff147224 */ /* 0x002fe400078e000b */
        /* <DEDUP_REMOVED lines=17> */
.L_x_48:
[----:B------:R-:W-:Y:S05]  /*22e0*/  BSYNC.RECONVERGENT B1 ;  /* 0x0000000000017941 */ /* 0x000fea0003800200 */
.L_x_47:
[----:B---3--:R-:W-:Y:S01]  /*22f0*/  VIADD R4, R2, 0x2 ;  /* 0x0000000202047836 */ /* 0x008fe20000000000 */
[----:B------:R2:W3:Y:S01]  /*2300*/  SHFL.DOWN PT, R8, R6, 0x2, R3 ;  /* 0x0840000006087989 */ /* 0x0004e200000e0003 */
[----:B------:R-:W-:Y:S01]  /*2310*/  BSSY.RECONVERGENT B1, `(.L_x_49) ;  /* 0x000001e000017945 */ /* 0x000fe20003800200 */
[----:B------:R-:W-:Y:S02]  /*2320*/  IMAD.MOV.U32 R10, RZ, RZ, R18 ;  /* 0x000000ffff0a7224 */ /* 0x000fe400078e0012 */
[----:B------:R-:W-:Y:S01]  /*2330*/  ISETP.GT.AND P0, PT, R4, R3, PT ;  /* 0x000000030400720c */ /* 0x000fe20003f04270 */
[----:B0-----:R2:W0:Y:S01]  /*2340*/  SHFL.DOWN PT, R9, R7, 0x2, R3 ;  /* 0x0840000007097989 */ /* 0x00142200000e0003 */
[----:B------:R-:W-:Y:S02]  /*2350*/  IMAD.MOV.U32 R16, RZ, RZ, R20 ;  /* 0x000000ffff107224 */ /* 0x000fe400078e0014 */
[----:B------:R-:W-:Y:S01]  /*2360*/  IMAD.MOV.U32 R4, RZ, RZ, R6 ;  /* 0x000000ffff047224 */ /* 0x000fe200078e0006 */
[----:B-1----:R2:W1:Y:S01]  /*2370*/  SHFL.DOWN PT, R11, R18, 0x2, R3 ;  /* 0x08400000120b7989 */ /* 0x00246200000e0003 */
[----:B----4-:R-:W-:-:S03]  /*2380*/  IMAD.MOV.U32 R5, RZ, RZ, R7 ;  /* 0x000000ffff057224 */ /* 0x010fc600078e0007 */
[----:B------:R2:W4:Y:S04]  /*2390*/  SHFL.DOWN PT, R13, R20, 0x2, R3 ;  /* 0x08400000140d7989 */ /* 0x00052800000e0003 */
[----:B------:R-:W-:Y:S05]  /*23a0*/  @P0 BRA `(.L_x_50) ;  /* 0x0000000000500947 */ /* 0x000fea0003800000 */
[----:B0--3--:R-:W-:Y:S01]  /*23b0*/  DSETP.GEU.AND P0, PT, R6, R8, PT ;  /* 0x000000080600722a */ /* 0x009fe20003f0e000 */
[----:B-1----:R-:W-:Y:S02]  /*23c0*/  IMAD.MOV.U32 R10, RZ, RZ, R11 ;  /* 0x000000ffff0a7224 */ /* 0x002fe400078e000b */
        /* <DEDUP_REMOVED lines=18> */
.L_x_50:
[----:B------:R-:W-:Y:S05]  /*24f0*/  BSYNC.RECONVERGENT B1 ;  /* 0x0000000000017941 */ /* 0x000fea0003800200 */
.L_x_49:
[----:B--2---:R-:W-:Y:S01]  /*2500*/  VIADD R6, R2, 0x4 ;  /* 0x0000000402067836 */ /* 0x004fe20000000000 */
[----:B---3--:R2:W3:Y:S01]  /*2510*/  SHFL.DOWN PT, R8, R4, 0x4, R3 ;  /* 0x0880000004087989 */ /* 0x0084e200000e0003 */
[----:B------:R-:W-:Y:S01]  /*2520*/  BSSY.RECONVERGENT B1, `(.L_x_51) ;  /* 0x000001e000017945 */ /* 0x000fe20003800200 */
[----:B------:R-:W-:Y:S02]  /*2530*/  IMAD.MOV.U32 R12, RZ, RZ, R10 ;  /* 0x000000ffff0c7224 */ /* 0x000fe400078e000a */
[----:B------:R-:W-:Y:S01]  /*2540*/  ISETP.GT.AND P0, PT, R6, R3, PT ;  /* 0x000000030600720c */ /* 0x000fe20003f04270 */
[----:B0-----:R2:W0:Y:S01]  /*2550*/  SHFL.DOWN PT, R9, R5, 0x4, R3 ;  /* 0x0880000005097989 */ /* 0x00142200000e0003 */
[----:B------:R-:W-:Y:S02]  /*2560*/  IMAD.MOV.U32 R14, RZ, RZ, R16 ;  /* 0x000000ffff0e7224 */ /* 0x000fe400078e0010 */
[----:B------:R-:W-:Y:S01]  /*2570*/  IMAD.MOV.U32 R6, RZ, RZ, R4 ;  /* 0x000000ffff067224 */ /* 0x000fe200078e0004 */
[----:B-1----:R2:W1:Y:S01]  /*2580*/  SHFL.DOWN PT, R11, R10, 0x4, R3 ;  /* 0x088000000a0b7989 */ /* 0x00246200000e0003 */
[----:B------:R-:W-:-:S03]  /*2590*/  IMAD.MOV.U32 R7, RZ, RZ, R5 ;  /* 0x000000ffff077224 */ /* 0x000fc600078e0005 */
[----:B----4-:R2:W4:Y:S04]  /*25a0*/  SHFL.DOWN PT, R13, R16, 0x4, R3 ;  /* 0x08800000100d7989 */ /* 0x01052800000e0003 */
        /* <DEDUP_REMOVED lines=21> */
.L_x_52:
[----:B------:R-:W-:Y:S05]  /*2700*/  BSYNC.RECONVERGENT B1 ;  /* 0x0000000000017941 */ /* 0x000fea0003800200 */
.L_x_51:
        /* <DEDUP_REMOVED lines=32> */
.L_x_54:
[----:B------:R-:W-:Y:S05]  /*2910*/  BSYNC.RECONVERGENT B1 ;  /* 0x0000000000017941 */ /* 0x000fea0003800200 */
.L_x_53:
[----:B---3--:R-:W-:Y:S01]  /*2920*/  VIADD R8, R2, 0x10 ;  /* 0x0000001002087836 */ /* 0x008fe20000000000 */
[----:B--2---:R2:W3:Y:S01]  /*2930*/  SHFL.DOWN PT, R6, R4, 0x10, R3 ;  /* 0x0a00000004067989 */ /* 0x0044e200000e0003 */
[----:B------:R-:W-:Y:S01]  /*2940*/  BSSY.RECONVERGENT B1, `(.L_x_55) ;  /* 0x000001e000017945 */ /* 0x000fe20003800200 */
[----:B------:R-:W-:Y:S02]  /*2950*/  IMAD.MOV.U32 R14, RZ, RZ, R10 ;  /* 0x000000ffff0e7224 */ /* 0x000fe400078e000a */
[----:B------:R-:W-:Y:S01]  /*2960*/  ISETP.GT.AND P0, PT, R8, R3, PT ;  /* 0x000000030800720c */ /* 0x000fe20003f04270 */
[----:B------:R2:W2:Y:S01]  /*2970*/  SHFL.DOWN PT, R7, R5, 0x10, R3 ;  /* 0x0a00000005077989 */ /* 0x0004a200000e0003 */
[----:B------:R-:W-:Y:S02]  /*2980*/  IMAD.MOV.U32 R15, RZ, RZ, R16 ;  /* 0x000000ffff0f7224 */ /* 0x000fe400078e0010 */
[----:B------:R-:W-:Y:S01]  /*2990*/  IMAD.MOV.U32 R12, RZ, RZ, R4 ;  /* 0x000000ffff0c7224 */ /* 0x000fe200078e0004 */
[----:B0-----:R0:W0:Y:S01]  /*29a0*/  SHFL.DOWN PT, R9, R10, 0x10, R3 ;  /* 0x0a0000000a097989 */ /* 0x00102200000e0003 */
[----:B----4-:R-:W-:-:S03]  /*29b0*/  IMAD.MOV.U32 R13, RZ, RZ, R5 ;  /* 0x000000ffff0d7224 */ /* 0x010fc600078e0005 */
[----:B-1----:R1:W4:Y:S04]  /*29c0*/  SHFL.DOWN PT, R11, R16, 0x10, R3 ;  /* 0x0a000000100b7989 */ /* 0x00232800000e0003 */
[----:B------:R-:W-:Y:S05]  /*29d0*/  @P0 BRA `(.L_x_56) ;  /* 0x0000000000500947 */ /* 0x000fea0003800000 */
[----:B--23--:R-:W-:Y:S01]  /*29e0*/  DSETP.GEU.AND P0, PT, R4, R6, PT ;  /* 0x000000060400722a */ /* 0x00cfe20003f0e000 */
[----:B0-----:R-:W-:Y:S02]  /*29f0*/  IMAD.MOV.U32 R14, RZ, RZ, R9 ;  /* 0x000000ffff0e7224 */ /* 0x001fe400078e0009 */
        /* <DEDUP_REMOVED lines=18> */
.L_x_56:
[----:B------:R-:W-:Y:S05]  /*2b20*/  BSYNC.RECONVERGENT B1 ;  /* 0x0000000000017941 */ /* 0x000fea0003800200 */
.L_x_55:
[----:B------:R-:W-:Y:S01]  /*2b30*/  ISETP.NE.AND P0, PT, R2, RZ, PT ;  /* 0x000000ff0200720c */ /* 0x000fe20003f05270 */
[----:B------:R-:W-:-:S12]  /*2b40*/  BSSY.RECONVERGENT B1, `(.L_x_57) ;  /* 0x000000a000017945 */ /* 0x000fd80003800200 */
[----:B------:R-:W-:Y:S05]  /*2b50*/  @P0 BRA `(.L_x_58) ;  /* 0x0000000000200947 */ /* 0x000fea0003800000 */
[----:B--2---:R-:W2:Y:S01]  /*2b60*/  S2R R4, SR_CgaCtaId ;  /* 0x0000000000047919 */ /* 0x004ea20000008800 */
[----:B01----:R-:W-:Y:S02]  /*2b70*/  MOV R3, 0x400 ;  /* 0x0000040000037802 */ /* 0x003fe40000000f00 */
[----:B------:R-:W-:-:S04]  /*2b80*/  SHF.R.U32.HI R2, RZ, 0x1, R0 ;  /* 0x00000001ff027819 */ /* 0x000fc80000011600 */
[----:B------:R-:W-:Y:S02]  /*2b90*/  LOP3.LUT R2, R2, 0x1f0, RZ, 0xc0, !PT ;  /* 0x000001f002027812 */ /* 0x000fe400078ec0ff */
[----:B--2---:R-:W-:-:S05]  /*2ba0*/  LEA R3, R4, R3, 0x18 ;  /* 0x0000000304037211 */ /* 0x004fca00078ec0ff */
[----:B------:R-:W-:-:S05]  /*2bb0*/  IMAD.IADD R3, R2, 0x1, R3 ;  /* 0x0000000102037824 */ /* 0x000fca00078e0203 */
[----:B------:R0:W-:Y:S04]  /*2bc0*/  STS.64 [R3+0x10], R14 ;  /* 0x0000100e03007388 */ /* 0x0001e80000000a00 */
[----:B------:R0:W-:Y:S02]  /*2bd0*/  STS.64 [R3+0x8], R12 ;  /* 0x0000080c03007388 */ /* 0x0001e40000000a00 */
.L_x_58:
[----:B------:R-:W-:Y:S05]  /*2be0*/  BSYNC.RECONVERGENT B1 ;  /* 0x0000000000017941 */ /* 0x000fea0003800200 */
.L_x_57:
[----:B------:R-:W-:Y:S01]  /*2bf0*/  BAR.SYNC.DEFER_BLOCKING 0x0 ;  /* 0x0000000000007b1d */ /* 0x000fe20000010000 */
[----:B------:R-:W-:-:S13]  /*2c00*/  ISETP.NE.AND P1, PT, R0, RZ, PT ;  /* 0x000000ff0000720c */ /* 0x000fda0003f25270 */
[----:B------:R-:W-:Y:S05]  /*2c10*/  @P1 BRA `(.L_x_34) ;  /* 0x0000004000181947 */ /* 0x000fea0003800000 */
[----:B------:R-:W-:Y:S01]  /*2c20*/  UISETP.GE.AND UP0, UPT, UR6, 0x21, UPT ;  /* 0x000000210600788c */ /* 0x000fe2000bf06270 */
[----:B----4-:R-:W-:Y:S02]  /*2c30*/  IMAD.MOV.U32 R11, RZ, RZ, R14 ;  /* 0x000000ffff0b7224 */ /* 0x010fe400078e000e */
[----:B------:R-:W-:Y:S02]  /*2c40*/  IMAD.MOV.U32 R8, RZ, RZ, R15 ;  /* 0x000000ffff087224 */ /* 0x000fe400078e000f */
[----:B------:R-:W-:Y:S02]  /*2c50*/  IMAD.MOV.U32 R2, RZ, RZ, R12 ;  /* 0x000000ffff027224 */ /* 0x000fe400078e000c */
[----:B012---:R-:W-:Y:S02]  /*2c60*/  IMAD.MOV.U32 R3, RZ, RZ, R13 ;  /* 0x000000ffff037224 */ /* 0x007fe400078e000d */
[----:B------:R-:W-:Y:S05]  /*2c70*/  BRA.U !UP0, `(.L_x_59) ;  /* 0x00000001086c7547 */ /* 0x000fea000b800000 */
[----:B------:R-:W0:Y:S01]  /*2c80*/  S2UR UR5, SR_CgaCtaId ;  /* 0x00000000000579c3 */ /* 0x000e220000008800 */
[----:B------:R-:W-:Y:S01]  /*2c90*/  UMOV UR4, 0x400 ;  /* 0x0000040000047882 */ /* 0x000fe20000000000 */
[----:B------:R-:W-:Y:S01]  /*2ca0*/  BSSY.RECONVERGENT B1, `(.L_x_59) ;  /* 0x0000018000017945 */ /* 0x000fe20003800200 */
[----:B0-----:R-:W-:-:S09]  /*2cb0*/  ULEA UR4, UR5, UR4, 0x18 ;  /* 0x0000000405047291 */ /* 0x001fd2000f8ec0ff */
[----:B------:R-:W0:Y:S04]  /*2cc0*/  LDS.64 R4, [UR4+0x18] ;  /* 0x00001804ff047984 */ /* 0x000e280008000a00 */
[----:B---3--:R-:W1:Y:S01]  /*2cd0*/  LDS.64 R6, [UR4+0x20] ;  /* 0x00002004ff067984 */ /* 0x008e620008000a00 */
[----:B0-----:R-:W-:Y:S01]  /*2ce0*/  DSETP.GEU.AND P0, PT, R12, R4, PT ;  /* 0x000000040c00722a */ /* 0x001fe20003f0e000 */
[----:B------:R-:W-:Y:S02]  /*2cf0*/  IMAD.MOV.U32 R2, RZ, RZ, R4 ;  /* 0x000000ffff027224 */ /* 0x000fe400078e0004 */
[----:B------:R-:W-:Y:S02]  /*2d00*/  IMAD.MOV.U32 R3, RZ, RZ, R5 ;  /* 0x000000ffff037224 */ /* 0x000fe400078e0005 */
[----:B-1----:R-:W-:-:S02]  /*2d10*/  IMAD.MOV.U32 R11, RZ, RZ, R6 ;  /* 0x000000ffff0b7224 */ /* 0x002fc400078e0006 */
        /* <DEDUP_REMOVED lines=16> */
.L_x_60:
[----:B------:R-:W-:Y:S05]  /*2e20*/  BSYNC.RECONVERGENT B1 ;  /* 0x0000000000017941 */ /* 0x000fea0003800200 */
.L_x_59:
[----:B------:R-:W-:Y:S01]  /*2e30*/  UISETP.GE.AND UP0, UPT, UR6, 0x41, UPT ;  /* 0x000000410600788c */ /* 0x000fe2000bf06270 */
[----:B------:R-:W-:Y:S02]  /*2e40*/  IMAD.MOV.U32 R9, RZ, RZ, R11 ;  /* 0x000000ffff097224 */ /* 0x000fe400078e000b */
[----:B------:R-:W-:Y:S02]  /*2e50*/  IMAD.MOV.U32 R0, RZ, RZ, R8 ;  /* 0x000000ffff007224 */ /* 0x000fe400078e0008 */
[----:B------:R-:W-:Y:S02]  /*2e60*/  IMAD.MOV.U32 R4, RZ, RZ, R2 ;  /* 0x000000ffff047224 */ /* 0x000fe400078e0002 */
[----:B------:R-:W-:Y:S02]  /*2e70*/  IMAD.MOV.U32 R5, RZ, RZ, R3 ;  /* 0x000000ffff057224 */ /* 0x000fe400078e0003 */
[----:B------:R-:W-:Y:S05]  /*2e80*/  BRA.U !UP0, `(.L_x_61) ;  /* 0x00000001086c7547 */ /* 0x000fea000b800000 */
[----:B------:R-:W0:Y:S01]  /*2e90*/  S2UR UR5, SR_CgaCtaId ;  /* 0x00000000000579c3 */ /* 0x000e220000008800 */
[----:B------:R-:W-:Y:S01]  /*2ea0*/  UMOV UR4, 0x400 ;  /* 0x0000040000047882 */ /* 0x000fe20000000000 */
[----:B------:R-:W-:Y:S01]  /*2eb0*/  BSSY.RECONVERGENT B1, `(.L_x_61) ;  /* 0x0000018000017945 */ /* 0x000fe20003800200 */
[----:B0-----:R-:W-:-:S09]  /*2ec0*/  ULEA UR4, UR5, UR4, 0x18 ;  /* 0x0000000405047291 */ /* 0x001fd2000f8ec0ff */
[----:B---3--:R-:W0:Y:S04]  /*2ed0*/  LDS.64 R6, [UR4+0x28] ;  /* 0x00002804ff067984 */ /* 0x008e280008000a00 */
[----:B------:R-:W1:Y:S01]  /*2ee0*/  LDS.64 R12, [UR4+0x30] ;  /* 0x00003004ff0c7984 */ /* 0x000e620008000a00 */
        /* <DEDUP_REMOVED lines=20> */
.L_x_62:
[----:B------:R-:W-:Y:S05]  /*3030*/  BSYNC.RECONVERGENT B1 ;  /* 0x0000000000017941 */ /* 0x000fea0003800200 */
.L_x_61:
        /* <DEDUP_REMOVED lines=32> */
.L_x_64:
[----:B------:R-:W-:Y:S05]  /*3240*/  BSYNC.RECONVERGENT B1 ;  /* 0x0000000000017941 */ /* 0x000fea0003800200 */
.L_x_63:
        /* <DEDUP_REMOVED lines=32> */
.L_x_66:
[----:B------:R-:W-:Y:S05]  /*3450*/  BSYNC.RECONVERGENT B1 ;  /* 0x0000000000017941 */ /* 0x000fea0003800200 */
.L_x_65:
        /* <DEDUP_REMOVED lines=32> */
.L_x_68:
[----:B------:R-:W-:Y:S05]  /*3660*/  BSYNC.RECONVERGENT B1 ;  /* 0x0000000000017941 */ /* 0x000fea0003800200 */
.L_x_67:
        /* <DEDUP_REMOVED lines=32> */
.L_x_70:
[----:B------:R-:W-:Y:S05]  /*3870*/  BSYNC.RECONVERGENT B1 ;  /* 0x0000000000017941 */ /* 0x000fea0003800200 */
.L_x_69:
[----:B------:R-:W-:Y:S01]  /*3880*/  UISETP.GE.AND UP0, UPT, UR6, 0xe1, UPT ;  /* 0x000000e10600788c */ /* 0x000fe2000bf06270 */
[----:B------:R-:W-:Y:S02]  /*3890*/  IMAD.MOV.U32 R14, RZ, RZ, R9 ;  /* 0x000000ffff0e7224 */ /* 0x000fe400078e0009 */
[----:B------:R-:W-:Y:S02]  /*38a0*/  IMAD.MOV.U32 R15, RZ, RZ, R0 ;  /* 0x000000ffff0f7224 */ /* 0x000fe400078e0000 */
[----:B------:R-:W-:Y:S02]  /*38b0*/  IMAD.MOV.U32 R12, RZ, RZ, R4 ;  /* 0x000000ffff0c7224 */ /* 0x000fe400078e0004 */
[----:B------:R-:W-:Y:S02]  /*38c0*/  IMAD.MOV.U32 R13, RZ, RZ, R5 ;  /* 0x000000ffff0d7224 */ /* 0x000fe400078e0005 */
[----:B------:R-:W-:Y:S05]  /*38d0*/  BRA.U !UP0, `(.L_x_34) ;  /* 0x0000003108e87547 */ /* 0x000fea000b800000 */
[----:B------:R-:W0:Y:S01]  /*38e0*/  S2UR UR5, SR_CgaCtaId ;  /* 0x00000000000579c3 */ /* 0x000e220000008800 */
[----:B------:R-:W-:Y:S02]  /*38f0*/  UMOV UR4, 0x400 ;  /* 0x0000040000047882 */ /* 0x000fe40000000000 */
        /* <DEDUP_REMOVED lines=24> */
.L_x_2:
[----:B------:R-:W1:Y:S01]  /*3a80*/  S2R R0, SR_TID.X ;  /* 0x0000000000007919 */ /* 0x000e620000002100 */
[----:B------:R-:W1:Y:S02]  /*3a90*/  LDC.64 R2, c[0x0][0x380] ;  /* 0x0000e000ff027b82 */ /* 0x000e640000000a00 */
[----:B-1----:R-:W-:-:S05]  /*3aa0*/  IMAD.WIDE.U32 R2, R0, 0x10, R2 ;  /* 0x0000001000027825 */ /* 0x002fca00078e0002 */
[----:B0-----:R-:W2:Y:S04]  /*3ab0*/  LDG.E.64.CONSTANT R18, desc[UR10][R2.64] ;  /* 0x0000000a02127981 */ /* 0x001ea8000c1e9b00 */
[----:B------:R-:W2:Y:S04]  /*3ac0*/  LDG.E.64.CONSTANT R16, desc[UR10][R2.64+0x1000] ;  /* 0x0010000a02107981 */ /* 0x000ea8000c1e9b00 */
[----:B------:R-:W3:Y:S04]  /*3ad0*/  LDG.E.64.CONSTANT R20, desc[UR10][R2.64+0x8] ;  /* 0x0000080a02147981 */ /* 0x000ee8000c1e9b00 */
[----:B------:R-:W3:Y:S04]  /*3ae0*/  LDG.E.64.CONSTANT R14, desc[UR10][R2.64+0x1008] ;  /* 0x0010080a020e7981 */ /* 0x000ee8000c1e9b00 */
[----:B------:R-:W4:Y:S04]  /*3af0*/  LDG.E.64.CONSTANT R12, desc[UR10][R2.64+0x2000] ;  /* 0x0020000a020c7981 */ /* 0x000f28000c1e9b00 */
[----:B------:R-:W5:Y:S04]  /*3b00*/  LDG.E.64.CONSTANT R10, desc[UR10][R2.64+0x2008] ;  /* 0x0020080a020a7981 */ /* 0x000f68000c1e9b00 */
[----:B------:R-:W5:Y:S04]  /*3b10*/  LDG.E.64.CONSTANT R6, desc[UR10][R2.64+0x3000] ;  /* 0x0030000a02067981 */ /* 0x000f68000c1e9b00 */
[----:B------:R-:W5:Y:S04]  /*3b20*/  LDG.E.64.CONSTANT R4, desc[UR10][R2.64+0x3008] ;  /* 0x0030080a02047981 */ /* 0x000f68000c1e9b00 */
[----:B------:R-:W5:Y:S04]  /*3b30*/  LDG.E.64.CONSTANT R28, desc[UR10][R2.64+0x4000] ;  /* 0x0040000a021c7981 */ /* 0x000f68000c1e9b00 */
[----:B------:R-:W5:Y:S01]  /*3b40*/  LDG.E.64.CONSTANT R8, desc[UR10][R2.64+0x4008] ;  /* 0x0040080a02087981 */ /* 0x000f62000c1e9b00 */
[----:B------:R-:W-:Y:S01]  /*3b50*/  UISETP.GE.U32.AND UP0, UPT, UR8, 0xa00, UPT ;  /* 0x00000a000800788c */ /* 0x000fe2000bf06070 */
[----:B------:R-:W-:Y:S01]  /*3b60*/  UMOV UR9, 0x500 ;  /* 0x0000050000097882 */ /* 0x000fe20000000000 */
[----:B------:R-:W-:Y:S01]  /*3b70*/  UMOV UR4, URZ ;  /* 0x000000ff00047c82 */ /* 0x000fe20008000000 */
[----:B--2---:R-:W-:-:S14]  /*3b80*/  DSETP.GEU.AND P2, PT, R18, R16, PT ;  /* 0x000000101200722a */ /* 0x004fdc0003f4e000 */
[----:B---3--:R-:W-:-:S04]  /*3b90*/  @P2 ISETP.GE.U32.AND P0, PT, R20, R14, PT ;  /* 0x0000000e1400220c */ /* 0x008fc80003f06070 */
[----:B------:R-:W-:-:S13]  /*3ba0*/  @P2 ISETP.GE.AND.EX P0, PT, R21, R15, PT, P0 ;  /* 0x0000000f1500220c */ /* 0x000fda0003f06300 */
[----:B------:R-:W-:-:S06]  /*3bb0*/  @P2 DSETP.LT.OR P0, PT, R16, R18, !P0 ;  /* 0x000000121000222a */ /* 0x000fcc0004701400 */
[----:B------:R-:W-:Y:S02]  /*3bc0*/  @P2 FSEL R18, R18, R16, P0 ;  /* 0x0000001012122208 */ /* 0x000fe40000000000 */
[----:B------:R-:W-:Y:S02]  /*3bd0*/  @P2 FSEL R19, R19, R17, P0 ;  /* 0x0000001113132208 */ /* 0x000fe40000000000 */
[----:B------:R-:W-:Y:S01]  /*3be0*/  @P2 SEL R14, R20, R14, P0 ;  /* 0x0000000e140e2207 */ /* 0x000fe20000000000 */
[----:B------:R-:W-:Y:S01]  /*3bf0*/  @P2 IMAD.MOV.U32 R16, RZ, RZ, R18 ;  /* 0x000000ffff102224 */ /* 0x000fe200078e0012 */
[----:B------:R-:W-:Y:S01]  /*3c00*/  @P2 SEL R15, R21, R15, P0 ;  /* 0x0000000f150f2207 */ /* 0x000fe20000000000 */
[----:B------:R-:W-:-:S06]  /*3c10*/  @P2 IMAD.MOV.U32 R17, RZ, RZ, R19 ;  /* 0x000000ffff112224 */ /* 0x000fcc00078e0013 */
[----:B----4-:R-:W-:-:S14]  /*3c20*/  DSETP.GEU.AND P1, PT, R16, R12, PT ;  /* 0x0000000c1000722a */ /* 0x010fdc0003f2e000 */
[----:B-----5:R-:W-:-:S04]  /*3c30*/  @P1 ISETP.GE.U32.AND P0, PT, R14, R10, PT ;  /* 0x0000000a0e00120c */ /* 0x020fc80003f06070 */
[----:B------:R-:W-:-:S13]  /*3c40*/  @P1 ISETP.GE.AND.EX P0, PT, R15, R11, PT, P0 ;  /* 0x0000000b0f00120c */ /* 0x000fda0003f06300 */
[----:B------:R-:W-:-:S06]  /*3c50*/  @P1 DSETP.GT.OR P0, PT, R16, R12, !P0 ;  /* 0x0000000c1000122a */ /* 0x000fcc0004704400 */
[----:B------:R-:W-:Y:S02]  /*3c60*/  @P1 FSEL R16, R16, R12, P0 ;  /* 0x0000000c10101208 */ /* 0x000fe40000000000 */
[----:B------:R-:W-:Y:S02]  /*3c70*/  @P1 FSEL R17, R17, R13, P0 ;  /* 0x0000000d11111208 */ /* 0x000fe40000000000 */
[----:B------:R-:W-:Y:S01]  /*3c80*/  @P1 SEL R10, R14, R10, P0 ;  /* 0x0000000a0e0a1207 */ /* 0x000fe20000000000 */
[----:B------:R-:W-:Y:S01]  /*3c90*/  @P1 IMAD.MOV.U32 R12, RZ, RZ, R16 ;  /* 0x000000ffff0c1224 */ /* 0x000fe200078e0010 */
[----:B------:R-:W-:Y:S01]  /*3ca0*/  @P1 SEL R11, R15, R11, P0 ;  /* 0x0000000b0f0b1207 */ /* 0x000fe20000000000 */
[----:B------:R-:W-:-:S06]  /*3cb0*/  @P1 IMAD.MOV.U32 R13, RZ, RZ, R17 ;  /* 0x000000ffff0d1224 */ /* 0x000fcc00078e0011 */
[----:B------:R-:W-:-:S14]  /*3cc0*/  DSETP.GEU.AND P2, PT, R12, R6, PT ;  /* 0x000000060c00722a */ /* 0x000fdc0003f4e000 */
[----:B------:R-:W-:-:S04]  /*3cd0*/  @P2 ISETP.GE.U32.AND P0, PT, R10, R4, PT ;  /* 0x000000040a00220c */ /* 0x000fc80003f06070 */
        /* <DEDUP_REMOVED lines=17> */
[----:B------:R-:W-:Y:S01]  /*3df0*/  @P1 IMAD.MOV.U32 R29, RZ, RZ, R7 ;  /* 0x000000ffff1d1224 */ /* 0x000fe200078e0007 */
[----:B------:R-:W-:Y:S06]  /*3e00*/  BRA.U !UP0, `(.L_x_71) ;  /* 0x0000000d08987547 */ /* 0x000fec000b800000 */
[----:B------:R-:W-:-:S04]  /*3e10*/  UIADD3 UR9, UP0, UPT, UR8, -0xa00, URZ ;  /* 0xfffff60008097890 */ /* 0x000fc8000ff1e0ff */
[----:B------:R-:W-:Y:S02]  /*3e20*/  ULEA.HI.X.SX32 UR8, UR8, 0xffffffff, 0x1, UP0 ;  /* 0xffffffff08087891 */ /* 0x000fe400080f0eff */
[----:B------:R-:W-:Y:S02]  /*3e30*/  UIMAD.WIDE.U32 UR12, UR9, -0x33333333, URZ ;  /* 0xcccccccd090c78a5 */ /* 0x000fe4000f8e00ff */
[----:B------:R-:W-:Y:S02]  /*3e40*/  UIMAD.WIDE.U32 UR4, UR8, -0x33333333, URZ ;  /* 0xcccccccd080478a5 */ /* 0x000fe4000f8e00ff */
[----:B------:R-:W-:Y:S02]  /*3e50*/  UISETP.GE.U32.AND UP1, UPT, UR9, 0x500, UPT ;  /* 0x000005000900788c */ /* 0x000fe4000bf26070 */
[----:B------:R-:W-:Y:S02]  /*3e60*/  UIMAD.WIDE.U32 UR4, UP0, UR9, -0x33333334, UR4 ;  /* 0xcccccccc090478a5 */ /* 0x000fe4000f800004 */
[----:B------:R-:W-:-:S02]  /*3e70*/  UISETP.GE.U32.AND.EX UP1, UPT, UR8, URZ, UPT, UP1 ;  /* 0x000000ff0800728c */ /* 0x000fc4000bf26110 */
[----:B------:R-:W-:Y:S02]  /*3e80*/  UIADD3.X UR7, UPT, UPT, URZ, URZ, URZ, UP0, !UPT ;  /* 0x000000ffff077290 */ /* 0x000fe400087fe4ff */
[----:B------:R-:W-:Y:S01]  /*3e90*/  UIADD3 URZ, UP0, UPT, UR13, UR4, URZ ;  /* 0x000000040dff7290 */ /* 0x000fe2000ff1e0ff */
[----:B------:R-:W-:Y:S01]  /*3ea0*/  UMOV UR6, UR5 ;  /* 0x0000000500067c82 */ /* 0x000fe20008000000 */
[----:B------:R-:W-:Y:S02]  /*3eb0*/  UMOV UR9, 0x500 ;  /* 0x0000050000097882 */ /* 0x000fe40000000000 */
[----:B------:R-:W-:-:S04]  /*3ec0*/  UIMAD.WIDE.U32.X UR6, UR8, -0x33333334, UR6, UP0 ;  /* 0xcccccccc080678a5 */ /* 0x000fc800080e0406 */
[----:B------:R-:W-:-:S04]  /*3ed0*/  USHF.R.U64 UR5, UR6, 0xa, UR7 ;  /* 0x0000000a06057899 */ /* 0x000fc80008001207 */
[----:B------:R-:W-:-:S04]  /*3ee0*/  ULOP3.LUT UR4, UR5, 0x1, URZ, 0xc0, !UPT ;  /* 0x0000000105047892 */ /* 0x000fc8000f8ec0ff */
[----:B------:R-:W-:-:S03]  /*3ef0*/  UISETP.NE.U32.AND UP0, UPT, UR4, 0x1, UPT ;  /* 0x000000010400788c */ /* 0x000fc6000bf05070 */
[----:B------:R-:W-:Y:S01]  /*3f00*/  UMOV UR4, URZ ;  /* 0x000000ff00047c82 */ /* 0x000fe20008000000 */
[----:B------:R-:W-:Y:S01]  /*3f10*/  UISETP.NE.U32.AND.EX UP0, UPT, URZ, URZ, UPT, UP0 ;  /* 0x000000ffff00728c */ /* 0x000fe2000bf05100 */
[----:B------:R-:W-:Y:S10]  /*3f20*/  BRA.U !UP1, `(.L_x_72) ;  /* 0x0000000909307547 */ /* 0x000ff4000b800000 */
[----:B------:R-:W0:Y:S01]  /*3f30*/  LDCU.64 UR8, c[0x0][0x380] ;  /* 0x00007000ff0877ac */ /* 0x000e220008000a00 */
[----:B------:R-:W-:Y:S01]  /*3f40*/  UIADD3 UR5, UP1, UPT, UR5, 0x1, URZ ;  /* 0x0000000105057890 */ /* 0x000fe2000ff3e0ff */
[----:B------:R-:W-:-:S03]  /*3f50*/  UMOV UR4, URZ ;  /* 0x000000ff00047c82 */ /* 0x000fc60008000000 */
[----:B------:R-:W-:Y:S02]  /*3f60*/  ULEA.HI.X UR6, UR7, URZ, URZ, 0x16, UP1 ;  /* 0x000000ff07067291 */ /* 0x000fe400088fb4ff */
[----:B------:R-:W-:Y:S02]  /*3f70*/  ULOP3.LUT UR5, UR5, 0xfffffffe, URZ, 0xc0, !UPT ;  /* 0xfffffffe05057892 */ /* 0x000fe4000f8ec0ff */
[----:B------:R-:W-:Y:S01]  /*3f80*/  ULOP3.LUT UR6, UR6, 0x7fffff, URZ, 0xc0, !UPT ;  /* 0x007fffff06067892 */ /* 0x000fe2000f8ec0ff */
[----:B0-----:R-:W-:-:S04]  /*3f90*/  LEA R4, P0, R0, UR8, 0x4 ;  /* 0x0000000800047c11 */ /* 0x001fc8000f8020ff */
[----:B------:R-:W-:Y:S02]  /*3fa0*/  IADD3 R4, P1, PT, R4, 0xe008, RZ ;  /* 0x0000e00804047810 */ /* 0x000fe40007f3e0ff */
[----:B------:R-:W-:Y:S01]  /*3fb0*/  LEA.HI.X R0, R0, UR9, RZ, 0x4, P0 ;  /* 0x0000000900007c11 */ /* 0x000fe200080f24ff */
[----:B------:R-:W-:-:S04]  /*3fc0*/  UMOV UR9, 0x500 ;  /* 0x0000050000097882 */ /* 0x000fc80000000000 */
[----:B------:R-:W-:-:S07]  /*3fd0*/  IMAD.X R5, RZ, RZ, R0, P1 ;  /* 0x000000ffff057224 */ /* 0x000fce00008e0600 */
.L_x_73:
[----:B------:R-:W2:Y:S04]  /*3fe0*/  LDG.E.64.CONSTANT R12, desc[UR10][R4.64+-0x9008] ;  /* 0xff6ff80a040c7981 */ /* 0x000ea8000c1e9b00 */
[----:B------:R-:W3:Y:S04]  /*3ff0*/  LDG.E.64.CONSTANT R16, desc[UR10][R4.64+-0x9000] ;  /* 0xff70000a04107981 */ /* 0x000ee8000c1e9b00 */
[----:B------:R-:W4:Y:S04]  /*4000*/  LDG.E.64.CONSTANT R18, desc[UR10][R4.64+-0x8008] ;  /* 0xff7ff80a04127981 */ /* 0x000f28000c1e9b00 */
[----:B------:R-:W5:Y:S04]  /*4010*/  LDG.E.64.CONSTANT R20, desc[UR10][R4.64+-0x8000] ;  /* 0xff80000a04147981 */ /* 0x000f68000c1e9b00 */
[----:B------:R-:W5:Y:S04]  /*4020*/  LDG.E.64.CONSTANT R22, desc[UR10][R4.64+-0x7008] ;  /* 0xff8ff80a04167981 */ /* 0x000f68000c1e9b00 */
[----:B------:R-:W5:Y:S04]  /*4030*/  LDG.E.64.CONSTANT R24, desc[UR10][R4.64+-0x7000] ;  /* 0xff90000a04187981 */ /* 0x000f68000c1e9b00 */
[----:B------:R-:W5:Y:S04]  /*4040*/  LDG.E.64.CONSTANT R26, desc[UR10][R4.64+-0x6008] ;  /* 0xff9ff80a041a7981 */ /* 0x000f68000c1e9b00 */
[----:B------:R-:W5:Y:S04]  /*4050*/  LDG.E.64.CONSTANT R6, desc[UR10][R4.64+-0x6000] ;  /* 0xffa0000a04067981 */ /* 0x000f68000c1e9b00 */
[----:B------:R-:W5:Y:S01]  /*4060*/  LDG.E.64.CONSTANT R14, desc[UR10][R4.64+-0x4000] ;  /* 0xffc0000a040e7981 */ /* 0x000f62000c1e9b00 */
[----:B--2---:R-:W-:-:S14]  /*4070*/  DSETP.GEU.AND P2, PT, R28, R12, PT ;  /* 0x0000000c1c00722a */ /* 0x004fdc0003f4e000 */
[----:B---3--:R-:W-:-:S04]  /*4080*/  @P2 ISETP.GE.U32.AND P0, PT, R8, R16, PT ;  /* 0x000000100800220c */ /* 0x008fc80003f06070 */
[----:B------:R-:W-:-:S13]  /*4090*/  @P2 ISETP.GE.AND.EX P0, PT, R9, R17, PT, P0 ;  /* 0x000000110900220c */ /* 0x000fda0003f06300 */
[----:B------:R-:W-:-:S06]  /*40a0*/  @P2 DSETP.GT.OR P0, PT, R28, R12, !P0 ;  /* 0x0000000c1c00222a */ /* 0x000fcc0004704400 */
[----:B------:R-:W-:Y:S02]  /*40b0*/  @P2 FSEL R11, R29, R13, P0 ;  /* 0x0000000d1d0b2208 */ /* 0x000fe40000000000 */
[----:B------:R-:W-:Y:S02]  /*40c0*/  @P2 FSEL R0, R28, R12, P0 ;  /* 0x0000000c1c002208 */ /* 0x000fe40000000000 */
[----:B------:R-:W2:Y:S01]  /*40d0*/  LDG.E.64.CONSTANT R28, desc[UR10][R4.64+-0x5008] ;  /* 0xffaff80a041c7981 */ /* 0x000ea2000c1e9b00 */
[----:B------:R-:W-:Y:S02]  /*40e0*/  @P2 IMAD.MOV.U32 R13, RZ, RZ, R11 ;  /* 0x000000ffff0d2224 */ /* 0x000fe400078e000b */
[----:B------:R-:W-:Y:S01]  /*40f0*/  @P2 IMAD.MOV.U32 R12, RZ, RZ, R0 ;  /* 0x000000ffff0c2224 */ /* 0x000fe200078e0000 */
[----:B------:R-:W3:Y:S05]  /*4100*/  LDG.E.64.CONSTANT R10, desc[UR10][R4.64+-0x5000] ;  /* 0xffb0000a040a7981 */ /* 0x000eea000c1e9b00 */
[----:B----4-:R-:W-:Y:S01]  /*4110*/  DSETP.GEU.AND P1, PT, R12, R18, PT ;  /* 0x000000120c00722a */ /* 0x010fe20003f2e000 */
[----:B------:R-:W-:-:S02]  /*4120*/  @P2 SEL R16, R8, R16, P0 ;  /* 0x0000001008102207 */ /* 0x000fc40000000000 */
[----:B------:R-:W-:-:S11]  /*4130*/  @P2 SEL R17, R9, R17, P0 ;  /* 0x0000001109112207 */ /* 0x000fd60000000000 */
[----:B-----5:R-:W-:-:S04]  /*4140*/  @P1 ISETP.GE.U32.AND P0, PT, R16, R20, PT ;  /* 0x000000141000120c */ /* 0x020fc80003f06070 */
[----:B------:R-:W-:-:S13]  /*4150*/  @P1 ISETP.GE.AND.EX P0, PT, R17, R21, PT, P0 ;  /* 0x000000151100120c */ /* 0x000fda0003f06300 */
[----:B------:R-:W-:-:S06]  /*4160*/  @P1 DSETP.GT.OR P0, PT, R12, R18, !P0 ;  /* 0x000000120c00122a */ /* 0x000fcc0004704400 */
[----:B------:R-:W-:Y:S02]  /*4170*/  @P1 FSEL R0, R12, R18, P0 ;  /* 0x000000120c001208 */ /* 0x000fe40000000000 */
[----:B------:R-:W-:Y:S02]  /*4180*/  @P1 FSEL R9, R13, R19, P0 ;  /* 0x000000130d091208 */ /* 0x000fe40000000000 */
[----:B------:R-:W4:Y:S01]  /*4190*/  LDG.E.64.CONSTANT R12, desc[UR10][R4.64+-0x4008] ;  /* 0xffbff80a040c7981 */ /* 0x000f22000c1e9b00 */
[----:B------:R-:W-:Y:S02]  /*41a0*/  @P1 IMAD.MOV.U32 R18, RZ, RZ, R0 ;  /* 0x000000ffff121224 */ /* 0x000fe400078e0000 */
[----:B------:R-:W-:Y:S01]  /*41b0*/  @P1 IMAD.MOV.U32 R19, RZ, RZ, R9 ;  /* 0x000000ffff131224 */ /* 0x000fe200078e0009 */
[----:B------:R-:W-:Y:S01]  /*41c0*/  @P1 SEL R20, R16, R20, P0 ;  /* 0x0000001410141207 */ /* 0x000fe20000000000 */
[----:B------:R-:W5:Y:S04]  /*41d0*/  LDG.E.64.CONSTANT R8, desc[UR10][R4.64] ;  /* 0x0000000a04087981 */ /* 0x000f68000c1e9b00 */
[----:B------:R-:W-:Y:S01]  /*41e0*/  DSETP.GEU.AND P2, PT, R18, R22, PT ;  /* 0x000000161200722a */ /* 0x000fe20003f4e000 */
[----:B------:R-:W-:-:S02]  /*41f0*/  @P1 SEL R21, R17, R21, P0 ;  /* 0x0000001511151207 */ /* 0x000fc40000000000 */
[----:B------:R-:W5:Y:S11]  /*4200*/  LDG.E.64.CONSTANT R16, desc[UR10][R4.64+-0x3008] ;  /* 0xffcff80a04107981 */ /* 0x000f76000c1e9b00 */
[----:B------:R-:W-:-:S04]  /*4210*/  @P2 ISETP.GE.U32.AND P0, PT, R20, R24, PT ;  /* 0x000000181400220c */ /* 0x000fc80003f06070 */
[----:B------:R-:W-:-:S13]  /*4220*/  @P2 ISETP.GE.AND.EX P0, PT, R21, R25, PT, P0 ;  /* 0x000000191500220c */ /* 0x000fda0003f06300 */
[----:B------:R-:W-:-:S06]  /*4230*/  @P2 DSETP.GT.OR P0, PT, R18, R22, !P0 ;  /* 0x000000161200222a */ /* 0x000fcc0004704400 */
[----:B------:R-:W-:Y:S02]  /*4240*/  @P2 FSEL R0, R18, R22, P0 ;  /* 0x0000001612002208 */ /* 0x000fe40000000000 */
[----:B------:R-:W-:-:S03]  /*4250*/  @P2 FSEL R19, R19, R23, P0 ;  /* 0x0000001713132208 */ /* 0x000fc60000000000 */
[----:B------:R-:W-:Y:S02]  /*4260*/  @P2 IMAD.MOV.U32 R22, RZ, RZ, R0 ;  /* 0x000000ffff162224 */ /* 0x000fe400078e0000 */
[----:B------:R-:W-:Y:S02]  /*4270*/  @P2 IMAD.MOV.U32 R23, RZ, RZ, R19 ;  /* 0x000000ffff172224 */ /* 0x000fe400078e0013 */
[----:B------:R-:W5:Y:S04]  /*4280*/  LDG.E.64.CONSTANT R18, desc[UR10][R4.64+-0x3000] ;  /* 0xffd0000a04127981 */ /* 0x000f68000c1e9b00 */
[----:B------:R-:W-:Y:S01]  /*4290*/  DSETP.GEU.AND P1, PT, R22, R26, PT ;  /* 0x0000001a1600722a */ /* 0x000fe20003f2e000 */
[----:B------:R-:W-:Y:S02]  /*42a0*/  @P2 SEL R24, R20, R24, P0 ;  /* 0x0000001814182207 */ /* 0x000fe40000000000 */
[----:B------:R-:W-:-:S02]  /*42b0*/  @P2 SEL R25, R21, R25, P0 ;  /* 0x0000001915192207 */ /* 0x000fc40000000000 */
[----:B------:R-:W5:Y:S09]  /*42c0*/  LDG.E.64.CONSTANT R20, desc[UR10][R4.64+-0x2008] ;  /* 0xffdff80a04147981 */ /* 0x000f72000c1e9b00 */
[----:B------:R-:W-:-:S04]  /*42d0*/  @P1 ISETP.GE.U32.AND P0, PT, R24, R6, PT ;  /* 0x000000061800120c */ /* 0x000fc80003f06070 */
[----:B------:R-:W-:-:S13]  /*42e0*/  @P1 ISETP.GE.AND.EX P0, PT, R25, R7, PT, P0 ;  /* 0x000000071900120c */ /* 0x000fda0003f06300 */
[----:B------:R-:W-:-:S06]  /*42f0*/  @P1 DSETP.GT.OR P0, PT, R22, R26, !P0 ;  /* 0x0000001a1600122a */ /* 0x000fcc0004704400 */
[----:B------:R-:W-:Y:S02]  /*4300*/  @P1 FSEL R0, R22, R26, P0 ;  /* 0x0000001a16001208 */ /* 0x000fe40000000000 */
[----:B------:R-:W-:-:S03]  /*4310*/  @P1 FSEL R23, R23, R27, P0 ;  /* 0x0000001b17171208 */ /* 0x000fc60000000000 */
[----:B------:R-:W-:Y:S02]  /*4320*/  @P1 IMAD.MOV.U32 R26, RZ, RZ, R0 ;  /* 0x000000ffff1a1224 */ /* 0x000fe400078e0000 */
[----:B------:R-:W-:Y:S02]  /*4330*/  @P1 IMAD.MOV.U32 R27, RZ, RZ, R23 ;  /* 0x000000ffff1b1224 */ /* 0x000fe400078e0017 */
[----:B------:R-:W5:Y:S01]  /*4340*/  LDG.E.64.CONSTANT R22, desc[UR10][R4.64+-0x2000] ;  /* 0xffe0000a04167981 */ /* 0x000f62000c1e9b00 */
[----:B------:R-:W-:Y:S02]  /*4350*/  @P1 SEL R6, R24, R6, P0 ;  /* 0x0000000618061207 */ /* 0x000fe40000000000 */
[----:B------:R-:W-:Y:S02]  /*4360*/  @P1 SEL R7, R25, R7, P0 ;  /* 0x0000000719071207 */ /* 0x000fe40000000000 */
[----:B------:R-:W5:Y:S01]  /*4370*/  LDG.E.64.CONSTANT R24, desc[UR10][R4.64+-0x1008] ;  /* 0xffeff80a04187981 */ /* 0x000f62000c1e9b00 */
[----:B--2---:R-:W-:-:S14]  /*4380*/  DSETP.GEU.AND P2, PT, R26, R28, PT ;  /* 0x0000001c1a00722a */ /* 0x004fdc0003f4e000 */
[----:B---3--:R-:W-:-:S04]  /*4390*/  @P2 ISETP.GE.U32.AND P0, PT, R6, R10, PT ;  /* 0x0000000a0600220c */ /* 0x008fc80003f06070 */
[----:B------:R-:W-:-:S13]  /*43a0*/  @P2 ISETP.GE.AND.EX P0, PT, R7, R11, PT, P0 ;  /* 0x0000000b0700220c */ /* 0x000fda0003f06300 */
[----:B------:R-:W-:-:S06]  /*43b0*/  @P2 DSETP.GT.OR P0, PT, R26, R28, !P0 ;  /* 0x0000001c1a00222a */ /* 0x000fcc0004704400 */
[----:B------:R-:W-:Y:S02]  /*43c0*/  @P2 FSEL R0, R26, R28, P0 ;  /* 0x0000001c1a002208 */ /* 0x000fe40000000000 */
[----:B------:R-:W-:-:S03]  /*43d0*/  @P2 FSEL R27, R27, R29, P0 ;  /* 0x0000001d1b1b2208 */ /* 0x000fc60000000000 */
[----:B------:R-:W-:Y:S02]  /*43e0*/  @P2 IMAD.MOV.U32 R28, RZ, RZ, R0 ;  /* 0x000000ffff1c2224 */ /* 0x000fe400078e0000 */
[----:B------:R-:W-:Y:S02]  /*43f0*/  @P2 IMAD.MOV.U32 R29, RZ, RZ, R27 ;  /* 0x000000ffff1d2224 */ /* 0x000fe400078e001b */
[----:B------:R-:W2:Y:S04]  /*4400*/  LDG.E.64.CONSTANT R26, desc[UR10][R4.64+-0x1000] ;  /* 0xfff0000a041a7981 */ /* 0x000ea8000c1e9b00 */
[----:B----4-:R-:W-:Y:S01]  /*4410*/  DSETP.GEU.AND P1, PT, R28, R12, PT ;  /* 0x0000000c1c00722a */ /* 0x010fe20003f2e000 */
[----:B------:R-:W-:Y:S02]  /*4420*/  @P2 SEL R10, R6, R10, P0 ;  /* 0x0000000a060a2207 */ /* 0x000fe40000000000 */
[----:B------:R-:W-:-:S11]  /*4430*/  @P2 SEL R11, R7, R11, P0 ;  /* 0x0000000b070b2207 */ /* 0x000fd60000000000 */
[----:B------:R-:W-:-:S04]  /*4440*/  @P1 ISETP.GE.U32.AND P0, PT, R10, R14, PT ;  /* 0x0000000e0a00120c */ /* 0x000fc80003f06070 */
[----:B------:R-:W-:-:S13]  /*4450*/  @P1 ISETP.GE.AND.EX P0, PT, R11, R15, PT, P0 ;  /* 0x0000000f0b00120c */ /* 0x000fda0003f06300 */
[----:B------:R-:W-:-:S06]  /*4460*/  @P1 DSETP.GT.OR P0, PT, R28, R12, !P0 ;  /* 0x0000000c1c00122a */ /* 0x000fcc0004704400 */
[----:B------:R-:W-:Y:S02]  /*4470*/  @P1 FSEL R0, R28, R12, P0 ;  /* 0x0000000c1c001208 */ /* 0x000fe40000000000 */
[----:B------:R-:W-:Y:S02]  /*4480*/  @P1 FSEL R7, R29, R13, P0 ;  /* 0x0000000d1d071208 */ /* 0x000fe40000000000 */
[----:B------:R-:W3:Y:S01]  /*4490*/  LDG.E.64.CONSTANT R28, desc[UR10][R4.64+-0x8] ;  /* 0xfffff80a041c7981 */ /* 0x000ee2000c1e9b00 */
[----:B------:R-:W-:Y:S02]  /*44a0*/  @P1 IMAD.MOV.U32 R12, RZ, RZ, R0 ;  /* 0x000000ffff0c1224 */ /* 0x000fe400078e0000 */
[----:B------:R-:W-:-:S06]  /*44b0*/  @P1 IMAD.MOV.U32 R13, RZ, RZ, R7 ;  /* 0x000000ffff0d1224 */ /* 0x000fcc00078e0007 */
[----:B-----5:R-:W-:Y:S01]  /*44c0*/  DSETP.GEU.AND P2, PT, R12, R16, PT ;  /* 0x000000100c00722a */ /* 0x020fe20003f4e000 */
[----:B------:R-:W-:Y:S02]  /*44d0*/  @P1 SEL R14, R10, R14, P0 ;  /* 0x0000000e0a0e1207 */ /* 0x000fe40000000000 */
[----:B------:R-:W-:-:S11]  /*44e0*/  @P1 SEL R15, R11, R15, P0 ;  /* 0x0000000f0b0f1207 */ /* 0x000fd60000000000 */
[----:B------:R-:W-:-:S04]  /*44f0*/  @P2 ISETP.GE.U32.AND P0, PT, R14, R18, PT ;  /* 0x000000120e00220c */ /* 0x000fc80003f06070 */
[----:B------:R-:W-:-:S13]  /*4500*/  @P2 ISETP.GE.AND.EX P0, PT, R15, R19, PT, P0 ;  /* 0x000000130f00220c */ /* 0x000fda0003f06300 */
[----:B------:R-:W-:-:S06]  /*4510*/  @P2 DSETP.GT.OR P0, PT, R12, R16, !P0 ;  /* 0x000000100c00222a */ /* 0x000fcc0004704400 */
[----:B------:R-:W-:Y:S02]  /*4520*/  @P2 FSEL R0, R12, R16, P0 ;  /* 0x000000100c002208 */ /* 0x000fe40000000000 */
[----:B------:R-:W-:-:S03]  /*4530*/  @P2 FSEL R13, R13, R17, P0 ;  /* 0x000000110d0d2208 */ /* 0x000fc60000000000 */
[----:B------:R-:W-:Y:S02]  /*4540*/  @P2 IMAD.MOV.U32 R16, RZ, RZ, R0 ;  /* 0x000000ffff102224 */ /* 0x000fe400078e0000 */
[----:B------:R-:W-:-:S06]  /*4550*/  @P2 IMAD.MOV.U32 R17, RZ, RZ, R13 ;  /* 0x000000ffff112224 */ /* 0x000fcc00078e000d */
[----:B------:R-:W-:Y:S01]  /*4560*/  DSETP.GEU.AND P1, PT, R16, R20, PT ;  /* 0x000000141000722a */ /* 0x000fe20003f2e000 */
        /* <DEDUP_REMOVED lines=11> */
[----:B------:R-:W-:Y:S01]  /*4620*/  @P1 SEL R23, R19, R23, P0 ;  /* 0x0000001713171207 */ /* 0x000fe20000000000 */
[----:B------:R-:W-:-:S04]  /*4630*/  UIADD3 UR5, UP1, UPT, UR5, -0x2, URZ ;  /* 0xfffffffe05057890 */ /* 0x000fc8000ff3e0ff */
[----:B------:R-:W-:Y:S02]  /*4640*/  UIADD3.X UR6, UPT, UPT, UR6, -0x1, URZ, UP1, !UPT ;  /* 0xffffffff06067890 */ /* 0x000fe40008ffe4ff */
[----:B------:R-:W-:-:S04]  /*4650*/  UISETP.NE.U32.AND UP1, UPT, UR5, URZ, UPT ;  /* 0x000000ff0500728c */ /* 0x000fc8000bf25070 */
[----:B------:R-:W-:Y:S02]  /*4660*/  UISETP.NE.AND.EX UP1, UPT, UR6, URZ, UPT, UP1 ;  /* 0x000000ff0600728c */ /* 0x000fe4000bf25310 */
[----:B------:R-:W-:-:S04]  /*4670*/  UIADD3 UR9, UP2, UPT, UR9, 0xa00, URZ ;  /* 0x00000a0009097890 */ /* 0x000fc8000ff5e0ff */
[----:B------:R-:W-:Y:S01]  /*4680*/  UIADD3.X UR4, UPT, UPT, URZ, UR4, URZ, UP2, !UPT ;  /* 0x00000004ff047290 */ /* 0x000fe200097fe4ff */
[----:B--2---:R-:W-:-:S04]  /*4690*/  @P2 ISETP.GE.U32.AND P0, PT, R22, R26, PT ;  /* 0x0000001a1600220c */ /* 0x004fc80003f06070 */
[----:B------:R-:W-:-:S13]  /*46a0*/  @P2 ISETP.GE.AND.EX P0, PT, R23, R27, PT, P0 ;  /* 0x0000001b1700220c */ /* 0x000fda0003f06300 */
[----:B------:R-:W-:-:S06]  /*46b0*/  @P2 DSETP.GT.OR P0, PT, R20, R24, !P0 ;  /* 0x000000181400222a */ /* 0x000fcc0004704400 */
[----:B------:R-:W-:Y:S02]  /*46c0*/  @P2 FSEL R0, R20, R24, P0 ;  /* 0x0000001814002208 */ /* 0x000fe40000000000 */
[----:B------:R-:W-:-:S03]  /*46d0*/  @P2 FSEL R21, R21, R25, P0 ;  /* 0x0000001915152208 */ /* 0x000fc60000000000 */
[----:B------:R-:W-:Y:S02]  /*46e0*/  @P2 IMAD.MOV.U32 R24, RZ, RZ, R0 ;  /* 0x000000ffff182224 */ /* 0x000fe400078e0000 */
[----:B------:R-:W-:Y:S01]  /*46f0*/  @P2 IMAD.MOV.U32 R25, RZ, RZ, R21 ;  /* 0x000000ffff192224 */ /* 0x000fe200078e0015 */
[----:B------:R-:W-:-:S05]  /*4700*/  @P2 SEL R26, R22, R26, P0 ;  /* 0x0000001a161a2207 */ /* 0x000fca0000000000 */
[----:B---3--:R-:W-:Y:S01]  /*4710*/  DSETP.GEU.AND P1, PT, R24, R28, PT ;  /* 0x0000001c1800722a */ /* 0x008fe20003f2e000 */
[----:B------:R-:W-:-:S13]  /*4720*/  @P2 SEL R27, R23, R27, P0 ;  /* 0x0000001b171b2207 */ /* 0x000fda0000000000 */
[----:B------:R-:W-:-:S04]  /*4730*/  @P1 ISETP.GE.U32.AND P0, PT, R26, R8, PT ;  /* 0x000000081a00120c */ /* 0x000fc80003f06070 */
[----:B------:R-:W-:Y:S02]  /*4740*/  @P1 ISETP.GE.AND.EX P0, PT, R27, R9, PT, P0 ;  /* 0x000000091b00120c */ /* 0x000fe40003f06300 */
[----:B------:R-:W-:-:S11]  /*4750*/  IADD3 R4, P2, PT, R4, 0xa000, RZ ;  /* 0x0000a00004047810 */ /* 0x000fd60007f5e0ff */
[----:B------:R-:W-:Y:S01]  /*4760*/  @P1 DSETP.GT.OR P0, PT, R24, R28, !P0 ;  /* 0x0000001c1800122a */ /* 0x000fe20004704400 */
[----:B------:R-:W-:-:S05]  /*4770*/  IMAD.X R5, RZ, RZ, R5, P2 ;  /* 0x000000ffff057224 */ /* 0x000fca00010e0605 */
[----:B------:R-:W-:Y:S02]  /*4780*/  @P1 FSEL R0, R24, R28, P0 ;  /* 0x0000001c18001208 */ /* 0x000fe40000000000 */
[----:B------:R-:W-:Y:S02]  /*4790*/  @P1 FSEL R25, R25, R29, P0 ;  /* 0x0000001d19191208 */ /* 0x000fe40000000000 */
[----:B------:R-:W-:Y:S01]  /*47a0*/  @P1 SEL R8, R26, R8, P0 ;  /* 0x000000081a081207 */ /* 0x000fe20000000000 */
[----:B------:R-:W-:Y:S01]  /*47b0*/  @P1 IMAD.MOV.U32 R28, RZ, RZ, R0 ;  /* 0x000000ffff1c1224 */ /* 0x000fe200078e0000 */
[----:B------:R-:W-:Y:S01]  /*47c0*/  @P1 SEL R9, R27, R9, P0 ;  /* 0x000000091b091207 */ /* 0x000fe20000000000 */
[----:B------:R-:W-:Y:S01]  /*47d0*/  @P1 IMAD.MOV.U32 R29, RZ, RZ, R25 ;  /* 0x000000ffff1d1224 */ /* 0x000fe200078e0019 */
[----:B------:R-:W-:Y:S06]  /*47e0*/  BRA.U UP1, `(.L_x_73) ;  /* 0xfffffff501fc7547 */ /* 0x000fec000b83ffff */
.L_x_72:
[----:B------:R-:W-:Y:S05]  /*47f0*/  BRA.U !UP0, `(.L_x_71) ;  /* 0x00000005081c7547 */ /* 0x000fea000b800000 */
[----:B------:R-:W-:Y:S02]  /*4800*/  IMAD.U32 R25, RZ, RZ, UR9 ;  /* 0x00000009ff197e24 */ /* 0x000fe4000f8e00ff */
[----:B------:R-:W-:Y:S02]  /*4810*/  IMAD.U32 R5, RZ, RZ, UR9 ;  /* 0x00000009ff057e24 */ /* 0x000fe4000f8e00ff */
[----:B------:R-:W-:Y:S01]  /*4820*/  IMAD.U32 R0, RZ, RZ, UR4 ;  /* 0x00000004ff007e24 */ /* 0x000fe2000f8e00ff */
[----:B------:R-:W-:-:S04]  /*4830*/  LEA R24, P0, R25, R2, 0x4 ;  /* 0x0000000219187211 */ /* 0x000fc800078020ff */
[----:B------:R-:W-:-:S05]  /*4840*/  LEA.HI.X R25, R5, R3, R0, 0x4, P0 ;  /* 0x0000000305197211 */ /* 0x000fca00000f2400 */
        /* <DEDUP_REMOVED lines=8> */
[----:B------:R-:W5:Y:S04]  /*48d0*/  LDG.E.64.CONSTANT R2, desc[UR10][R24.64+0x4000] ;  /* 0x0040000a18027981 */ /* 0x000f68000c1e9b00 */
[----:B------:R-:W5:Y:S01]  /*48e0*/  LDG.E.64.CONSTANT R6, desc[UR10][R24.64+0x4008] ;  /* 0x0040080a18067981 */ /* 0x000f62000c1e9b00 */
[----:B------:R-:W-:-:S04]  /*48f0*/  UIADD3 UR9, UP0, UPT, UR9, 0x500, URZ ;  /* 0x0000050009097890 */ /* 0x000fc8000ff1e0ff */
[----:B------:R-:W-:Y:S01]  /*4900*/  UIADD3.X UR4, UPT, UPT, URZ, UR4, URZ, UP0, !UPT ;  /* 0x00000004ff047290 */ /* 0x000fe200087fe4ff */
[----:B--2---:R-:W-:-:S14]  /*4910*/  DSETP.GEU.AND P2, PT, R28, R22, PT ;  /* 0x000000161c00722a */ /* 0x004fdc0003f4e000 */
[----:B---3--:R-:W-:-:S04]  /*4920*/  @P2 ISETP.GE.U32.AND P0, PT, R8, R20, PT ;  /* 0x000000140800220c */ /* 0x008fc80003f06070 */
        /* <DEDUP_REMOVED lines=47> */
[----:B------:R-:W-:Y:S02]  /*4c20*/  @P2 IMAD.MOV.U32 R3, RZ, RZ, R11 ;  /* 0x000000ffff032224 */ /* 0x000fe400078e000b */
[----:B------:R-:W-:Y:S02]  /*4c30*/  IMAD.MOV.U32 R8, RZ, RZ, R6 ;  /* 0x000000ffff087224 */ /* 0x000fe400078e0006 */
[----:B------:R-:W-:-:S02]  /*4c40*/  IMAD.MOV.U32 R9, RZ, RZ, R7 ;  /* 0x000000ffff097224 */ /* 0x000fc400078e0007 */
[----:B------:R-:W-:Y:S02]  /*4c50*/  IMAD.MOV.U32 R28, RZ, RZ, R2 ;  /* 0x000000ffff1c7224 */ /* 0x000fe400078e0002 */
[----:B------:R-:W-:-:S07]  /*4c60*/  IMAD.MOV.U32 R29, RZ, RZ, R3 ;  /* 0x000000ffff1d7224 */ /* 0x000fce00078e0003 */
.L_x_71:
[----:B------:R-:W0:Y:S01]  /*4c70*/  LDCU UR6, c[0x0][0x390] ;  /* 0x00007200ff0677ac */ /* 0x000e220008000800 */
[----:B------:R-:W1:Y:S01]  /*4c80*/  S2R R0, SR_TID.X ;  /* 0x0000000000007919 */ /* 0x000e620000002100 */
[----:B0-----:R-:W-:Y:S02]  /*4c90*/  USHF.R.S32.HI UR5, URZ, 0x1f, UR6 ;  /* 0x0000001fff057899 */ /* 0x001fe40008011406 */
[----:B------:R-:W-:-:S04]  /*4ca0*/  UISETP.GE.U32.AND UP0, UPT, UR9, UR6, UPT ;  /* 0x000000060900728c */ /* 0x000fc8000bf06070 */
[----:B------:R-:W-:-:S09]  /*4cb0*/  UISETP.GE.AND.EX UP0, UPT, UR4, UR5, UPT, UP0 ;  /* 0x000000050400728c */ /* 0x000fd2000bf06300 */
[----:B-1----:R-:W-:Y:S05]  /*4cc0*/  BRA.U UP0, `(.L_x_74) ;  /* 0x0000000900a07547 */ /* 0x002fea000b800000 */
[----:B------:R-:W-:Y:S01]  /*4cd0*/  UIADD3 UR5, UPT, UPT, -UR9, UR6, URZ ;  /* 0x0000000609057290 */ /* 0x000fe2000fffe1ff */
[----:B------:R-:W-:Y:S05]  /*4ce0*/  BSSY.RECONVERGENT B1, `(.L_x_74) ;  /* 0x00000a6000017945 */ /* 0x000fea0003800200 */
[----:B------:R-:W-:-:S13]  /*4cf0*/  ISETP.GE.AND P0, PT, R0, UR5, PT ;  /* 0x0000000500007c0c */ /* 0x000fda000bf06270 */
[----:B------:R-:W-:Y:S05]  /*4d00*/  @P0 BRA `(.L_x_75) ;  /* 0x00000008008c0947 */ /* 0x000fea0003800000 */
[----:B------:R-:W-:Y:S01]  /*4d10*/  IMAD.U32 R3, RZ, RZ, UR6 ;  /* 0x00000006ff037e24 */ /* 0x000fe2000f8e00ff */
[----:B------:R-:W-:Y:S01]  /*4d20*/  LOP3.LUT R2, RZ, R0, RZ, 0x33, !PT ;  /* 0x00000000ff027212 */ /* 0x000fe200078e33ff */
[----:B------:R-:W-:Y:S01]  /*4d30*/  BSSY.RECONVERGENT B2, `(.L_x_76) ;  /* 0x0000032000027945 */ /* 0x000fe20003800200 */
[----:B------:R-:W-:Y:S02]  /*4d40*/  IMAD.MOV.U32 R16, RZ, RZ, R0 ;  /* 0x000000ffff107224 */ /* 0x000fe400078e0000 */
[----:B------:R-:W-:-:S04]  /*4d50*/  IADD3 R14, PT, PT, R3, -UR9, R2 ;  /* 0x80000009030e7c10 */ /* 0x000fc8000fffe002 */
[----:B------:R-:W-:-:S04]  /*4d60*/  LOP3.LUT R2, R14, 0x300, RZ, 0xc0, !PT ;  /* 0x000003000e027812 */ /* 0x000fc800078ec0ff */
[----:B------:R-:W-:-:S13]  /*4d70*/  ISETP.NE.AND P0, PT, R2, 0x300, PT ;  /* 0x000003000200780c */ /* 0x000fda0003f05270 */
[----:B------:R-:W-:Y:S05]  /*4d80*/  @!P0 BRA `(.L_x_77) ;  /* 0x0000000000b08947 */ /* 0x000fea0003800000 */
[----:B------:R-:W0:Y:S01]  /*4d90*/  LDCU.64 UR12, c[0x0][0x380] ;  /* 0x00007000ff0c77ac */ /* 0x000e220008000a00 */
[----:B------:R-:W-:Y:S01]  /*4da0*/  IADD3 R5, P0, PT, R0, UR9, RZ ;  /* 0x0000000900057c10 */ /* 0x000fe2000ff1e0ff */
[----:B------:R-:W-:Y:S01]  /*4db0*/  IMAD.MOV.U32 R16, RZ, RZ, R0 ;  /* 0x000000ffff107224 */ /* 0x000fe200078e0000 */
[----:B------:R-:W-:-:S03]  /*4dc0*/  LEA.HI R2, R14, 0x1, RZ, 0x18 ;  /* 0x000000010e027811 */ /* 0x000fc600078fc0ff */
[----:B------:R-:W-:Y:S01]  /*4dd0*/  IMAD.X R4, RZ, RZ, UR4, P0 ;  /* 0x00000004ff047e24 */ /* 0x000fe200080e06ff */
[----:B------:R-:W-:-:S05]  /*4de0*/  LOP3.LUT R2, R2, 0x3, RZ, 0xc0, !PT ;  /* 0x0000000302027812 */ /* 0x000fca00078ec0ff */
[----:B------:R-:W-:Y:S01]  /*4df0*/  IMAD.MOV R12, RZ, RZ, -R2 ;  /* 0x000000ffff0c7224 */ /* 0x000fe200078e0a02 */
[----:B0-----:R-:W-:-:S04]  /*4e00*/  LEA R13, P1, R5, UR12, 0x4 ;  /* 0x0000000c050d7c11 */ /* 0x001fc8000f8220ff */
[----:B------:R-:W-:-:S09]  /*4e10*/  LEA.HI.X R5, R5, UR13, R4, 0x4, P1 ;  /* 0x0000000d05057c11 */ /* 0x000fd200088f2404 */
.L_x_80:
[----:B------:R-:W-:-:S05]  /*4e20*/  IMAD.MOV.U32 R4, RZ, RZ, R13 ;  /* 0x000000ffff047224 */ /* 0x000fca00078e000d */
[----:B------:R-:W2:Y:S04]  /*4e30*/  LDG.E.64.CONSTANT R6, desc[UR10][R4.64] ;  /* 0x0000000a04067981 */ /* 0x000ea8000c1e9b00 */
[----:B------:R-:W3:Y:S01]  /*4e40*/  LDG.E.64.CONSTANT R2, desc[UR10][R4.64+0x8] ;  /* 0x0000080a04027981 */ /* 0x000ee2000c1e9b00 */
[----:B------:R-:W-:Y:S01]  /*4e50*/  VIADD R12, R12, 0x1 ;  /* 0x000000010c0c7836 */ /* 0x000fe20000000000 */
[----:B------:R-:W-:Y:S01]  /*4e60*/  BSSY.RECONVERGENT B3, `(.L_x_78) ;  /* 0x000001b000037945 */ /* 0x000fe20003800200 */
[----:B------:R-:W-:Y:S01]  /*4e70*/  IMAD.MOV.U32 R15, RZ, RZ, R8 ;  /* 0x000000ffff0f7224 */ /* 0x000fe200078e0008 */
        /* <DEDUP_REMOVED lines=25> */
.L_x_79:
[----:B------:R-:W-:Y:S05]  /*5010*/  BSYNC.RECONVERGENT B3 ;  /* 0x0000000000037941 */ /* 0x000fea0003800200 */
.L_x_78:
[----:B------:R-:W-:Y:S02]  /*5020*/  IMAD.X R5, RZ, RZ, R5, P3 ;  /* 0x000000ffff057224 */ /* 0x000fe400018e0605 */
[----:B------:R-:W-:Y:S01]  /*5030*/  VIADD R16, R16, 0x100 ;  /* 0x0000010010107836 */ /* 0x000fe20000000000 */
[----:B------:R-:W-:Y:S06]  /*5040*/  @P2 BRA `(.L_x_80) ;  /* 0xfffffffc00742947 */ /* 0x000fec000383ffff */
.L_x_77:
[----:B------:R-:W-:Y:S05]  /*5050*/  BSYNC.RECONVERGENT B2 ;  /* 0x0000000000027941 */ /* 0x000fea0003800200 */
.L_x_76:
[----:B------:R-:W-:-:S13]  /*5060*/  ISETP.GE.U32.AND P0, PT, R14, 0x300, PT ;  /* 0x000003000e00780c */ /* 0x000fda0003f06070 */
[----:B------:R-:W-:Y:S05]  /*5070*/  @!P0 BRA `(.L_x_75) ;  /* 0x0000000400b08947 */ /* 0x000fea0003800000 */
[----:B------:R-:W0:Y:S01]  /*5080*/  LDCU.64 UR12, c[0x0][0x380] ;  /* 0x00007000ff0c77ac */ /* 0x000e220008000a00 */
[----:B------:R-:W-:-:S05]  /*5090*/  IADD3 R11, P0, PT, R16, UR9, RZ ;  /* 0x00000009100b7c10 */ /* 0x000fca000ff1e0ff */
[----:B------:R-:W-:Y:S01]  /*50a0*/  IMAD.X R2, RZ, RZ, UR4, P0 ;  /* 0x00000004ff027e24 */ /* 0x000fe200080e06ff */
[----:B0-----:R-:W-:-:S04]  /*50b0*/  LEA R10, P1, R11, UR12, 0x4 ;  /* 0x0000000c0b0a7c11 */ /* 0x001fc8000f8220ff */
[----:B------:R-:W-:Y:S02]  /*50c0*/  IADD3 R10, P0, PT, R10, 0x3008, RZ ;  /* 0x000030080a0a7810 */ /* 0x000fe40007f1e0ff */
[----:B------:R-:W-:-:S05]  /*50d0*/  LEA.HI.X R11, R11, UR13, R2, 0x4, P1 ;  /* 0x0000000d0b0b7c11 */ /* 0x000fca00088f2402 */
[----:B------:R-:W-:-:S07]  /*50e0*/  IMAD.X R11, RZ, RZ, R11, P0 ;  /* 0x000000ffff0b7224 */ /* 0x000fce00000e060b */
.L_x_89:
[----:B------:R-:W2:Y:S04]  /*50f0*/  LDG.E.64.CONSTANT R12, desc[UR10][R10.64+-0x3008] ;  /* 0xffcff80a0a0c7981 */ /* 0x000ea8000c1e9b00 */
[----:B------:R-:W3:Y:S04]  /*5100*/  LDG.E.64.CONSTANT R14, desc[UR10][R10.64+-0x3000] ;  /* 0xffd0000a0a0e7981 */ /* 0x000ee8000c1e9b00 */
[----:B------:R0:W5:Y:S04]  /*5110*/  LDG.E.64.CONSTANT R6, desc[UR10][R10.64+-0x2008] ;  /* 0xffdff80a0a067981 */ /* 0x000168000c1e9b00 */
        /* <DEDUP_REMOVED lines=22> */
.L_x_82:
[----:B------:R-:W-:Y:S05]  /*5280*/  BSYNC.RECONVERGENT B2 ;  /* 0x0000000000027941 */ /* 0x000fea0003800200 */
.L_x_81:
        /* <DEDUP_REMOVED lines=25> */
.L_x_84:
[----:B------:R-:W-:Y:S05]  /*5420*/  BSYNC.RECONVERGENT B2 ;  /* 0x0000000000027941 */ /* 0x000fea0003800200 */
.L_x_83:
        /* <DEDUP_REMOVED lines=21> */
.L_x_86:
[----:B------:R-:W-:Y:S05]  /*5580*/  BSYNC.RECONVERGENT B2 ;  /* 0x0000000000027941 */ /* 0x000fea0003800200 */
.L_x_85:
        /* <DEDUP_REMOVED lines=21> */
.L_x_88:
[----:B------:R-:W-:Y:S05]  /*56e0*/  BSYNC.RECONVERGENT B2 ;  /* 0x0000000000027941 */ /* 0x000fea0003800200 */
.L_x_87:
[----:B------:R-:W-:Y:S01]  /*56f0*/  VIADD R16, R16, 0x400 ;  /* 0x0000040010107836 */ /* 0x000fe20000000000 */
[----:B------:R-:W-:-:S04]  /*5700*/  IADD3 R10, P1, PT, R10, 0x4000, RZ ;  /* 0x000040000a0a7810 */ /* 0x000fc80007f3e0ff */
[----:B------:R-:W-:Y:S01]  /*5710*/  ISETP.GE.AND P0, PT, R16, UR5, PT ;  /* 0x0000000510007c0c */ /* 0x000fe2000bf06270 */
[----:B------:R-:W-:-:S12]  /*5720*/  IMAD.X R11, RZ, RZ, R11, P1 ;  /* 0x000000ffff0b7224 */ /* 0x000fd800008e060b */
[----:B------:R-:W-:Y:S05]  /*5730*/  @!P0 BRA `(.L_x_89) ;  /* 0xfffffff8006c8947 */ /* 0x000fea000383ffff */
.L_x_75:
[----:B------:R-:W-:Y:S05]  /*5740*/  BSYNC.RECONVERGENT B1 ;  /* 0x0000000000017941 */ /* 0x000fea0003800200 */
.L_x_74:
[----:B------:R-:W0:Y:S01]  /*5750*/  S2R R10, SR_LANEID ;  /* 0x00000000000a7919 */ /* 0x000e220000000000 */
[----:B------:R-:W-:Y:S01]  /*5760*/  BSSY.RECONVERGENT B1, `(.L_x_90) ;  /* 0x000001f000017945 */ /* 0x000fe20003800200 */
[----:B------:R-:W-:Y:S01]  /*5770*/  IMAD.MOV.U32 R11, RZ, RZ, R8 ;  /* 0x000000ffff0b7224 */ /* 0x000fe200078e0008 */
[----:B------:R1:W2:Y:S01]  /*5780*/  SHFL.DOWN PT, R4, R28, 0x1, 0x1f ;  /* 0x08201f001c047f89 */ /* 0x0002a200000e0000 */
[----:B------:R-:W-:Y:S02]  /*5790*/  IMAD.MOV.U32 R12, RZ, RZ, R9 ;  /* 0x000000ffff0c7224 */ /* 0x000fe400078e0009 */
[----:B------:R-:W-:Y:S01]  /*57a0*/  IMAD.MOV.U32 R2, RZ, RZ, R28 ;  /* 0x000000ffff027224 */ /* 0x000fe200078e001c */
[----:B------:R1:W3:Y:S01]  /*57b0*/  SHFL.DOWN PT, R5, R29, 0x1, 0x1f ;  /* 0x08201f001d057f89 */ /* 0x0002e200000e0000 */
        /* <DEDUP_REMOVED lines=25> */
.L_x_91:
[----:B------:R-:W-:Y:S05]  /*5950*/  BSYNC.RECONVERGENT B1 ;  /* 0x0000000000017941 */ /* 0x000fea0003800200 */
.L_x_90:
        /* <DEDUP_REMOVED lines=31> */
.L_x_93:
[----:B------:R-:W-:Y:S05]  /*5b50*/  BSYNC.RECONVERGENT B1 ;  /* 0x0000000000017941 */ /* 0x000fea0003800200 */
.L_x_92:
[----:B------:R-:W-:Y:S01]  /*5b60*/  ISETP.GT.AND P0, PT, R10, 0x1b, PT ;  /* 0x0000001b0a00780c */ /* 0x000fe20003f04270 */
[----:B-1----:R1:W1:Y:S01]  /*5b70*/  SHFL.DOWN PT, R6, R4, 0x4, 0x1f ;  /* 0x08801f0004067f89 */ /* 0x00226200000e0000 */
[----:B------:R-:W-:Y:S01]  /*5b80*/  BSSY.RECONVERGENT B1, `(.L_x_94) ;  /* 0x000001d000017945 */ /* 0x000fe20003800200 */
[----:B0-----:R-:W-:Y:S02]  /*5b90*/  IMAD.MOV.U32 R11, RZ, RZ, R8 ;  /* 0x000000ffff0b7224 */ /* 0x001fe400078e0008 */
[----:B--2---:R0:W2:Y:S01]  /*5ba0*/  SHFL.DOWN PT, R7, R5, 0x4, 0x1f ;  /* 0x08801f0005077f89 */ /* 0x0040a200000e0000 */
[----:B------:R-:W-:Y:S02]  /*5bb0*/  IMAD.MOV.U32 R12, RZ, RZ, R9 ;  /* 0x000000ffff0c7224 */ /* 0x000fe400078e0009 */
[----:B------:R-:W-:Y:S01]  /*5bc0*/  IMAD.MOV.U32 R2, RZ, RZ, R4 ;  /* 0x000000ffff027224 */ /* 0x000fe200078e0004 */
[----:B----4-:R0:W4:Y:S01]  /*5bd0*/  SHFL.DOWN PT, R13, R8, 0x4, 0x1f ;  /* 0x08801f00080d7f89 */ /* 0x01012200000e0000 */
[----:B------:R-:W-:-:S03]  /*5be0*/  IMAD.MOV.U32 R3, RZ, RZ, R5 ;  /* 0x000000ffff037224 */ /* 0x000fc600078e0005 */
[----:B---3--:R0:W3:Y:S01]  /*5bf0*/  SHFL.DOWN PT, R14, R9, 0x4, 0x1f ;  /* 0x08801f00090e7f89 */ /* 0x0080e200000e0000 */
[----:B------:R-:W-:Y:S05]  /*5c00*/  @P0 BRA `(.L_x_95) ;  /* 0x0000000000500947 */ /* 0x000fea0003800000 */
[----:B-12---:R-:W-:Y:S01]  /*5c10*/  DSETP.GEU.AND P0, PT, R4, R6, PT ;  /* 0x000000060400722a */ /* 0x006fe20003f0e000 */
[----:B----4-:R-:W-:Y:S02]  /*5c20*/  IMAD.MOV.U32 R11, RZ, RZ, R13 ;  /* 0x000000ffff0b7224 */ /* 0x010fe400078e000d */
        /* <DEDUP_REMOVED lines=18> */
.L_x_95:
[----:B------:R-:W-:Y:S05]  /*5d50*/  BSYNC.RECONVERGENT B1 ;  /* 0x0000000000017941 */ /* 0x000fea0003800200 */
.L_x_94:
[----:B------:R-:W-:Y:S01]  /*5d60*/  ISETP.GT.AND P0, PT, R10, 0x17, PT ;  /* 0x000000170a00780c */ /* 0x000fe20003f04270 */
[----:B-1----:R1:W1:Y:S01]  /*5d70*/  SHFL.DOWN PT, R6, R2, 0x8, 0x1f ;  /* 0x09001f0002067f89 */ /* 0x00226200000e0000 */
[----:B------:R-:W-:Y:S01]  /*5d80*/  BSSY.RECONVERGENT B1, `(.L_x_96) ;  /* 0x000001d000017945 */ /* 0x000fe20003800200 */
[----:B0-----:R-:W-:Y:S02]  /*5d90*/  IMAD.MOV.U32 R8, RZ, RZ, R11 ;  /* 0x000000ffff087224 */ /* 0x001fe400078e000b */
[----:B--2---:R0:W2:Y:S01]  /*5da0*/  SHFL.DOWN PT, R7, R3, 0x8, 0x1f ;  /* 0x09001f0003077f89 */ /* 0x0040a200000e0000 */
[----:B------:R-:W-:Y:S02]  /*5db0*/  IMAD.MOV.U32 R9, RZ, RZ, R12 ;  /* 0x000000ffff097224 */ /* 0x000fe400078e000c */
[----:B------:R-:W-:Y:S01]  /*5dc0*/  IMAD.MOV.U32 R4, RZ, RZ, R2 ;  /* 0x000000ffff047224 */ /* 0x000fe200078e0002 */
[----:B---3--:R0:W3:Y:S01]  /*5dd0*/  SHFL.DOWN PT, R14, R11, 0x8, 0x1f ;  /* 0x09001f000b0e7f89 */ /* 0x0080e200000e0000 */
[----:B------:R-:W-:-:S03]  /*5de0*/  IMAD.MOV.U32 R5, RZ, RZ, R3 ;  /* 0x000000ffff057224 */ /* 0x000fc600078e0003 */
[----:B----4-:R0:W4:Y:S01]  /*5df0*/  SHFL.DOWN PT, R13, R12, 0x8, 0x1f ;  /* 0x09001f000c0d7f89 */ /* 0x01012200000e0000 */
        /* <DEDUP_REMOVED lines=21> */
.L_x_97:
[----:B------:R-:W-:Y:S05]  /*5f50*/  BSYNC.RECONVERGENT B1 ;  /* 0x0000000000017941 */ /* 0x000fea0003800200 */
.L_x_96:
[----:B------:R-:W-:Y:S01]  /*5f60*/  ISETP.GT.AND P0, PT, R10, 0xf, PT ;  /* 0x0000000f0a00780c */ /* 0x000fe20003f04270 */
[----:B-1----:R1:W1:Y:S01]  /*5f70*/  SHFL.DOWN PT, R2, R4, 0x10, 0x1f ;  /* 0x0a001f0004027f89 */ /* 0x00226200000e0000 */
[----:B------:R-:W-:Y:S01]  /*5f80*/  BSSY.RECONVERGENT B1, `(.L_x_98) ;  /* 0x000001d000017945 */ /* 0x000fe20003800200 */
[----:B---3--:R-:W-:Y:S02]  /*5f90*/  IMAD.MOV.U32 R14, RZ, RZ, R8 ;  /* 0x000000ffff0e7224 */ /* 0x008fe400078e0008 */
[----:B0-----:R0:W3:Y:S01]  /*5fa0*/  SHFL.DOWN PT, R3, R5, 0x10, 0x1f ;  /* 0x0a001f0005037f89 */ /* 0x0010e200000e0000 */
[----:B------:R-:W-:Y:S02]  /*5fb0*/  IMAD.MOV.U32 R15, RZ, RZ, R9 ;  /* 0x000000ffff0f7224 */ /* 0x000fe400078e0009 */
[----:B------:R-:W-:Y:S01]  /*5fc0*/  IMAD.MOV.U32 R12, RZ, RZ, R4 ;  /* 0x000000ffff0c7224 */ /* 0x000fe200078e0004 */
[----:B--2---:R0:W2:Y:S01]  /*5fd0*/  SHFL.DOWN PT, R7, R8, 0x10, 0x1f ;  /* 0x0a001f0008077f89 */ /* 0x0040a200000e0000 */
[----:B----4-:R-:W-:-:S03]  /*5fe0*/  IMAD.MOV.U32 R13, RZ, RZ, R5 ;  /* 0x000000ffff0d7224 */ /* 0x010fc600078e0005 */
[----:B------:R0:W4:Y:S01]  /*5ff0*/  SHFL.DOWN PT, R6, R9, 0x10, 0x1f ;  /* 0x0a001f0009067f89 */ /* 0x00012200000e0000 */
[----:B------:R-:W-:Y:S05]  /*6000*/  @P0 BRA `(.L_x_99) ;  /* 0x0000000000500947 */ /* 0x000fea0003800000 */
[----:B-1-3--:R-:W-:Y:S01]  /*6010*/  DSETP.GEU.AND P0, PT, R4, R2, PT ;  /* 0x000000020400722a */ /* 0x00afe20003f0e000 */
[----:B--2---:R-:W-:Y:S02]  /*6020*/  IMAD.MOV.U32 R14, RZ, RZ, R7 ;  /* 0x000000ffff0e7224 */ /* 0x004fe400078e0007 */
        /* <DEDUP_REMOVED lines=18> */
.L_x_99:
[----:B------:R-:W-:Y:S05]  /*6150*/  BSYNC.RECONVERGENT B1 ;  /* 0x0000000000017941 */ /* 0x000fea0003800200 */
.L_x_98:
[----:B------:R-:W-:Y:S01]  /*6160*/  ISETP.NE.AND P0, PT, R10, RZ, PT ;  /* 0x000000ff0a00720c */ /* 0x000fe20003f05270 */
[----:B------:R-:W-:-:S12]  /*6170*/  BSSY.RECONVERGENT B1, `(.L_x_100) ;  /* 0x000000a000017945 */ /* 0x000fd80003800200 */
[----:B------:R-:W-:Y:S05]  /*6180*/  @P0 BRA `(.L_x_101) ;  /* 0x0000000000200947 */ /* 0x000fea0003800000 */
[----:B-1----:R-:W1:Y:S01]  /*6190*/  S2R R4, SR_CgaCtaId ;  /* 0x0000000000047919 */ /* 0x002e620000008800 */
[----:B---3--:R-:W-:Y:S02]  /*61a0*/  MOV R3, 0x400 ;  /* 0x0000040000037802 */ /* 0x008fe40000000f00 */
[----:B------:R-:W-:-:S04]  /*61b0*/  SHF.R.U32.HI R2, RZ, 0x1, R0 ;  /* 0x00000001ff027819 */ /* 0x000fc80000011600 */
[----:B------:R-:W-:Y:S02]  /*61c0*/  LOP3.LUT R2, R2, 0x1f0, RZ, 0xc0, !PT ;  /* 0x000001f002027812 */ /* 0x000fe400078ec0ff */
[----:B-1----:R-:W-:-:S05]  /*61d0*/  LEA R3, R4, R3, 0x18 ;  /* 0x0000000304037211 */ /* 0x002fca00078ec0ff */
[----:B------:R-:W-:-:S05]  /*61e0*/  IMAD.IADD R3, R2, 0x1, R3 ;  /* 0x0000000102037824 */ /* 0x000fca00078e0203 */
[----:B------:R1:W-:Y:S04]  /*61f0*/  STS.64 [R3+0x10], R14 ;  /* 0x0000100e03007388 */ /* 0x0003e80000000a00 */
[----:B------:R1:W-:Y:S02]  /*6200*/  STS.64 [R3+0x8], R12 ;  /* 0x0000080c03007388 */ /* 0x0003e40000000a00 */
.L_x_101:
[----:B------:R-:W-:Y:S05]  /*6210*/  BSYNC.RECONVERGENT B1 ;  /* 0x0000000000017941 */ /* 0x000fea0003800200 */
.L_x_100:
[----:B------:R-:W-:Y:S01]  /*6220*/  BAR.SYNC.DEFER_BLOCKING 0x0 ;  /* 0x0000000000007b1d */ /* 0x000fe20000010000 */
[----:B------:R-:W-:-:S13]  /*6230*/  ISETP.NE.AND P1, PT, R0, RZ, PT ;  /* 0x000000ff0000720c */ /* 0x000fda0003f25270 */
[----:B------:R-:W-:Y:S05]  /*6240*/  @P1 BRA `(.L_x_34) ;  /* 0x00000008008c1947 */ /* 0x000fea0003800000 */
[----:B-1-3--:R-:W1:Y:S01]  /*6250*/  S2R R3, SR_CgaCtaId ;  /* 0x0000000000037919 */ /* 0x00ae620000008800 */
[----:B------:R-:W-:Y:S01]  /*6260*/  MOV R0, 0x400 ;  /* 0x0000040000007802 */ /* 0x000fe20000000f00 */
[----:B------:R-:W-:Y:S03]  /*6270*/  BSSY.RECONVERGENT B1, `(.L_x_102) ;  /* 0x000001a000017945 */ /* 0x000fe60003800200 */
[----:B-1----:R-:W-:-:S05]  /*6280*/  LEA R0, R3, R0, 0x18 ;  /* 0x0000000003007211 */ /* 0x002fca00078ec0ff */
[----:B------:R-:W1:Y:S04]  /*6290*/  LDS.64 R16, [R0+0x18] ;  /* 0x0000180000107984 */ /* 0x000e680000000a00 */
[----:B0-2-4-:R-:W0:Y:S04]  /*62a0*/  LDS.128 R4, [R0+0x20] ;  /* 0x0000200000047984 */ /* 0x015e280000000c00 */
[----:B------:R2:W3:Y:S04]  /*62b0*/  LDS.64 R2, [R0+0x80] ;  /* 0x0000800000027984 */ /* 0x0004e80000000a00 */
[----:B------:R2:W4:Y:S01]  /*62c0*/  LDS.128 R8, [R0+0x30] ;  /* 0x0000300000087984 */ /* 0x0005220000000c00 */
[----:B-1----:R-:W-:Y:S01]  /*62d0*/  DSETP.GEU.AND P0, PT, R12, R16, PT ;  /* 0x000000100c00722a */ /* 0x002fe20003f0e000 */
[----:B------:R-:W-:-:S02]  /*62e0*/  IMAD.MOV.U32 R20, RZ, RZ, R16 ;  /* 0x000000ffff147224 */ /* 0x000fc400078e0010 */
[----:B------:R-:W-:Y:S02]  /*62f0*/  IMAD.MOV.U32 R21, RZ, RZ, R17 ;  /* 0x000000ffff157224 */ /* 0x000fe400078e0011 */
[----:B0-----:R-:W-:Y:S02]  /*6300*/  IMAD.MOV.U32 R23, RZ, RZ, R4 ;  /* 0x000000ffff177224 */ /* 0x001fe400078e0004 */
        /* <DEDUP_REMOVED lines=16> */
.L_x_103:
[----:B------:R-:W-:Y:S05]  /*6410*/  BSYNC.RECONVERGENT B1 ;  /* 0x0000000000017941 */ /* 0x000fea0003800200 */
.L_x_102:
        /* <DEDUP_REMOVED lines=23> */
.L_x_105:
[----:B------:R-:W-:Y:S05]  /*6590*/  BSYNC.RECONVERGENT B1 ;  /* 0x0000000000017941 */ /* 0x000fea0003800200 */
.L_x_104:
        /* <DEDUP_REMOVED lines=21> */
.L_x_107:
[----:B------:R-:W-:Y:S05]  /*66f0*/  BSYNC.RECONVERGENT B1 ;  /* 0x0000000000017941 */ /* 0x000fea0003800200 */
.L_x_106:
        /* <DEDUP_REMOVED lines=23> */
.L_x_109:
[----:B------:R-:W-:Y:S05]  /*6870*/  BSYNC.RECONVERGENT B1 ;  /* 0x0000000000017941 */ /* 0x000fea0003800200 */
.L_x_108:
        /* <DEDUP_REMOVED lines=21> */
.L_x_111:
[----:B------:R-:W-:Y:S05]  /*69d0*/  BSYNC.RECONVERGENT B1 ;  /* 0x0000000000017941 */ /* 0x000fea0003800200 */
.L_x_110:
        /* <DEDUP_REMOVED lines=21> */
.L_x_113:
[----:B------:R-:W-:Y:S05]  /*6b30*/  BSYNC.RECONVERGENT B1 ;  /* 0x0000000000017941 */ /* 0x000fea0003800200 */
.L_x_112:
        /* <DEDUP_REMOVED lines=20> */
.L_x_34:
[----:B------:R-:W-:Y:S05]  /*6c80*/  BSYNC.RECONVERGENT B0 ;  /* 0x0000000000007941 */ /* 0x000fea0003800200 */
.L_x_1:
[----:B------:R-:W-:Y:S05]  /*6c90*/  @P1 EXIT ;  /* 0x000000000000194d */ /* 0x000fea0003800000 */
[----:B0123--:R-:W0:Y:S02]  /*6ca0*/  LDC.64 R2, c[0x0][0x388] ;  /* 0x0000e200ff027b82 */ /* 0x00fe240000000a00 */
[----:B0-----:R-:W-:Y:S04]  /*6cb0*/  STG.E.64 desc[UR10][R2.64], R12 ;  /* 0x0000000c02007986 */ /* 0x001fe8000c101b0a */
[----:B------:R-:W-:Y:S01]  /*6cc0*/  STG.E.64 desc[UR10][R2.64+0x8], R14 ;  /* 0x0000080e02007986 */ /* 0x000fe2000c101b0a */
[----:B------:R-:W-:Y:S05]  /*6cd0*/  EXIT ;  /* 0x000000000000794d */ /* 0x000fea0003800000 */
.L_x_114:
        /* <DEDUP_REMOVED lines=10> */
.L_x_713:


//--------------------- .text._ZN6thrust24THRUST_300001_SM_1000_NS8cuda_cub4core6detail13_kernel_agentINS1_8__reduce10DrainAgentIlEEJN3cub18CUB_300001_SM_10009GridQueueIyEElEEEvDpT0_ --------------------------
	.section	.text._ZN6thrust24THRUST_300001_SM_1000_NS8cuda_cub4core6detail13_kernel_agentINS1_8__reduce10DrainAgentIlEEJN3cub18CUB_300001_SM_10009GridQueueIyEElEEEvDpT0_,"ax",@progbits
	.align	128
        .global         _ZN6thrust24THRUST_300001_SM_1000_NS8cuda_cub4core6detail13_kernel_agentINS1_8__reduce10DrainAgentIlEEJN3cub18CUB_300001_SM_10009GridQueueIyEElEEEvDpT0_
        .type           _ZN6thrust24THRUST_300001_SM_1000_NS8cuda_cub4core6detail13_kernel_agentINS1_8__reduce10DrainAgentIlEEJN3cub18CUB_300001_SM_10009GridQueueIyEElEEEvDpT0_,@function
        .size           _ZN6thrust24THRUST_300001_SM_1000_NS8cuda_cub4core6detail13_kernel_agentINS1_8__reduce10DrainAgentIlEEJN3cub18CUB_300001_SM_10009GridQueueIyEElEEEvDpT0_,(.L_x_714 - _ZN6thrust24THRUST_300001_SM_1000_NS8cuda_cub4core6detail13_kernel_agentINS1_8__reduce10DrainAgentIlEEJN3cub18CUB_300001_SM_10009GridQueueIyEElEEEvDpT0_)
        .other          _ZN6thrust24THRUST_300001_SM_1000_NS8cuda_cub4core6detail13_kernel_agentINS1_8__reduce10DrainAgentIlEEJN3cub18CUB_300001_SM_10009GridQueueIyEElEEEvDpT0_,@"STO_CUDA_ENTRY STV_DEFAULT"
_ZN6thrust24THRUST_300001_SM_1000_NS8cuda_cub4core6detail13_kernel_agentINS1_8__reduce10DrainAgentIlEEJN3cub18CUB_300001_SM_10009GridQueueIyEElEEEvDpT0_:
.text._ZN6thrust24THRUST_300001_SM_1000_NS8cuda_cub4core6detail13_kernel_agentINS1_8__reduce10DrainAgentIlEEJN3cub18CUB_300001_SM_10009GridQueueIyEElEEEvDpT0_:
[----:B------:R-:W-:Y:S08]  /*0000*/  LDC R1, c[0x0][0x37c] ;  /* 0x0000df00ff017b82 */ /* 0x000ff00000000800 */
[----:B------:R-:W0:Y:S01]  /*0010*/  LDC.64 R2, c[0x0][0x380] ;  /* 0x0000e000ff027b82 */ /* 0x000e220000000a00 */
[----:B------:R-:W0:Y:S07]  /*0020*/  LDCU.64 UR4, c[0x0][0x358] ;  /* 0x00006b00ff0477ac */ /* 0x000e2e0008000a00 */
[----:B------:R-:W1:Y:S01]  /*0030*/  LDC.64 R4, c[0x0][0x388] ;  /* 0x0000e200ff047b82 */ /* 0x000e620000000a00 */
[----:B0-----:R-:W-:Y:S04]  /*0040*/  STG.E.64 desc[UR4][R2.64+0x8], RZ ;  /* 0x000008ff02007986 */ /* 0x001fe8000c101b04 */
[----:B-1----:R-:W-:Y:S01]  /*0050*/  STG.E.64 desc[UR4][R2.64], R4 ;  /* 0x0000000402007986 */ /* 0x002fe2000c101b04 */
[----:B------:R-:W-:Y:S05]  /*0060*/  EXIT ;  /* 0x000000000000794d */ /* 0x000fea0003800000 */
.L_x_115:
        /* <DEDUP_REMOVED lines=9> */
.L_x_714:


//--------------------- .text._ZN6thrust24THRUST_300001_SM_1000_NS8cuda_cub4core6detail13_kernel_agentINS1_8__reduce11ReduceAgentINS0_12zip_iteratorIN4cuda3std3__45tupleIJNS0_10device_ptrIdEENS0_17counting_iteratorIlNS0_11use_defaultESF_SF_EEEEEEEPNSB_IJdlEEESJ_lNS1_9__extrema9arg_max_fIdlNSA_4lessIdEEEEEEJSI_SK_lN3cub18CUB_300001_SM_100013GridEvenShareIlEENSS_9GridQueueIyEESP_EEEvDpT0_ --------------------------
	.section	.text._ZN6thrust24THRUST_300001_SM_1000_NS8cuda_cub4core6detail13_kernel_agentINS1_8__reduce11ReduceAgentINS0_12zip_iteratorIN4cuda3std3__45tupleIJNS0_10device_ptrIdEENS0_17counting_iteratorIlNS0_11use_defaultESF_SF_EEEEEEEPNSB_IJdlEEESJ_lNS1_9__extrema9arg_max_fIdlNSA_4lessIdEEEEEEJSI_SK_lN3cub18CUB_300001_SM_100013GridEvenShareIlEENSS_9GridQueueIyEESP_EEEvDpT0_,"ax",@progbits
	.align	128
        .global         _ZN6thrust24THRUST_300001_SM_1000_NS8cuda_cub4core6detail13_kernel_agentINS1_8__reduce11ReduceAgentINS0_12zip_iteratorIN4cuda3std3__45tupleIJNS0_10device_ptrIdEENS0_17counting_iteratorIlNS0_11use_defaultESF_SF_EEEEEEEPNSB_IJdlEEESJ_lNS1_9__extrema9arg_max_fIdlNSA_4lessIdEEEEEEJSI_SK_lN3cub18CUB_300001_SM_100013GridEvenShareIlEENSS_9GridQueueIyEESP_EEEvDpT0_
        .type           _ZN6thrust24THRUST_300001_SM_1000_NS8cuda_cub4core6detail13_kernel_agentINS1_8__reduce11ReduceAgentINS0_12zip_iteratorIN4cuda3std3__45tupleIJNS0_10device_ptrIdEENS0_17counting_iteratorIlNS0_11use_defaultESF_SF_EEEEEEEPNSB_IJdlEEESJ_lNS1_9__extrema9arg_max_fIdlNSA_4lessIdEEEEEEJSI_SK_lN3cub18CUB_300001_SM_100013GridEvenShareIlEENSS_9GridQueueIyEESP_EEEvDpT0_,@function
        .size           _ZN6thrust24THRUST_300001_SM_1000_NS8cuda_cub4core6detail13_kernel_agentINS1_8__reduce11ReduceAgentINS0_12zip_iteratorIN4cuda3std3__45tupleIJNS0_10device_ptrIdEENS0_17counting_iteratorIlNS0_11use_defaultESF_SF_EEEEEEEPNSB_IJdlEEESJ_lNS1_9__extrema9arg_max_fIdlNSA_4lessIdEEEEEEJSI_SK_lN3cub18CUB_300001_SM_100013GridEvenShareIlEENSS_9GridQueueIyEESP_EEEvDpT0_,(.L_x_715 - _ZN6thrust24THRUST_300001_SM_1000_NS8cuda_cub4core6detail13_kernel_agentINS1_8__reduce11ReduceAgentINS0_12zip_iteratorIN4cuda3std3__45tupleIJNS0_10device_ptrIdEENS0_17counting_iteratorIlNS0_11use_defaultESF_SF_EEEEEEEPNSB_IJdlEEESJ_lNS1_9__extrema9arg_max_fIdlNSA_4lessIdEEEEEEJSI_SK_lN3cub18CUB_300001_SM_100013GridEvenShareIlEENSS_9GridQueueIyEESP_EEEvDpT0_)
        .other          _ZN6thrust24THRUST_300001_SM_1000_NS8cuda_cub4core6detail13_kernel_agentINS1_8__reduce11ReduceAgentINS0_12zip_iteratorIN4cuda3std3__45tupleIJNS0_10device_ptrIdEENS0_17counting_iteratorIlNS0_11use_defaultESF_SF_EEEEEEEPNSB_IJdlEEESJ_lNS1_9__extrema9arg_max_fIdlNSA_4lessIdEEEEEEJSI_SK_lN3cub18CUB_300001_SM_100013GridEvenShareIlEENSS_9GridQueueIyEESP_EEEvDpT0_,@"STO_CUDA_ENTRY STV_DEFAULT"
_ZN6thrust24THRUST_300001_SM_1000_NS8cuda_cub4core6detail13_kernel_agentINS1_8__reduce11ReduceAgentINS0_12zip_iteratorIN4cuda3std3__45tupleIJNS0_10device_ptrIdEENS0_17counting_iteratorIlNS0_11use_defaultESF_SF_EEEEEEEPNSB_IJdlEEESJ_lNS1_9__extrema9arg_max_fIdlNSA_4lessIdEEEEEEJSI_SK_lN3cub18CUB_300001_SM_100013GridEvenShareIlEENSS_9GridQueueIyEESP_EEEvDpT0_:
.text._ZN6thrust24THRUST_300001_SM_1000_NS8cuda_cub4core6detail13_kernel_agentINS1_8__reduce11ReduceAgentINS0_12zip_iteratorIN4cuda3std3__45tupleIJNS0_10device_ptrIdEENS0_17counting_iteratorIlNS0_11use_defaultESF_SF_EEEEEEEPNSB_IJdlEEESJ_lNS1_9__extrema9arg_max_fIdlNSA_4lessIdEEEEEEJSI_SK_lN3cub18CUB_300001_SM_100013GridEvenShareIlEENSS_9GridQueueIyEESP_EEEvDpT0_:
[----:B------:R-:W-:Y:S01]  /*0000*/  LDC R1, c[0x0][0x37c] ;  /* 0x0000df00ff017b82 */ /* 0x000fe20000000800 */
[----:B------:R-:W0:Y:S01]  /*0010*/  S2R R0, SR_CTAID.X ;  /* 0x0000000000007919 */ /* 0x000e220000002500 */
[----:B------:R-:W1:Y:S01]  /*0020*/  LDCU.64 UR4, c[0x0][0x398] ;  /* 0x00007300ff0477ac */ /* 0x000e620008000a00 */
[----:B------:R-:W-:Y:S01]  /*0030*/  BSSY.RECONVERGENT B0, `(.L_x_116) ;  /* 0x0000689000007945 */ /* 0x000fe20003800200 */
[----:B------:R-:W2:Y:S01]  /*0040*/  LDCU UR6, c[0x0][0x370] ;  /* 0x00006e00ff0677ac */ /* 0x000ea20008000800 */
[----:B------:R-:W3:Y:S01]  /*0050*/  LDCU.64 UR10, c[0x0][0x358] ;  /* 0x00006b00ff0a77ac */ /* 0x000ee20008000a00 */
[----:B-1----:R-:W-:Y:S02]  /*0060*/  IMAD.U32 R25, RZ, RZ, UR4 ;  /* 0x00000004ff197e24 */ /* 0x002fe4000f8e00ff */
[----:B------:R-:W-:Y:S01]  /*0070*/  IMAD.U32 R16, RZ, RZ, UR5 ;  /* 0x00000005ff107e24 */ /* 0x000fe2000f8e00ff */
[----:B--2---:R-:W-:Y:S01]  /*0080*/  UIMAD UR6, UR6, 0x500, URZ ;  /* 0x00000500060678a4 */ /* 0x004fe2000f8e02ff */
[----:B0-----:R-:W-:-:S05]  /*0090*/  IMAD R8, R0, 0x500, RZ ;  /* 0x0000050000087824 */ /* 0x001fca00078e02ff */
[----:B------:R-:W-:-:S04]  /*00a0*/  IADD3 R2, P1, PT, R8, 0x500, RZ ;  /* 0x0000050008027810 */ /* 0x000fc80007f3e0ff */
[----:B------:R-:W-:Y:S01]  /*00b0*/  ISETP.GT.U32.AND P0, PT, R2, R25, PT ;  /* 0x000000190200720c */ /* 0x000fe20003f04070 */
[----:B------:R-:W-:-:S05]  /*00c0*/  IMAD.X R3, RZ, RZ, RZ, P1 ;  /* 0x000000ffff037224 */ /* 0x000fca00008e06ff */
[----:B------:R-:W-:-:S13]  /*00d0*/  ISETP.GT.AND.EX P0, PT, R3, R16, PT, P0 ;  /* 0x000000100300720c */ /* 0x000fda0003f04300 */
[----:B---3--:R-:W-:Y:S05]  /*00e0*/  @!P0 BRA `(.L_x_117) ;  /* 0x0000003800e48947 */ /* 0x008fea0003800000 */
[----:B------:R-:W0:Y:S01]  /*00f0*/  S2R R10, SR_TID.X ;  /* 0x00000000000a7919 */ /* 0x000e220000002100 */
[----:B------:R-:W-:Y:S01]  /*0100*/  IMAD.IADD R9, R25, 0x1, -R8 ;  /* 0x0000000119097824 */ /* 0x000fe200078e0a08 */
[----:B------:R-:W-:Y:S01]  /*0110*/  BSSY.RECONVERGENT B1, `(.L_x_118) ;  /* 0x000000f000017945 */ /* 0x000fe20003800200 */
[----:B------:R-:W-:Y:S02]  /*0120*/  CS2R R20, SRZ ;  /* 0x0000000000147805 */ /* 0x000fe4000001ff00 */
[----:B------:R-:W-:Y:S02]  /*0130*/  CS2R R14, SRZ ;  /* 0x00000000000e7805 */ /* 0x000fe4000001ff00 */
[----:B0-----:R-:W-:Y:S01]  /*0140*/  ISETP.GE.AND P0, PT, R10, R9, PT ;  /* 0x000000090a00720c */ /* 0x001fe20003f06270 */
[----:B------:R-:W-:-:S12]  /*0150*/  IMAD.MOV.U32 R6, RZ, RZ, R10 ;  /* 0x000000ffff067224 */ /* 0x000fd800078e000a */
[----:B------:R-:W-:Y:S05]  /*0160*/  @P0 BRA `(.L_x_119) ;  /* 0x0000000000240947 */ /* 0x000fea0003800000 */
[----:B------:R-:W0:Y:S01]  /*0170*/  LDCU.128 UR4, c[0x0][0x380] ;  /* 0x00007000ff0477ac */ /* 0x000e220008000c00 */
[----:B------:R-:W-:-:S05]  /*0180*/  IADD3 R21, P0, PT, R8, R10, RZ ;  /* 0x0000000a08157210 */ /* 0x000fca0007f1e0ff */
[----:B------:R-:W-:Y:S01]  /*0190*/  IMAD.X R20, RZ, RZ, RZ, P0 ;  /* 0x000000ffff147224 */ /* 0x000fe200000e06ff */
[----:B0-----:R-:W-:-:S04]  /*01a0*/  LEA R14, P1, R21, UR4, 0x3 ;  /* 0x00000004150e7c11 */ /* 0x001fc8000f8218ff */
[----:B------:R-:W-:-:S06]  /*01b0*/  LEA.HI.X R15, R21, UR5, R20, 0x3, P1 ;  /* 0x00000005150f7c11 */ /* 0x000fcc00088f1c14 */
[----:B------:R-:W5:Y:S01]  /*01c0*/  LDG.E.64 R14, desc[UR10][R14.64] ;  /* 0x0000000a0e0e7981 */ /* 0x000f62000c1e1b00 */
[----:B------:R-:W-:Y:S01]  /*01d0*/  IADD3 R21, P0, PT, R21, UR6, RZ ;  /* 0x0000000615157c10 */ /* 0x000fe2000ff1e0ff */
[----:B------:R-:W-:-:S03]  /*01e0*/  VIADD R6, R10, 0x100 ;  /* 0x000001000a067836 */ /* 0x000fc60000000000 */
[----:B------:R-:W-:-:S09]  /*01f0*/  IADD3.X R20, PT, PT, R20, UR7, RZ, P0, !PT ;  /* 0x0000000714147c10 */ /* 0x000fd200087fe4ff */
.L_x_119:
[----:B------:R-:W-:Y:S05]  /*0200*/  BSYNC.RECONVERGENT B1 ;  /* 0x0000000000017941 */ /* 0x000fea0003800200 */
.L_x_118:
[----:B------:R-:W-:Y:S01]  /*0210*/  ISETP.GE.AND P0, PT, R6, R9, PT ;  /* 0x000000090600720c */ /* 0x000fe20003f06270 */
[----:B------:R-:W-:-:S12]  /*0220*/  BSSY.RECONVERGENT B1, `(.L_x_120) ;  /* 0x00000af000017945 */ /* 0x000fd80003800200 */
[----:B------:R-:W-:Y:S05]  /*0230*/  @P0 BRA `(.L_x_121) ;  /* 0x0000000800b40947 */ /* 0x000fea0003800000 */
[----:B------:R-:W-:Y:S01]  /*0240*/  LOP3.LUT R2, RZ, R6, RZ, 0x33, !PT ;  /* 0x00000006ff027212 */ /* 0x000fe200078e33ff */
[----:B------:R-:W-:Y:S03]  /*0250*/  BSSY.RECONVERGENT B2, `(.L_x_122) ;  /* 0x0000034000027945 */ /* 0x000fe60003800200 */
[----:B------:R-:W-:-:S04]  /*0260*/  IADD3 R25, PT, PT, -R8, R25, R2 ;  /* 0x0000001908197210 */ /* 0x000fc80007ffe102 */
[----:B------:R-:W-:-:S04]  /*0270*/  LOP3.LUT R2, R25, 0x300, RZ, 0xc0, !PT ;  /* 0x0000030019027812 */ /* 0x000fc800078ec0ff */
[----:B------:R-:W-:-:S13]  /*0280*/  ISETP.NE.AND P0, PT, R2, 0x300, PT ;  /* 0x000003000200780c */ /* 0x000fda0003f05270 */
[----:B------:R-:W-:Y:S05]  /*0290*/  @!P0 BRA `(.L_x_123) ;  /* 0x0000000000bc8947 */ /* 0x000fea0003800000 */
[----:B------:R-:W0:Y:S01]  /*02a0*/  LDCU.128 UR4, c[0x0][0x380] ;  /* 0x00007000ff0477ac */ /* 0x000e220008000c00 */
[----:B------:R-:W-:Y:S02]  /*02b0*/  IADD3 R12, P0, PT, R8, R6, RZ ;  /* 0x00000006080c7210 */ /* 0x000fe40007f1e0ff */
[----:B------:R-:W-:-:S03]  /*02c0*/  LEA.HI R2, R25, 0x1, RZ, 0x18 ;  /* 0x0000000119027811 */ /* 0x000fc600078fc0ff */
[----:B------:R-:W-:Y:S01]  /*02d0*/  IMAD.X R3, RZ, RZ, RZ, P0 ;  /* 0x000000ffff037224 */ /* 0x000fe200000e06ff */
[----:B------:R-:W-:-:S05]  /*02e0*/  LOP3.LUT R2, R2, 0x3, RZ, 0xc0, !PT ;  /* 0x0000000302027812 */ /* 0x000fca00078ec0ff */
[----:B------:R-:W-:Y:S01]  /*02f0*/  IMAD.MOV R7, RZ, RZ, -R2 ;  /* 0x000000ffff077224 */ /* 0x000fe200078e0a02 */
[C---:B0-----:R-:W-:Y:S02]  /*0300*/  IADD3 R13, P1, PT, R12.reuse, UR6, RZ ;  /* 0x000000060c0d7c10 */ /* 0x041fe4000ff3e0ff */
[C---:B------:R-:W-:Y:S02]  /*0310*/  LEA R11, P2, R12.reuse, UR4, 0x3 ;  /* 0x000000040c0b7c11 */ /* 0x040fe4000f8418ff */
[----:B------:R-:W-:Y:S02]  /*0320*/  IADD3.X R16, PT, PT, R3, UR7, RZ, P1, !PT ;  /* 0x0000000703107c10 */ /* 0x000fe40008ffe4ff */
[----:B------:R-:W-:-:S09]  /*0330*/  LEA.HI.X R12, R12, UR5, R3, 0x3, P2 ;  /* 0x000000050c0c7c11 */ /* 0x000fd200090f1c03 */
.L_x_126:
[----:B------:R-:W-:Y:S02]  /*0340*/  IMAD.MOV.U32 R2, RZ, RZ, R11 ;  /* 0x000000ffff027224 */ /* 0x000fe400078e000b */
[----:B------:R-:W-:-:S06]  /*0350*/  IMAD.MOV.U32 R3, RZ, RZ, R12 ;  /* 0x000000ffff037224 */ /* 0x000fcc00078e000c */
[----:B------:R-:W2:Y:S01]  /*0360*/  LDG.E.64 R2, desc[UR10][R2.64] ;  /* 0x0000000a02027981 */ /* 0x000ea2000c1e1b00 */
[----:B------:R-:W-:Y:S01]  /*0370*/  VIADD R7, R7, 0x1 ;  /* 0x0000000107077836 */ /* 0x000fe20000000000 */
[----:B------:R-:W-:Y:S01]  /*0380*/  BSSY.RECONVERGENT B3, `(.L_x_124) ;  /* 0x000001b000037945 */ /* 0x000fe20003800200 */
[----:B------:R-:W-:Y:S01]  /*0390*/  IMAD.MOV.U32 R18, RZ, RZ, R21 ;  /* 0x000000ffff127224 */ /* 0x000fe200078e0015 */
[----:B------:R-:W-:Y:S01]  /*03a0*/  IADD3 R11, P3, PT, R11, 0x800, RZ ;  /* 0x000008000b0b7810 */ /* 0x000fe20007f7e0ff */
[----:B------:R-:W-:Y:S01]  /*03b0*/  IMAD.MOV.U32 R17, RZ, RZ, R20 ;  /* 0x000000ffff117224 */ /* 0x000fe200078e0014 */
[----:B------:R-:W-:Y:S01]  /*03c0*/  ISETP.NE.AND P2, PT, R7, RZ, PT ;  /* 0x000000ff0700720c */ /* 0x000fe20003f45270 */
[----:B-----5:R-:W-:Y:S02]  /*03d0*/  IMAD.MOV.U32 R4, RZ, RZ, R14 ;  /* 0x000000ffff047224 */ /* 0x020fe400078e000e */
[----:B------:R-:W-:Y:S02]  /*03e0*/  IMAD.MOV.U32 R5, RZ, RZ, R15 ;  /* 0x000000ffff057224 */ /* 0x000fe400078e000f */
[----:B------:R-:W-:-:S02]  /*03f0*/  IMAD.MOV.U32 R21, RZ, RZ, R13 ;  /* 0x000000ffff157224 */ /* 0x000fc400078e000d */
[----:B------:R-:W-:Y:S01]  /*0400*/  IMAD.MOV.U32 R20, RZ, RZ, R16 ;  /* 0x000000ffff147224 */ /* 0x000fe200078e0010 */
[----:B--2---:R-:W-:Y:S01]  /*0410*/  DSETP.GEU.AND P0, PT, R14, R2, PT ;  /* 0x000000020e00722a */ /* 0x004fe20003f0e000 */
[----:B------:R-:W-:Y:S02]  /*0420*/  IMAD.MOV.U32 R14, RZ, RZ, R2 ;  /* 0x000000ffff0e7224 */ /* 0x000fe400078e0002 */
[----:B------:R-:W-:-:S11]  /*0430*/  IMAD.MOV.U32 R15, RZ, RZ, R3 ;  /* 0x000000ffff0f7224 */ /* 0x000fd600078e0003 */
        /* <DEDUP_REMOVED lines=15> */
.L_x_125:
[----:B------:R-:W-:Y:S05]  /*0530*/  BSYNC.RECONVERGENT B3 ;  /* 0x0000000000037941 */ /* 0x000fea0003800200 */
.L_x_124:
[----:B------:R-:W-:Y:S01]  /*0540*/  IADD3 R13, P0, PT, R13, 0x100, RZ ;  /* 0x000001000d0d7810 */ /* 0x000fe20007f1e0ff */
[----:B------:R-:W-:Y:S02]  /*0550*/  VIADD R6, R6, 0x100 ;  /* 0x0000010006067836 */ /* 0x000fe40000000000 */
[----:B------:R-:W-:Y:S02]  /*0560*/  IMAD.X R12, RZ, RZ, R12, P3 ;  /* 0x000000ffff0c7224 */ /* 0x000fe400018e060c */
[----:B------:R-:W-:Y:S01]  /*0570*/  IMAD.X R16, RZ, RZ, R16, P0 ;  /* 0x000000ffff107224 */ /* 0x000fe200000e0610 */
[----:B------:R-:W-:Y:S07]  /*0580*/  @P2 BRA `(.L_x_126) ;  /* 0xfffffffc006c2947 */ /* 0x000fee000383ffff */
.L_x_123:
[----:B------:R-:W-:Y:S05]  /*0590*/  BSYNC.RECONVERGENT B2 ;  /* 0x0000000000027941 */ /* 0x000fea0003800200 */
.L_x_122:
[----:B------:R-:W-:-:S13]  /*05a0*/  ISETP.GE.U32.AND P0, PT, R25, 0x300, PT ;  /* 0x000003001900780c */ /* 0x000fda0003f06070 */
[----:B------:R-:W-:Y:S05]  /*05b0*/  @!P0 BRA `(.L_x_121) ;  /* 0x0000000400d48947 */ /* 0x000fea0003800000 */
[----:B------:R-:W0:Y:S01]  /*05c0*/  LDC.64 R4, c[0x0][0x380] ;  /* 0x0000e000ff047b82 */ /* 0x000e220000000a00 */
[----:B------:R-:W-:-:S07]  /*05d0*/  VIADD R11, R6, 0x200 ;  /* 0x00000200060b7836 */ /* 0x000fce0000000000 */
[----:B------:R-:W1:Y:S02]  /*05e0*/  LDC.64 R2, c[0x0][0x388] ;  /* 0x0000e200ff027b82 */ /* 0x000e640000000a00 */
.L_x_135:
[----:B------:R-:W-:-:S05]  /*05f0*/  VIADD R7, R11, 0xfffffe00 ;  /* 0xfffffe000b077836 */ /* 0x000fca0000000000 */
[----:B------:R-:W-:-:S04]  /*0600*/  IADD3 R13, P0, PT, R8, R7, RZ ;  /* 0x00000007080d7210 */ /* 0x000fc80007f1e0ff */
[----:B------:R-:W-:Y:S02]  /*0610*/  LEA.HI.X.SX32 R12, R7, RZ, 0x1, P0 ;  /* 0x000000ff070c7211 */ /* 0x000fe400000f0eff */
[----:B0-----:R-:W-:-:S04]  /*0620*/  LEA R16, P0, R13, R4, 0x3 ;  /* 0x000000040d107211 */ /* 0x001fc800078018ff */
[----:B------:R-:W-:-:S05]  /*0630*/  LEA.HI.X R17, R13, R5, R12, 0x3, P0 ;  /* 0x000000050d117211 */ /* 0x000fca00000f1c0c */
[----:B------:R-:W2:Y:S04]  /*0640*/  LDG.E.64 R18, desc[UR10][R16.64] ;  /* 0x0000000a10127981 */ /* 0x000ea8000c1e1b00 */
[----:B-----5:R0:W5:Y:S01]  /*0650*/  LDG.E.64 R6, desc[UR10][R16.64+0x800] ;  /* 0x0008000a10067981 */ /* 0x020162000c1e1b00 */
[----:B-1----:R-:W-:Y:S01]  /*0660*/  IADD3 R24, P1, PT, R13, R2, RZ ;  /* 0x000000020d187210 */ /* 0x002fe20007f3e0ff */
[----:B------:R-:W-:Y:S04]  /*0670*/  BSSY.RECONVERGENT B2, `(.L_x_127) ;  /* 0x0000016000027945 */ /* 0x000fe80003800200 */
[----:B------:R-:W-:-:S02]  /*0680*/  IMAD.X R25, R12, 0x1, R3, P1 ;  /* 0x000000010c197824 */ /* 0x000fc400008e0603 */
[----:B------:R-:W-:Y:S02]  /*0690*/  IMAD.MOV.U32 R23, RZ, RZ, R24 ;  /* 0x000000ffff177224 */ /* 0x000fe400078e0018 */
[----:B------:R-:W-:Y:S01]  /*06a0*/  IMAD.MOV.U32 R22, RZ, RZ, R25 ;  /* 0x000000ffff167224 */ /* 0x000fe200078e0019 */
[----:B--2---:R-:W-:Y:S01]  /*06b0*/  DSETP.GEU.AND P0, PT, R14, R18, PT ;  /* 0x000000120e00722a */ /* 0x004fe20003f0e000 */
[----:B------:R-:W-:Y:S02]  /*06c0*/  IMAD.MOV.U32 R12, RZ, RZ, R18 ;  /* 0x000000ffff0c7224 */ /* 0x000fe400078e0012 */
[----:B------:R-:W-:-:S11]  /*06d0*/  IMAD.MOV.U32 R13, RZ, RZ, R19 ;  /* 0x000000ffff0d7224 */ /* 0x000fd600078e0013 */
        /* <DEDUP_REMOVED lines=15> */
.L_x_128:
[----:B------:R-:W-:Y:S05]  /*07d0*/  BSYNC.RECONVERGENT B2 ;  /* 0x0000000000027941 */ /* 0x000fea0003800200 */
.L_x_127:
[----:B------:R0:W5:Y:S04]  /*07e0*/  LDG.E.64 R14, desc[UR10][R16.64+0x1000] ;  /* 0x0010000a100e7981 */ /* 0x000168000c1e1b00 */
[----:B------:R0:W5:Y:S02]  /*07f0*/  LDG.E.64 R18, desc[UR10][R16.64+0x1800] ;  /* 0x0018000a10127981 */ /* 0x000164000c1e1b00 */
[----:B-----5:R-:W-:Y:S01]  /*0800*/  DSETP.GEU.AND P0, PT, R12, R6, PT ;  /* 0x000000060c00722a */ /* 0x020fe20003f0e000 */
[----:B------:R-:W-:Y:S01]  /*0810*/  VIADD R21, R11, 0xffffff00 ;  /* 0xffffff000b157836 */ /* 0x000fe20000000000 */
[----:B------:R-:W-:Y:S04]  /*0820*/  BSSY.RECONVERGENT B2, `(.L_x_129) ;  /* 0x0000017000027945 */ /* 0x000fe80003800200 */
[----:B------:R-:W-:-:S02]  /*0830*/  SHF.R.S32.HI R20, RZ, 0x1f, R21 ;  /* 0x0000001fff147819 */ /* 0x000fc40000011415 */
[----:B------:R-:W-:Y:S01]  /*0840*/  IADD3 R26, P1, P2, R21, R2, R8 ;  /* 0x00000002151a7210 */ /* 0x000fe20007a3e008 */
[----:B------:R-:W-:-:S03]  /*0850*/  IMAD.MOV.U32 R21, RZ, RZ, R7 ;  /* 0x000000ffff157224 */ /* 0x000fc600078e0007 */
[----:B------:R-:W-:Y:S01]  /*0860*/  IADD3.X R27, PT, PT, R20, R3, RZ, P1, P2 ;  /* 0x00000003141b7210 */ /* 0x000fe20000fe44ff */
[----:B------:R-:W-:Y:S02]  /*0870*/  IMAD.MOV.U32 R24, RZ, RZ, R26 ;  /* 0x000000ffff187224 */ /* 0x000fe400078e001a */
[----:B------:R-:W-:Y:S02]  /*0880*/  IMAD.MOV.U32 R20, RZ, RZ, R6 ;  /* 0x000000ffff147224 */ /* 0x000fe400078e0006 */
[----:B------:R-:W-:Y:S01]  /*0890*/  IMAD.MOV.U32 R25, RZ, RZ, R27 ;  /* 0x000000ffff197224 */ /* 0x000fe200078e001b */
[----:B0-----:R-:W-:Y:S06]  /*08a0*/  @!P0 BRA `(.L_x_130) ;  /* 0x0000000000388947 */ /* 0x001fec0003800000 */
        /* <DEDUP_REMOVED lines=14> */
.L_x_130:
[----:B------:R-:W-:Y:S05]  /*0990*/  BSYNC.RECONVERGENT B2 ;  /* 0x0000000000027941 */ /* 0x000fea0003800200 */
.L_x_129:
[----:B------:R-:W-:Y:S01]  /*09a0*/  DSETP.GEU.AND P0, PT, R20, R14, PT ;  /* 0x0000000e1400722a */ /* 0x000fe20003f0e000 */
[----:B------:R-:W-:Y:S01]  /*09b0*/  SHF.R.S32.HI R6, RZ, 0x1f, R11 ;  /* 0x0000001fff067819 */ /* 0x000fe2000001140b */
[----:B------:R-:W-:Y:S01]  /*09c0*/  BSSY.RECONVERGENT B2, `(.L_x_131) ;  /* 0x0000017000027945 */ /* 0x000fe20003800200 */
[C---:B------:R-:W-:Y:S01]  /*09d0*/  IADD3 R23, P1, P2, R11.reuse, R2, R8 ;  /* 0x000000020b177210 */ /* 0x040fe20007a3e008 */
[----:B------:R-:W-:Y:S02]  /*09e0*/  VIADD R17, R11, 0x100 ;  /* 0x000001000b117836 */ /* 0x000fe40000000000 */
[----:B------:R-:W-:Y:S01]  /*09f0*/  IMAD.MOV.U32 R7, RZ, RZ, R15 ;  /* 0x000000ffff077224 */ /* 0x000fe200078e000f */
[----:B------:R-:W-:Y:S01]  /*0a00*/  IADD3.X R16, PT, PT, R6, R3, RZ, P1, P2 ;  /* 0x0000000306107210 */ /* 0x000fe20000fe44ff */
[----:B------:R-:W-:Y:S02]  /*0a10*/  IMAD.MOV.U32 R12, RZ, RZ, R23 ;  /* 0x000000ffff0c7224 */ /* 0x000fe400078e0017 */
[----:B------:R-:W-:-:S02]  /*0a20*/  IMAD.MOV.U32 R6, RZ, RZ, R14 ;  /* 0x000000ffff067224 */ /* 0x000fc400078e000e */
[----:B------:R-:W-:Y:S02]  /*0a30*/  IMAD.MOV.U32 R13, RZ, RZ, R16 ;  /* 0x000000ffff0d7224 */ /* 0x000fe400078e0010 */
        /* <DEDUP_REMOVED lines=15> */
.L_x_132:
[----:B------:R-:W-:Y:S05]  /*0b30*/  BSYNC.RECONVERGENT B2 ;  /* 0x0000000000027941 */ /* 0x000fea0003800200 */
.L_x_131:
[----:B------:R-:W-:Y:S01]  /*0b40*/  DSETP.GEU.AND P0, PT, R6, R18, PT ;  /* 0x000000120600722a */ /* 0x000fe20003f0e000 */
[----:B------:R-:W-:Y:S01]  /*0b50*/  SHF.R.S32.HI R14, RZ, 0x1f, R17 ;  /* 0x0000001fff0e7819 */ /* 0x000fe20000011411 */
[----:B------:R-:W-:Y:S01]  /*0b60*/  BSSY.RECONVERGENT B2, `(.L_x_133) ;  /* 0x0000016000027945 */ /* 0x000fe20003800200 */
[----:B------:R-:W-:Y:S01]  /*0b70*/  IADD3 R17, P1, P2, R17, R2, R8 ;  /* 0x0000000211117210 */ /* 0x000fe20007a3e008 */
[----:B------:R-:W-:-:S03]  /*0b80*/  IMAD.MOV.U32 R15, RZ, RZ, R19 ;  /* 0x000000ffff0f7224 */ /* 0x000fc600078e0013 */
[----:B------:R-:W-:Y:S01]  /*0b90*/  IADD3.X R16, PT, PT, R14, R3, RZ, P1, P2 ;  /* 0x000000030e107210 */ /* 0x000fe20000fe44ff */
[----:B------:R-:W-:Y:S02]  /*0ba0*/  IMAD.MOV.U32 R21, RZ, RZ, R17 ;  /* 0x000000ffff157224 */ /* 0x000fe400078e0011 */
[----:B------:R-:W-:Y:S02]  /*0bb0*/  IMAD.MOV.U32 R14, RZ, RZ, R18 ;  /* 0x000000ffff0e7224 */ /* 0x000fe400078e0012 */
        /* <DEDUP_REMOVED lines=16> */
.L_x_134:
[----:B------:R-:W-:Y:S05]  /*0cc0*/  BSYNC.RECONVERGENT B2 ;  /* 0x0000000000027941 */ /* 0x000fea0003800200 */
.L_x_133:
[C---:B------:R-:W-:Y:S02]  /*0cd0*/  VIADD R6, R11.reuse, 0x200 ;  /* 0x000002000b067836 */ /* 0x040fe40000000000 */
[----:B------:R-:W-:-:S03]  /*0ce0*/  VIADD R11, R11, 0x400 ;  /* 0x000004000b0b7836 */ /* 0x000fc60000000000 */
[----:B------:R-:W-:-:S13]  /*0cf0*/  ISETP.GE.AND P0, PT, R6, R9, PT ;  /* 0x000000090600720c */ /* 0x000fda0003f06270 */
[----:B------:R-:W-:Y:S05]  /*0d00*/  @!P0 BRA `(.L_x_135) ;  /* 0xfffffff800388947 */ /* 0x000fea000383ffff */
.L_x_121:
[----:B------:R-:W-:Y:S05]  /*0d10*/  BSYNC.RECONVERGENT B1 ;  /* 0x0000000000017941 */ /* 0x000fea0003800200 */
.L_x_120:
[----:B------:R-:W-:-:S13]  /*0d20*/  ISETP.GE.AND P0, PT, R9, 0x100, PT ;  /* 0x000001000900780c */ /* 0x000fda0003f06270 */
[----:B------:R-:W-:Y:S05]  /*0d30*/  @!P0 BRA `(.L_x_136) ;  /* 0x0000001400508947 */ /* 0x000fea0003800000 */
[----:B------:R-:W0:Y:S01]  /*0d40*/  S2R R11, SR_LANEID ;  /* 0x00000000000b7919 */ /* 0x000e220000000000 */
[----:B------:R-:W-:Y:S01]  /*0d50*/  BSSY.RECONVERGENT B1, `(.L_x_137) ;  /* 0x000001f000017945 */ /* 0x000fe20003800200 */
[----:B------:R-:W-:Y:S01]  /*0d60*/  IMAD.MOV.U32 R12, RZ, RZ, R21 ;  /* 0x000000ffff0c7224 */ /* 0x000fe200078e0015 */
[----:B-----5:R1:W2:Y:S01]  /*0d70*/  SHFL.DOWN PT, R4, R14, 0x1, 0x1f ;  /* 0x08201f000e047f89 */ /* 0x0202a200000e0000 */
        /* <DEDUP_REMOVED lines=9> */
[----:B------:R-:W-:Y:S01]  /*0e10*/  IMAD.MOV.U32 R12, RZ, RZ, R6 ;  /* 0x000000ffff0c7224 */ /* 0x000fe200078e0006 */
[----:B------:R-:W-:Y:S01]  /*0e20*/  MOV R13, R7 ;  /* 0x00000007000d7202 */ /* 0x000fe20000000f00 */
[----:B------:R-:W-:Y:S02]  /*0e30*/  IMAD.MOV.U32 R2, RZ, RZ, R4 ;  /* 0x000000ffff027224 */ /* 0x000fe400078e0004 */
[----:B------:R-:W-:-:S09]  /*0e40*/  IMAD.MOV.U32 R3, RZ, RZ, R5 ;  /* 0x000000ffff037224 */ /* 0x000fd200078e0005 */
        /* <DEDUP_REMOVED lines=15> */
.L_x_138:
[----:B------:R-:W-:Y:S05]  /*0f40*/  BSYNC.RECONVERGENT B1 ;  /* 0x0000000000017941 */ /* 0x000fea0003800200 */
.L_x_137:
        /* <DEDUP_REMOVED lines=31> */
.L_x_140:
[----:B------:R-:W-:Y:S05]  /*1140*/  BSYNC.RECONVERGENT B1 ;  /* 0x0000000000017941 */ /* 0x000fea0003800200 */
.L_x_139:
[----:B------:R-:W-:Y:S01]  /*1150*/  ISETP.GT.AND P0, PT, R11, 0x1b, PT ;  /* 0x0000001b0b00780c */ /* 0x000fe20003f04270 */
[----:B-1----:R1:W1:Y:S01]  /*1160*/  SHFL.DOWN PT, R6, R4, 0x4, 0x1f ;  /* 0x08801f0004067f89 */ /* 0x00226200000e0000 */
[----:B------:R-:W-:Y:S01]  /*1170*/  BSSY.RECONVERGENT B1, `(.L_x_141) ;  /* 0x000001d000017945 */ /* 0x000fe20003800200 */
[----:B----4-:R-:W-:Y:S02]  /*1180*/  IMAD.MOV.U32 R14, RZ, RZ, R8 ;  /* 0x000000ffff0e7224 */ /* 0x010fe400078e0008 */
[----:B--2---:R2:W4:Y:S01]  /*1190*/  SHFL.DOWN PT, R7, R5, 0x4, 0x1f ;  /* 0x08801f0005077f89 */ /* 0x00452200000e0000 */
[----:B---3--:R-:W-:Y:S02]  /*11a0*/  IMAD.MOV.U32 R15, RZ, RZ, R9 ;  /* 0x000000ffff0f7224 */ /* 0x008fe400078e0009 */
[----:B0-----:R-:W-:Y:S01]  /*11b0*/  IMAD.MOV.U32 R2, RZ, RZ, R4 ;  /* 0x000000ffff027224 */ /* 0x001fe200078e0004 */
[----:B------:R2:W0:Y:S01]  /*11c0*/  SHFL.DOWN PT, R13, R8, 0x4, 0x1f ;  /* 0x08801f00080d7f89 */ /* 0x00042200000e0000 */
[----:B------:R-:W-:-:S03]  /*11d0*/  IMAD.MOV.U32 R3, RZ, RZ, R5 ;  /* 0x000000ffff037224 */ /* 0x000fc600078e0005 */
[----:B------:R2:W3:Y:S01]  /*11e0*/  SHFL.DOWN PT, R12, R9, 0x4, 0x1f ;  /* 0x08801f00090c7f89 */ /* 0x0004e200000e0000 */
[----:B------:R-:W-:Y:S05]  /*11f0*/  @P0 BRA `(.L_x_142) ;  /* 0x0000000000500947 */ /* 0x000fea0003800000 */
[----:B-1--4-:R-:W-:Y:S01]  /*1200*/  DSETP.GEU.AND P0, PT, R4, R6, PT ;  /* 0x000000060400722a */ /* 0x012fe20003f0e000 */
[----:B0-----:R-:W-:Y:S02]  /*1210*/  IMAD.MOV.U32 R14, RZ, RZ, R13 ;  /* 0x000000ffff0e7224 */ /* 0x001fe400078e000d */
        /* <DEDUP_REMOVED lines=18> */
.L_x_142:
[----:B------:R-:W-:Y:S05]  /*1340*/  BSYNC.RECONVERGENT B1 ;  /* 0x0000000000017941 */ /* 0x000fea0003800200 */
.L_x_141:
[----:B------:R-:W-:Y:S01]  /*1350*/  ISETP.GT.AND P0, PT, R11, 0x17, PT ;  /* 0x000000170b00780c */ /* 0x000fe20003f04270 */
[----:B-1----:R1:W1:Y:S01]  /*1360*/  SHFL.DOWN PT, R4, R2, 0x8, 0x1f ;  /* 0x09001f0002047f89 */ /* 0x00226200000e0000 */
[----:B------:R-:W-:Y:S01]  /*1370*/  BSSY.RECONVERGENT B1, `(.L_x_143) ;  /* 0x000001d000017945 */ /* 0x000fe20003800200 */
[----:B---3--:R-:W-:Y:S02]  /*1380*/  IMAD.MOV.U32 R12, RZ, RZ, R14 ;  /* 0x000000ffff0c7224 */ /* 0x008fe400078e000e */
[----:B--2---:R2:W3:Y:S01]  /*1390*/  SHFL.DOWN PT, R5, R3, 0x8, 0x1f ;  /* 0x09001f0003057f89 */ /* 0x0044e200000e0000 */
[----:B0-----:R-:W-:Y:S02]  /*13a0*/  IMAD.MOV.U32 R13, RZ, RZ, R15 ;  /* 0x000000ffff0d7224 */ /* 0x001fe400078e000f */
[----:B------:R-:W-:Y:S01]  /*13b0*/  IMAD.MOV.U32 R8, RZ, RZ, R2 ;  /* 0x000000ffff087224 */ /* 0x000fe200078e0002 */
[----:B----4-:R2:W0:Y:S01]  /*13c0*/  SHFL.DOWN PT, R7, R14, 0x8, 0x1f ;  /* 0x09001f000e077f89 */ /* 0x01042200000e0000 */
[----:B------:R-:W-:-:S03]  /*13d0*/  IMAD.MOV.U32 R9, RZ, RZ, R3 ;  /* 0x000000ffff097224 */ /* 0x000fc600078e0003 */
[----:B------:R2:W4:Y:S01]  /*13e0*/  SHFL.DOWN PT, R6, R15, 0x8, 0x1f ;  /* 0x09001f000f067f89 */ /* 0x00052200000e0000 */
[----:B------:R-:W-:Y:S05]  /*13f0*/  @P0 BRA `(.L_x_144) ;  /* 0x0000000000500947 */ /* 0x000fea0003800000 */
[----:B-1-3--:R-:W-:Y:S01]  /*1400*/  DSETP.GEU.AND P0, PT, R2, R4, PT ;  /* 0x000000040200722a */ /* 0x00afe20003f0e000 */
        /* <DEDUP_REMOVED lines=19> */
.L_x_144:
[----:B------:R-:W-:Y:S05]  /*1540*/  BSYNC.RECONVERGENT B1 ;  /* 0x0000000000017941 */ /* 0x000fea0003800200 */
.L_x_143:
[----:B------:R-:W-:Y:S01]  /*1550*/  ISETP.GT.AND P0, PT, R11, 0xf, PT ;  /* 0x0000000f0b00780c */ /* 0x000fe20003f04270 */
[----:B-1----:R1:W1:Y:S01]  /*1560*/  SHFL.DOWN PT, R2, R8, 0x10, 0x1f ;  /* 0x0a001f0008027f89 */ /* 0x00226200000e0000 */
[----:B------:R-:W-:Y:S01]  /*1570*/  BSSY.RECONVERGENT B1, `(.L_x_145) ;  /* 0x000001d000017945 */ /* 0x000fe20003800200 */
[----:B------:R-:W-:Y:S02]  /*1580*/  IMAD.MOV.U32 R4, RZ, RZ, R12 ;  /* 0x000000ffff047224 */ /* 0x000fe400078e000c */
[----:B--2---:R2:W1:Y:S01]  /*1590*/  SHFL.DOWN PT, R3, R9, 0x10, 0x1f ;  /* 0x0a001f0009037f89 */ /* 0x00446200000e0000 */
[----:B---3--:R-:W-:Y:S02]  /*15a0*/  IMAD.MOV.U32 R5, RZ, RZ, R13 ;  /* 0x000000ffff057224 */ /* 0x008fe400078e000d */
[----:B----4-:R-:W-:Y:S01]  /*15b0*/  IMAD.MOV.U32 R6, RZ, RZ, R8 ;  /* 0x000000ffff067224 */ /* 0x010fe200078e0008 */
[----:B------:R2:W3:Y:S01]  /*15c0*/  SHFL.DOWN PT, R15, R12, 0x10, 0x1f ;  /* 0x0a001f000c0f7f89 */ /* 0x0004e200000e0000 */
[----:B0-----:R-:W-:-:S03]  /*15d0*/  IMAD.MOV.U32 R7, RZ, RZ, R9 ;  /* 0x000000ffff077224 */ /* 0x001fc600078e0009 */
[----:B------:R2:W0:Y:S01]  /*15e0*/  SHFL.DOWN PT, R14, R13, 0x10, 0x1f ;  /* 0x0a001f000d0e7f89 */ /* 0x00042200000e0000 */
[----:B------:R-:W-:Y:S05]  /*15f0*/  @P0 BRA `(.L_x_146) ;  /* 0x0000000000500947 */ /* 0x000fea0003800000 */
[----:B-1----:R-:W-:Y:S01]  /*1600*/  DSETP.GEU.AND P0, PT, R8, R2, PT ;  /* 0x000000020800722a */ /* 0x002fe20003f0e000 */
[----:B---3--:R-:W-:Y:S02]  /*1610*/  IMAD.MOV.U32 R4, RZ, RZ, R15 ;  /* 0x000000ffff047224 */ /* 0x008fe400078e000f */
[----:B0-----:R-:W-:Y:S02]  /*1620*/  IMAD.MOV.U32 R5, RZ, RZ, R14 ;  /* 0x000000ffff057224 */ /* 0x001fe400078e000e */
        /* <DEDUP_REMOVED lines=17> */
.L_x_146:
[----:B------:R-:W-:Y:S05]  /*1740*/  BSYNC.RECONVERGENT B1 ;  /* 0x0000000000017941 */ /* 0x000fea0003800200 */
.L_x_145:
[----:B------:R-:W-:Y:S01]  /*1750*/  ISETP.NE.AND P0, PT, R11, RZ, PT ;  /* 0x000000ff0b00720c */ /* 0x000fe20003f05270 */
[----:B------:R-:W-:-:S12]  /*1760*/  BSSY.RECONVERGENT B1, `(.L_x_147) ;  /* 0x000000a000017945 */ /* 0x000fd80003800200 */
[----:B------:R-:W-:Y:S05]  /*1770*/  @P0 BRA `(.L_x_148) ;  /* 0x0000000000200947 */ /* 0x000fea0003800000 */
[----:B-1----:R-:W1:Y:S01]  /*1780*/  S2R R8, SR_CgaCtaId ;  /* 0x0000000000087919 */ /* 0x002e620000008800 */
[----:B------:R-:W-:Y:S02]  /*1790*/  MOV R3, 0x400 ;  /* 0x0000040000037802 */ /* 0x000fe40000000f00 */
[----:B------:R-:W-:-:S04]  /*17a0*/  SHF.R.U32.HI R2, RZ, 0x1, R10 ;  /* 0x00000001ff027819 */ /* 0x000fc8000001160a */
[----:B------:R-:W-:Y:S02]  /*17b0*/  LOP3.LUT R2, R2, 0x1f0, RZ, 0xc0, !PT ;  /* 0x000001f002027812 */ /* 0x000fe400078ec0ff */
[----:B-1----:R-:W-:-:S05]  /*17c0*/  LEA R3, R8, R3, 0x18 ;  /* 0x0000000308037211 */ /* 0x002fca00078ec0ff */
[----:B------:R-:W-:-:S05]  /*17d0*/  IMAD.IADD R3, R2, 0x1, R3 ;  /* 0x0000000102037824 */ /* 0x000fca00078e0203 */
[----:B------:R4:W-:Y:S04]  /*17e0*/  STS.64 [R3+0x10], R4 ;  /* 0x0000100403007388 */ /* 0x0009e80000000a00 */
[----:B------:R4:W-:Y:S02]  /*17f0*/  STS.64 [R3+0x8], R6 ;  /* 0x0000080603007388 */ /* 0x0009e40000000a00 */
.L_x_148:
[----:B------:R-:W-:Y:S05]  /*1800*/  BSYNC.RECONVERGENT B1 ;  /* 0x0000000000017941 */ /* 0x000fea0003800200 */
.L_x_147:
[----:B------:R-:W-:Y:S01]  /*1810*/  BAR.SYNC.DEFER_BLOCKING 0x0 ;  /* 0x0000000000007b1d */ /* 0x000fe20000010000 */
[----:B------:R-:W-:-:S13]  /*1820*/  ISETP.NE.AND P1, PT, R10, RZ, PT ;  /* 0x000000ff0a00720c */ /* 0x000fda0003f25270 */
[----:B------:R-:W-:Y:S05]  /*1830*/  @P1 BRA `(.L_x_149) ;  /* 0x0000005000201947 */ /* 0x000fea0003800000 */
[----:B-1--4-:R-:W1:Y:S01]  /*1840*/  S2R R3, SR_CgaCtaId ;  /* 0x0000000000037919 */ /* 0x012e620000008800 */
[----:B------:R-:W-:Y:S01]  /*1850*/  MOV R20, 0x400 ;  /* 0x0000040000147802 */ /* 0x000fe20000000f00 */
[----:B------:R-:W-:Y:S03]  /*1860*/  BSSY.RECONVERGENT B1, `(.L_x_150) ;  /* 0x000001a000017945 */ /* 0x000fe60003800200 */
[----:B-1----:R-:W-:-:S05]  /*1870*/  LEA R20, R3, R20, 0x18 ;  /* 0x0000001403147211 */ /* 0x002fca00078ec0ff */
[----:B------:R-:W1:Y:S04]  /*1880*/  LDS.64 R16, [R20+0x18] ;  /* 0x0000180014107984 */ /* 0x000e680000000a00 */
[----:B--2---:R-:W2:Y:S04]  /*1890*/  LDS.128 R8, [R20+0x20] ;  /* 0x0000200014087984 */ /* 0x004ea80000000c00 */
[----:B------:R4:W4:Y:S04]  /*18a0*/  LDS.64 R2, [R20+0x80] ;  /* 0x0000800014027984 */ /* 0x0009280000000a00 */
[----:B0--3--:R0:W3:Y:S01]  /*18b0*/  LDS.128 R12, [R20+0x30] ;  /* 0x00003000140c7984 */ /* 0x0090e20000000c00 */
[----:B-1----:R-:W-:Y:S01]  /*18c0*/  DSETP.GEU.AND P0, PT, R6, R16, PT ;  /* 0x000000100600722a */ /* 0x002fe20003f0e000 */
[----:B------:R-:W-:-:S02]  /*18d0*/  IMAD.MOV.U32 R22, RZ, RZ, R16 ;  /* 0x000000ffff167224 */ /* 0x000fc400078e0010 */
[----:B------:R-:W-:Y:S02]  /*18e0*/  IMAD.MOV.U32 R23, RZ, RZ, R17 ;  /* 0x000000ffff177224 */ /* 0x000fe400078e0011 */
[----:B--2---:R-:W-:Y:S02]  /*18f0*/  IMAD.MOV.U32 R24, RZ, RZ, R8 ;  /* 0x000000ffff187224 */ /* 0x004fe400078e0008 */
[----:B------:R-:W-:-:S07]  /*1900*/  IMAD.MOV.U32 R25, RZ, RZ, R9 ;  /* 0x000000ffff197224 */ /* 0x000fce00078e0009 */
[----:B0--34-:R-:W-:Y:S05]  /*1910*/  @!P0 BRA `(.L_x_151) ;  /* 0x0000000000388947 */ /* 0x019fea0003800000 */
[----:B------:R-:W-:Y:S01]  /*1920*/  DSETP.GEU.AND P0, PT, R16, R6, PT ;  /* 0x000000061000722a */ /* 0x000fe20003f0e000 */
[----:B------:R-:W-:Y:S01]  /*1930*/  IMAD.MOV.U32 R22, RZ, RZ, R6 ;  /* 0x000000ffff167224 */ /* 0x000fe200078e0006 */
[----:B------:R-:W-:Y:S01]  /*1940*/  MOV R25, R5 ;  /* 0x0000000500197202 */ /* 0x000fe20000000f00 */
[----:B------:R-:W-:Y:S02]  /*1950*/  IMAD.MOV.U32 R23, RZ, RZ, R7 ;  /* 0x000000ffff177224 */ /* 0x000fe400078e0007 */
[----:B------:R-:W-:-:S09]  /*1960*/  IMAD.MOV.U32 R24, RZ, RZ, R4 ;  /* 0x000000ffff187224 */ /* 0x000fd200078e0004 */
        /* <DEDUP_REMOVED lines=9> */
.L_x_151:
[----:B------:R-:W-:Y:S05]  /*1a00*/  BSYNC.RECONVERGENT B1 ;  /* 0x0000000000017941 */ /* 0x000fea0003800200 */
.L_x_150:
        /* <DEDUP_REMOVED lines=23> */
.L_x_153:
[----:B------:R-:W-:Y:S05]  /*1b80*/  BSYNC.RECONVERGENT B1 ;  /* 0x0000000000017941 */ /* 0x000fea0003800200 */
.L_x_152:
        /* <DEDUP_REMOVED lines=21> */
.L_x_155:
[----:B------:R-:W-:Y:S05]  /*1ce0*/  BSYNC.RECONVERGENT B1 ;  /* 0x0000000000017941 */ /* 0x000fea0003800200 */
.L_x_154:
        /* <DEDUP_REMOVED lines=23> */
.L_x_157:
[----:B------:R-:W-:Y:S05]  /*1e60*/  BSYNC.RECONVERGENT B1 ;  /* 0x0000000000017941 */ /* 0x000fea0003800200 */
.L_x_156:
        /* <DEDUP_REMOVED lines=21> */
.L_x_159:
[----:B------:R-:W-:Y:S05]  /*1fc0*/  BSYNC.RECONVERGENT B1 ;  /* 0x0000000000017941 */ /* 0x000fea0003800200 */
.L_x_158:
        /* <DEDUP_REMOVED lines=21> */
.L_x_161:
[----:B------:R-:W-:Y:S05]  /*2120*/  BSYNC.RECONVERGENT B1 ;  /* 0x0000000000017941 */ /* 0x000fea0003800200 */
.L_x_160:
        /* <DEDUP_REMOVED lines=21> */
.L_x_136:
[----:B------:R-:W0:Y:S01]  /*2280*/  S2R R2, SR_LANEID ;  /* 0x0000000000027919 */ /* 0x000e220000000000 */
[----:B------:R-:W-:Y:S01]  /*2290*/  LOP3.LUT R3, R10, 0x3e0, RZ, 0xc0, !PT ;  /* 0x000003e00a037812 */ /* 0x000fe200078ec0ff */
[----:B------:R-:W-:Y:S01]  /*22a0*/  BSSY.RECONVERGENT B1, `(.L_x_162) ;  /* 0x0000024000017945 */ /* 0x000fe20003800200 */
[----:B------:R-:W-:Y:S02]  /*22b0*/  IMAD.MOV.U32 R18, RZ, RZ, R21 ;  /* 0x000000ffff127224 */ /* 0x000fe400078e0015 */
[----:B------:R-:W-:Y:S01]  /*22c0*/  LOP3.LUT R6, RZ, R3, RZ, 0x33, !PT ;  /* 0x00000003ff067212 */ /* 0x000fe200078e33ff */
[----:B------:R-:W-:Y:S02]  /*22d0*/  VIADD R4, R3, 0x20 ;  /* 0x0000002003047836 */ /* 0x000fe40000000000 */
[----:B------:R-:W-:Y:S02]  /*22e0*/  IMAD.MOV.U32 R22, RZ, RZ, R20 ;  /* 0x000000ffff167224 */ /* 0x000fe400078e0014 */
[----:B------:R-:W-:Y:S01]  /*22f0*/  IMAD.IADD R3, R9, 0x1, R6 ;  /* 0x0000000109037824 */ /* 0x000fe200078e0206 */
[----:B------:R-:W-:Y:S01]  /*2300*/  ISETP.GT.AND P0, PT, R4, R9, PT ;  /* 0x000000090400720c */ /* 0x000fe20003f04270 */
[----:B-----5:R-:W-:-:S02]  /*2310*/  IMAD.MOV.U32 R4, RZ, RZ, R14 ;  /* 0x000000ffff047224 */ /* 0x020fc400078e000e */
[----:B------:R-:W-:Y:S01]  /*2320*/  IMAD.MOV.U32 R5, RZ, RZ, R15 ;  /* 0x000000ffff057224 */ /* 0x000fe200078e000f */
[----:B------:R-:W-:-:S05]  /*2330*/  SEL R3, R3, 0x1f, P0 ;  /* 0x0000001f03037807 */ /* 0x000fca0000000000 */
[----:B------:R1:W2:Y:S04]  /*2340*/  SHFL.DOWN PT, R6, R14, 0x1, R3 ;  /* 0x082000000e067989 */ /* 0x0002a800000e0003 */
[----:B------:R1:W3:Y:S04]  /*2350*/  SHFL.DOWN PT, R7, R15, 0x1, R3 ;  /* 0x082000000f077989 */ /* 0x0002e800000e0003 */
[----:B------:R1:W4:Y:S01]  /*2360*/  SHFL.DOWN PT, R8, R21, 0x1, R3 ;  /* 0x0820000015087989 */ /* 0x00032200000e0003 */
[----:B0-----:R-:W-:-:S03]  /*2370*/  ISETP.GE.AND P0, PT, R2, R3, PT ;  /* 0x000000030200720c */ /* 0x001fc60003f06270 */
[----:B------:R1:W0:Y:S10]  /*2380*/  SHFL.DOWN PT, R11, R20, 0x1, R3 ;  /* 0x08200000140b7989 */ /* 0x00023400000e0003 */
[----:B-12---:R-:W-:Y:S05]  /*2390*/  @P0 BRA `(.L_x_163) ;  /* 0x0000000000500947 */ /* 0x006fea0003800000 */
[----:B---3--:R-:W-:Y:S01]  /*23a0*/  DSETP.GEU.AND P0, PT, R14, R6, PT ;  /* 0x000000060e00722a */ /* 0x008fe20003f0e000 */
[----:B----4-:R-:W-:Y:S02]  /*23b0*/  IMAD.MOV.U32 R18, RZ, RZ, R8 ;  /* 0x000000ffff127224 */ /* 0x010fe400078e0008 */
        /* <DEDUP_REMOVED lines=18> */
.L_x_163:
[----:B------:R-:W-:Y:S05]  /*24e0*/  BSYNC.RECONVERGENT B1 ;  /* 0x0000000000017941 */ /* 0x000fea0003800200 */
.L_x_162:
[----:B------:R-:W-:Y:S01]  /*24f0*/  IADD3 R6, PT, PT, R2, 0x2, RZ ;  /* 0x0000000202067810 */ /* 0x000fe20007ffe0ff */
[----:B------:R1:W2:Y:S01]  /*2500*/  SHFL.DOWN PT, R12, R4, 0x2, R3 ;  /* 0x08400000040c7989 */ /* 0x0002a200000e0003 */
[----:B------:R-:W-:Y:S01]  /*2510*/  BSSY.RECONVERGENT B1, `(.L_x_164) ;  /* 0x000001e000017945 */ /* 0x000fe20003800200 */
[----:B----4-:R-:W-:Y:S01]  /*2520*/  IMAD.MOV.U32 R8, RZ, RZ, R18 ;  /* 0x000000ffff087224 */ /* 0x010fe200078e0012 */
[----:B------:R-:W-:Y:S01]  /*2530*/  ISETP.GT.AND P0, PT, R6, R3, PT ;  /* 0x000000030600720c */ /* 0x000fe20003f04270 */
[----:B------:R1:W4:Y:S01]  /*2540*/  SHFL.DOWN PT, R13, R5, 0x2, R3 ;  /* 0x08400000050d7989 */ /* 0x00032200000e0003 */
[----:B------:R-:W-:Y:S02]  /*2550*/  IMAD.MOV.U32 R16, RZ, RZ, R22 ;  /* 0x000000ffff107224 */ /* 0x000fe400078e0016 */
[----:B------:R-:W-:Y:S01]  /*2560*/  IMAD.MOV.U32 R6, RZ, RZ, R4 ;  /* 0x000000ffff067224 */ /* 0x000fe200078e0004 */
[----:B0-----:R1:W0:Y:S01]  /*2570*/  SHFL.DOWN PT, R11, R18, 0x2, R3 ;  /* 0x08400000120b7989 */ /* 0x00122200000e0003 */
[----:B---3--:R-:W-:-:S03]  /*2580*/  IMAD.MOV.U32 R7, RZ, RZ, R5 ;  /* 0x000000ffff077224 */ /* 0x008fc600078e0005 */
[----:B------:R1:W3:Y:S04]  /*2590*/  SHFL.DOWN PT, R15, R22, 0x2, R3 ;  /* 0x08400000160f7989 */ /* 0x0002e800000e0003 */
[----:B------:R-:W-:Y:S05]  /*25a0*/  @P0 BRA `(.L_x_165) ;  /* 0x0000000000500947 */ /* 0x000fea0003800000 */
[----:B--2-4-:R-:W-:Y:S01]  /*25b0*/  DSETP.GEU.AND P0, PT, R4, R12, PT ;  /* 0x0000000c0400722a */ /* 0x014fe20003f0e000 */
        /* <DEDUP_REMOVED lines=19> */
.L_x_165:
[----:B------:R-:W-:Y:S05]  /*26f0*/  BSYNC.RECONVERGENT B1 ;  /* 0x0000000000017941 */ /* 0x000fea0003800200 */
.L_x_164:
[----:B-1----:R-:W-:Y:S01]  /*2700*/  VIADD R4, R2, 0x4 ;  /* 0x0000000402047836 */ /* 0x002fe20000000000 */
[----:B--2---:R1:W2:Y:S01]  /*2710*/  SHFL.DOWN PT, R12, R6, 0x4, R3 ;  /* 0x08800000060c7989 */ /* 0x0042a200000e0003 */
[----:B------:R-:W-:Y:S01]  /*2720*/  BSSY.RECONVERGENT B1, `(.L_x_166) ;  /* 0x000001e000017945 */ /* 0x000fe20003800200 */
[----:B------:R-:W-:Y:S02]  /*2730*/  IMAD.MOV.U32 R14, RZ, RZ, R8 ;  /* 0x000000ffff0e7224 */ /* 0x000fe400078e0008 */
[----:B------:R-:W-:Y:S01]  /*2740*/  ISETP.GT.AND P0, PT, R4, R3, PT ;  /* 0x000000030400720c */ /* 0x000fe20003f04270 */
[----:B----4-:R1:W4:Y:S01]  /*2750*/  SHFL.DOWN PT, R13, R7, 0x4, R3 ;  /* 0x08800000070d7989 */ /* 0x01032200000e0003 */
[----:B------:R-:W-:Y:S02]  /*2760*/  IMAD.MOV.U32 R18, RZ, RZ, R16 ;  /* 0x000000ffff127224 */ /* 0x000fe400078e0010 */
[----:B------:R-:W-:Y:S01]  /*2770*/  IMAD.MOV.U32 R4, RZ, RZ, R6 ;  /* 0x000000ffff047224 */ /* 0x000fe200078e0006 */
[----:B0-----:R1:W0:Y:S01]  /*2780*/  SHFL.DOWN PT, R11, R8, 0x4, R3 ;  /* 0x08800000080b7989 */ /* 0x00122200000e0003 */
[----:B------:R-:W-:-:S03]  /*2790*/  IMAD.MOV.U32 R5, RZ, RZ, R7 ;  /* 0x000000ffff057224 */ /* 0x000fc600078e0007 */
[----:B---3--:R1:W3:Y:S04]  /*27a0*/  SHFL.DOWN PT, R15, R16, 0x4, R3 ;  /* 0x08800000100f7989 */ /* 0x0082e800000e0003 */
        /* <DEDUP_REMOVED lines=21> */
.L_x_167:
[----:B------:R-:W-:Y:S05]  /*2900*/  BSYNC.RECONVERGENT B1 ;  /* 0x0000000000017941 */ /* 0x000fea0003800200 */
.L_x_166:
[----:B-1----:R-:W-:Y:S01]  /*2910*/  VIADD R8, R2, 0x8 ;  /* 0x0000000802087836 */ /* 0x002fe20000000000 */
[----:B------:R1:W1:Y:S01]  /*2920*/  SHFL.DOWN PT, R6, R4, 0x8, R3 ;  /* 0x0900000004067989 */ /* 0x00026200000e0003 */
[----:B------:R-:W-:Y:S01]  /*2930*/  BSSY.RECONVERGENT B1, `(.L_x_168) ;  /* 0x000001e000017945 */ /* 0x000fe20003800200 */
[----:B------:R-:W-:Y:S02]  /*2940*/  IMAD.MOV.U32 R16, RZ, RZ, R18 ;  /* 0x000000ffff107224 */ /* 0x000fe400078e0012 */
[----:B------:R-:W-:Y:S01]  /*2950*/  ISETP.GT.AND P0, PT, R8, R3, PT ;  /* 0x000000030800720c */ /* 0x000fe20003f04270 */
[----:B------:R1:W1:Y:S01]  /*2960*/  SHFL.DOWN PT, R7, R5, 0x8, R3 ;  /* 0x0900000005077989 */ /* 0x00026200000e0003 */
[----:B------:R-:W-:Y:S02]  /*2970*/  IMAD.MOV.U32 R8, RZ, RZ, R14 ;  /* 0x000000ffff087224 */ /* 0x000fe400078e000e */
[----:B--2---:R-:W-:Y:S01]  /*2980*/  IMAD.MOV.U32 R12, RZ, RZ, R4 ;  /* 0x000000ffff0c7224 */ /* 0x004fe200078e0004 */
[----:B0-----:R0:W2:Y:S01]  /*2990*/  SHFL.DOWN PT, R11, R14, 0x8, R3 ;  /* 0x090000000e0b7989 */ /* 0x0010a200000e0003 */
[----:B----4-:R-:W-:-:S03]  /*29a0*/  IMAD.MOV.U32 R13, RZ, RZ, R5 ;  /* 0x000000ffff0d7224 */ /* 0x010fc600078e0005 */
[----:B---3--:R0:W3:Y:S04]  /*29b0*/  SHFL.DOWN PT, R15, R18, 0x8, R3 ;  /* 0x09000000120f7989 */ /* 0x0080e800000e0003 */
[----:B------:R-:W-:Y:S05]  /*29c0*/  @P0 BRA `(.L_x_169) ;  /* 0x0000000000500947 */ /* 0x000fea0003800000 */
[----:B-1----:R-:W-:Y:S01]  /*29d0*/  DSETP.GEU.AND P0, PT, R4, R6, PT ;  /* 0x000000060400722a */ /* 0x002fe20003f0e000 */
[----:B--2---:R-:W-:Y:S02]  /*29e0*/  IMAD.MOV.U32 R8, RZ, RZ, R11 ;  /* 0x000000ffff087224 */ /* 0x004fe400078e000b */
        /* <DEDUP_REMOVED lines=18> */
.L_x_169:
[----:B------:R-:W-:Y:S05]  /*2b10*/  BSYNC.RECONVERGENT B1 ;  /* 0x0000000000017941 */ /* 0x000fea0003800200 */
.L_x_168:
[----:B-1----:R-:W-:Y:S01]  /*2b20*/  VIADD R4, R2, 0x10 ;  /* 0x0000001002047836 */ /* 0x002fe20000000000 */
[----:B0-----:R0:W1:Y:S01]  /*2b30*/  SHFL.DOWN PT, R14, R12, 0x10, R3 ;  /* 0x0a0000000c0e7989 */ /* 0x00106200000e0003 */
[----:B------:R-:W-:Y:S01]  /*2b40*/  BSSY.RECONVERGENT B1, `(.L_x_170) ;  /* 0x000001e000017945 */ /* 0x000fe20003800200 */
[----:B------:R-:W-:Y:S02]  /*2b50*/  IMAD.MOV.U32 R5, RZ, RZ, R16 ;  /* 0x000000ffff057224 */ /* 0x000fe400078e0010 */
[----:B------:R-:W-:Y:S01]  /*2b60*/  ISETP.GT.AND P0, PT, R4, R3, PT ;  /* 0x000000030400720c */ /* 0x000fe20003f04270 */
[----:B---3--:R0:W3:Y:S01]  /*2b70*/  SHFL.DOWN PT, R15, R13, 0x10, R3 ;  /* 0x0a0000000d0f7989 */ /* 0x0080e200000e0003 */
[----:B------:R-:W-:Y:S02]  /*2b80*/  IMAD.MOV.U32 R4, RZ, RZ, R8 ;  /* 0x000000ffff047224 */ /* 0x000fe400078e0008 */
[----:B------:R-:W-:Y:S01]  /*2b90*/  IMAD.MOV.U32 R6, RZ, RZ, R12 ;  /* 0x000000ffff067224 */ /* 0x000fe200078e000c */
[----:B--2---:R0:W2:Y:S01]  /*2ba0*/  SHFL.DOWN PT, R11, R8, 0x10, R3 ;  /* 0x0a000000080b7989 */ /* 0x0040a200000e0003 */
[----:B------:R-:W-:-:S03]  /*2bb0*/  IMAD.MOV.U32 R7, RZ, RZ, R13 ;  /* 0x000000ffff077224 */ /* 0x000fc600078e000d */
[----:B------:R0:W4:Y:S04]  /*2bc0*/  SHFL.DOWN PT, R17, R16, 0x10, R3 ;  /* 0x0a00000010117989 */ /* 0x00012800000e0003 */
        /* <DEDUP_REMOVED lines=21> */
.L_x_171:
[----:B------:R-:W-:Y:S05]  /*2d20*/  BSYNC.RECONVERGENT B1 ;  /* 0x0000000000017941 */ /* 0x000fea0003800200 */
.L_x_170:
[----:B------:R-:W-:Y:S01]  /*2d30*/  ISETP.NE.AND P0, PT, R2, RZ, PT ;  /* 0x000000ff0200720c */ /* 0x000fe20003f05270 */
[----:B------:R-:W-:-:S12]  /*2d40*/  BSSY.RECONVERGENT B1, `(.L_x_172) ;  /* 0x000000a000017945 */ /* 0x000fd80003800200 */
[----:B------:R-:W-:Y:S05]  /*2d50*/  @P0 BRA `(.L_x_173) ;  /* 0x0000000000200947 */ /* 0x000fea0003800000 */
[----:B0-----:R-:W0:Y:S01]  /*2d60*/  S2R R8, SR_CgaCtaId ;  /* 0x0000000000087919 */ /* 0x001e220000008800 */
[----:B------:R-:W-:Y:S02]  /*2d70*/  MOV R3, 0x400 ;  /* 0x0000040000037802 */ /* 0x000fe40000000f00 */
[----:B------:R-:W-:-:S04]  /*2d80*/  SHF.R.U32.HI R2, RZ, 0x1, R10 ;  /* 0x00000001ff027819 */ /* 0x000fc8000001160a */
[----:B------:R-:W-:Y:S02]  /*2d90*/  LOP3.LUT R2, R2, 0x1f0, RZ, 0xc0, !PT ;  /* 0x000001f002027812 */ /* 0x000fe400078ec0ff */
[----:B0-----:R-:W-:-:S05]  /*2da0*/  LEA R3, R8, R3, 0x18 ;  /* 0x0000000308037211 */ /* 0x001fca00078ec0ff */
[----:B------:R-:W-:-:S05]  /*2db0*/  IMAD.IADD R3, R2, 0x1, R3 ;  /* 0x0000000102037824 */ /* 0x000fca00078e0203 */
[----:B------:R0:W-:Y:S04]  /*2dc0*/  STS.64 [R3+0x10], R4 ;  /* 0x0000100403007388 */ /* 0x0001e80000000a00 */
[----:B------:R0:W-:Y:S02]  /*2dd0*/  STS.64 [R3+0x8], R6 ;  /* 0x0000080603007388 */ /* 0x0001e40000000a00 */
.L_x_173:
[----:B------:R-:W-:Y:S05]  /*2de0*/  BSYNC.RECONVERGENT B1 ;  /* 0x0000000000017941 */ /* 0x000fea0003800200 */
.L_x_172:
[----:B------:R-:W-:Y:S01]  /*2df0*/  BAR.SYNC.DEFER_BLOCKING 0x0 ;  /* 0x0000000000007b1d */ /* 0x000fe20000010000 */
[----:B------:R-:W-:-:S13]  /*2e00*/  ISETP.NE.AND P1, PT, R10, RZ, PT ;  /* 0x000000ff0a00720c */ /* 0x000fda0003f25270 */
[----:B------:R-:W-:Y:S05]  /*2e10*/  @P1 BRA `(.L_x_149) ;  /* 0x0000003800a81947 */ /* 0x000fea0003800000 */
[----:B------:R-:W-:Y:S01]  /*2e20*/  ISETP.GE.AND P0, PT, R9, 0x21, PT ;  /* 0x000000210900780c */ /* 0x000fe20003f06270 */
[----:B0-----:R-:W-:Y:S02]  /*2e30*/  IMAD.MOV.U32 R13, RZ, RZ, R4 ;  /* 0x000000ffff0d7224 */ /* 0x001fe400078e0004 */
[----:B------:R-:W-:Y:S02]  /*2e40*/  IMAD.MOV.U32 R8, RZ, RZ, R5 ;  /* 0x000000ffff087224 */ /* 0x000fe400078e0005 */
[----:B------:R-:W-:Y:S02]  /*2e50*/  IMAD.MOV.U32 R2, RZ, RZ, R6 ;  /* 0x000000ffff027224 */ /* 0x000fe400078e0006 */
[----:B------:R-:W-:-:S06]  /*2e60*/  IMAD.MOV.U32 R3, RZ, RZ, R7 ;  /* 0x000000ffff037224 */ /* 0x000fcc00078e0007 */
[----:B------:R-:W-:Y:S05]  /*2e70*/  @!P0 BRA `(.L_x_174) ;  /* 0x00000000006c8947 */ /* 0x000fea0003800000 */
[----:B------:R-:W0:Y:S01]  /*2e80*/  S2UR UR5, SR_CgaCtaId ;  /* 0x00000000000579c3 */ /* 0x000e220000008800 */
[----:B------:R-:W-:Y:S01]  /*2e90*/  UMOV UR4, 0x400 ;  /* 0x0000040000047882 */ /* 0x000fe20000000000 */
[----:B------:R-:W-:Y:S01]  /*2ea0*/  BSSY.RECONVERGENT B1, `(.L_x_174) ;  /* 0x0000018000017945 */ /* 0x000fe20003800200 */
[----:B0-----:R-:W-:-:S09]  /*2eb0*/  ULEA UR4, UR5, UR4, 0x18 ;  /* 0x0000000405047291 */ /* 0x001fd2000f8ec0ff */
[----:B--2---:R-:W0:Y:S04]  /*2ec0*/  LDS.64 R10, [UR4+0x18] ;  /* 0x00001804ff0a7984 */ /* 0x004e280008000a00 */
[----:B-1-3--:R-:W1:Y:S01]  /*2ed0*/  LDS.64 R14, [UR4+0x20] ;  /* 0x00002004ff0e7984 */ /* 0x00ae620008000a00 */
[----:B0-----:R-:W-:Y:S01]  /*2ee0*/  DSETP.GEU.AND P0, PT, R6, R10, PT ;  /* 0x0000000a0600722a */ /* 0x001fe20003f0e000 */
[----:B------:R-:W-:Y:S02]  /*2ef0*/  IMAD.MOV.U32 R2, RZ, RZ, R10 ;  /* 0x000000ffff027224 */ /* 0x000fe400078e000a */
[----:B------:R-:W-:Y:S02]  /*2f00*/  IMAD.MOV.U32 R3, RZ, RZ, R11 ;  /* 0x000000ffff037224 */ /* 0x000fe400078e000b */
[----:B-1----:R-:W-:-:S02]  /*2f10*/  IMAD.MOV.U32 R13, RZ, RZ, R14 ;  /* 0x000000ffff0d7224 */ /* 0x002fc400078e000e */
[----:B------:R-:W-:-:S07]  /*2f20*/  IMAD.MOV.U32 R8, RZ, RZ, R15 ;  /* 0x000000ffff087224 */ /* 0x000fce00078e000f */
[----:B------:R-:W-:Y:S05]  /*2f30*/  @!P0 BRA `(.L_x_175) ;  /* 0x0000000000388947 */ /* 0x000fea0003800000 */
        /* <DEDUP_REMOVED lines=14> */
.L_x_175:
[----:B------:R-:W-:Y:S05]  /*3020*/  BSYNC.RECONVERGENT B1 ;  /* 0x0000000000017941 */ /* 0x000fea0003800200 */
.L_x_174:
[----:B------:R-:W-:Y:S01]  /*3030*/  ISETP.GE.AND P0, PT, R9, 0x41, PT ;  /* 0x000000410900780c */ /* 0x000fe20003f06270 */
[----:B--2---:R-:W-:Y:S02]  /*3040*/  IMAD.MOV.U32 R11, RZ, RZ, R13 ;  /* 0x000000ffff0b7224 */ /* 0x004fe400078e000d */
        /* <DEDUP_REMOVED lines=8> */
[----:B------:R-:W0:Y:S04]  /*30d0*/  LDS.64 R6, [UR4+0x28] ;  /* 0x00002804ff067984 */ /* 0x000e280008000a00 */
        /* <DEDUP_REMOVED lines=21> */
.L_x_177:
[----:B------:R-:W-:Y:S05]  /*3230*/  BSYNC.RECONVERGENT B1 ;  /* 0x0000000000017941 */ /* 0x000fea0003800200 */
.L_x_176:
[----:B------:R-:W-:Y:S01]  /*3240*/  ISETP.GE.AND P0, PT, R9, 0x61, PT ;  /* 0x000000610900780c */ /* 0x000fe20003f06270 */
[----:B------:R-:W-:Y:S02]  /*3250*/  IMAD.MOV.U32 R13, RZ, RZ, R11 ;  /* 0x000000ffff0d7224 */ /* 0x000fe400078e000b */
        /* <DEDUP_REMOVED lines=30> */
.L_x_179:
[----:B------:R-:W-:Y:S05]  /*3440*/  BSYNC.RECONVERGENT B1 ;  /* 0x0000000000017941 */ /* 0x000fea0003800200 */
.L_x_178:
        /* <DEDUP_REMOVED lines=32> */
.L_x_181:
[----:B------:R-:W-:Y:S05]  /*3650*/  BSYNC.RECONVERGENT B1 ;  /* 0x0000000000017941 */ /* 0x000fea0003800200 */
.L_x_180:
        /* <DEDUP_REMOVED lines=32> */
.L_x_183:
[----:B------:R-:W-:Y:S05]  /*3860*/  BSYNC.RECONVERGENT B1 ;  /* 0x0000000000017941 */ /* 0x000fea0003800200 */
.L_x_182:
        /* <DEDUP_REMOVED lines=32> */
.L_x_185:
[----:B------:R-:W-:Y:S05]  /*3a70*/  BSYNC.RECONVERGENT B1 ;  /* 0x0000000000017941 */ /* 0x000fea0003800200 */
.L_x_184:
[----:B------:R-:W-:Y:S01]  /*3a80*/  ISETP.GE.AND P0, PT, R9, 0xe1, PT ;  /* 0x000000e10900780c */ /* 0x000fe20003f06270 */
[----:B------:R-:W-:Y:S01]  /*3a90*/  IMAD.MOV.U32 R5, RZ, RZ, R10 ;  /* 0x000000ffff057224 */ /* 0x000fe200078e000a */
[----:B------:R-:W-:Y:S01]  /*3aa0*/  MOV R4, R11 ;  /* 0x0000000b00047202 */ /* 0x000fe20000000f00 */
[----:B------:R-:W-:Y:S02]  /*3ab0*/  IMAD.MOV.U32 R6, RZ, RZ, R2 ;  /* 0x000000ffff067224 */ /* 0x000fe400078e0002 */
[----:B------:R-:W-:-:S08]  /*3ac0*/  IMAD.MOV.U32 R7, RZ, RZ, R3 ;  /* 0x000000ffff077224 */ /* 0x000fd000078e0003 */
[----:B------:R-:W-:Y:S05]  /*3ad0*/  @!P0 BRA `(.L_x_149) ;  /* 0x0000002c00788947 */ /* 0x000fea0003800000 */
[----:B------:R-:W0:Y:S01]  /*3ae0*/  S2UR UR5, SR_CgaCtaId ;  /* 0x00000000000579c3 */ /* 0x000e220000008800 */
[----:B------:R-:W-:Y:S02]  /*3af0*/  UMOV UR4, 0x400 ;  /* 0x0000040000047882 */ /* 0x000fe40000000000 */
[----:B0-----:R-:W-:-:S09]  /*3b00*/  ULEA UR4, UR5, UR4, 0x18 ;  /* 0x0000000405047291 */ /* 0x001fd2000f8ec0ff */
[----:B------:R-:W0:Y:S04]  /*3b10*/  LDS.64 R8, [UR4+0x78] ;  /* 0x00007804ff087984 */ /* 0x000e280008000a00 */
[----:B------:R-:W2:Y:S01]  /*3b20*/  LDS.64 R12, [UR4+0x80] ;  /* 0x00008004ff0c7984 */ /* 0x000ea20008000a00 */
[----:B0-----:R-:W-:Y:S01]  /*3b30*/  DSETP.GEU.AND P0, PT, R2, R8, PT ;  /* 0x000000080200722a */ /* 0x001fe20003f0e000 */
[----:B------:R-:W-:Y:S02]  /*3b40*/  IMAD.MOV.U32 R6, RZ, RZ, R8 ;  /* 0x000000ffff067224 */ /* 0x000fe400078e0008 */
[----:B------:R-:W-:Y:S02]  /*3b50*/  IMAD.MOV.U32 R7, RZ, RZ, R9 ;  /* 0x000000ffff077224 */ /* 0x000fe400078e0009 */
[----:B--2---:R-:W-:-:S02]  /*3b60*/  IMAD.MOV.U32 R4, RZ, RZ, R12 ;  /* 0x000000ffff047224 */ /* 0x004fc400078e000c */
        /* <DEDUP_REMOVED lines=17> */
.L_x_117:
[----:B------:R-:W0:Y:S01]  /*3c80*/  S2R R3, SR_TID.X ;  /* 0x0000000000037919 */ /* 0x000e220000002100 */
[----:B------:R-:W1:Y:S02]  /*3c90*/  LDCU.128 UR12, c[0x0][0x380] ;  /* 0x00007000ff0c77ac */ /* 0x000e640008000c00 */
[----:B-1----:R-:W-:Y:S02]  /*3ca0*/  IMAD.U32 R2, RZ, RZ, UR12 ;  /* 0x0000000cff027e24 */ /* 0x002fe4000f8e00ff */
[----:B------:R-:W-:Y:S01]  /*3cb0*/  IMAD.U32 R4, RZ, RZ, UR13 ;  /* 0x0000000dff047e24 */ /* 0x000fe2000f8e00ff */
[----:B0-----:R-:W-:-:S05]  /*3cc0*/  IADD3 R5, P0, PT, R8, R3, RZ ;  /* 0x0000000308057210 */ /* 0x001fca0007f1e0ff */
[----:B------:R-:W-:Y:S01]  /*3cd0*/  IMAD.X R6, RZ, RZ, RZ, P0 ;  /* 0x000000ffff067224 */ /* 0x000fe200000e06ff */
[----:B------:R-:W-:-:S04]  /*3ce0*/  LEA R20, P0, R5, R2, 0x3 ;  /* 0x0000000205147211 */ /* 0x000fc800078018ff */
[----:B------:R-:W-:-:S05]  /*3cf0*/  LEA.HI.X R21, R5, R4, R6, 0x3, P0 ;  /* 0x0000000405157211 */ /* 0x000fca00000f1c06 */
[----:B------:R-:W2:Y:S04]  /*3d00*/  LDG.E.64 R6, desc[UR10][R20.64] ;  /* 0x0000000a14067981 */ /* 0x000ea8000c1e1b00 */
[----:B------:R-:W2:Y:S04]  /*3d10*/  LDG.E.64 R14, desc[UR10][R20.64+0x800] ;  /* 0x0008000a140e7981 */ /* 0x000ea8000c1e1b00 */
[----:B------:R-:W3:Y:S04]  /*3d20*/  LDG.E.64 R18, desc[UR10][R20.64+0x1000] ;  /* 0x0010000a14127981 */ /* 0x000ee8000c1e1b00 */
[----:B------:R-:W4:Y:S04]  /*3d30*/  LDG.E.64 R12, desc[UR10][R20.64+0x1800] ;  /* 0x0018000a140c7981 */ /* 0x000f28000c1e1b00 */
[----:B------:R-:W5:Y:S01]  /*3d40*/  LDG.E.64 R10, desc[UR10][R20.64+0x2000] ;  /* 0x0020000a140a7981 */ /* 0x000f62000c1e1b00 */
[----:B------:R-:W-:Y:S01]  /*3d50*/  IMAD.U32 R5, RZ, RZ, UR14 ;  /* 0x0000000eff057e24 */ /* 0x000fe2000f8e00ff */
[----:B------:R-:W-:Y:S01]  /*3d60*/  LOP3.LUT R9, R3, 0x400, RZ, 0xfc, !PT ;  /* 0x0000040003097812 */ /* 0x000fe200078efcff */
[----:B------:R-:W-:Y:S01]  /*3d70*/  BSSY.RECONVERGENT B1, `(.L_x_186) ;  /* 0x0000020000017945 */ /* 0x000fe20003800200 */
[----:B------:R-:W-:-:S04]  /*3d80*/  ISETP.LE.U32.AND P0, PT, R25, UR6, PT ;  /* 0x0000000619007c0c */ /* 0x000fc8000bf03070 */
[----:B------:R-:W-:Y:S01]  /*3d90*/  ISETP.GE.U32.AND.EX P0, PT, RZ, R16, PT, P0 ;  /* 0x00000010ff00720c */ /* 0x000fe20003f06100 */
[----:B--2---:R-:W-:-:S06]  /*3da0*/  DSETP.GEU.AND P3, PT, R6, R14, PT ;  /* 0x0000000e0600722a */ /* 0x004fcc0003f6e000 */
[----:B------:R-:W-:Y:S02]  /*3db0*/  FSEL R6, R6, R14, P3 ;  /* 0x0000000e06067208 */ /* 0x000fe40001800000 */
[----:B------:R-:W-:-:S06]  /*3dc0*/  FSEL R7, R7, R15, P3 ;  /* 0x0000000f07077208 */ /* 0x000fcc0001800000 */
[----:B---3--:R-:W-:-:S06]  /*3dd0*/  DSETP.GEU.AND P4, PT, R6, R18, PT ;  /* 0x000000120600722a */ /* 0x008fcc0003f8e000 */
[----:B------:R-:W-:Y:S01]  /*3de0*/  FSEL R14, R6, R18, P4 ;  /* 0x00000012060e7208 */ /* 0x000fe20002000000 */
[----:B------:R-:W-:Y:S01]  /*3df0*/  IMAD.U32 R6, RZ, RZ, UR15 ;  /* 0x0000000fff067e24 */ /* 0x000fe2000f8e00ff */
[----:B------:R-:W-:Y:S01]  /*3e00*/  FSEL R15, R7, R19, P4 ;  /* 0x00000013070f7208 */ /* 0x000fe20002000000 */
[----:B------:R-:W-:-:S05]  /*3e10*/  VIADD R18, R3, 0x100 ;  /* 0x0000010003127836 */ /* 0x000fca0000000000 */
[----:B----4-:R-:W-:-:S06]  /*3e20*/  DSETP.GEU.AND P2, PT, R14, R12, PT ;  /* 0x0000000c0e00722a */ /* 0x010fcc0003f4e000 */
[----:B------:R-:W-:Y:S01]  /*3e30*/  FSEL R12, R14, R12, P2 ;  /* 0x0000000c0e0c7208 */ /* 0x000fe20001000000 */
[----:B------:R-:W-:Y:S01]  /*3e40*/  VIADD R14, R3, 0x200 ;  /* 0x00000200030e7836 */ /* 0x000fe20000000000 */
[----:B------:R-:W-:Y:S02]  /*3e50*/  FSEL R13, R15, R13, P2 ;  /* 0x0000000d0f0d7208 */ /* 0x000fe40001000000 */
[----:B------:R-:W-:Y:S02]  /*3e60*/  IADD3 R15, P5, PT, R8, R5, RZ ;  /* 0x00000005080f7210 */ /* 0x000fe40007fbe0ff */
[----:B------:R-:W-:Y:S02]  /*3e70*/  @P4 SEL R14, R3, R18, P3 ;  /* 0x00000012030e4207 */ /* 0x000fe40001800000 */
[----:B-----5:R-:W-:Y:S01]  /*3e80*/  DSETP.GEU.AND P1, PT, R12, R10, PT ;  /* 0x0000000a0c00722a */ /* 0x020fe20003f2e000 */
[----:B------:R-:W-:Y:S01]  /*3e90*/  IMAD.X R17, RZ, RZ, R6, P5 ;  /* 0x000000ffff117224 */ /* 0x000fe200028e0606 */
[----:B------:R-:W-:Y:S01]  /*3ea0*/  IADD3 R7, P5, PT, R9, R15, RZ ;  /* 0x0000000f09077210 */ /* 0x000fe20007fbe0ff */
[----:B------:R-:W-:-:S04]  /*3eb0*/  @!P2 VIADD R14, R3, 0x300 ;  /* 0x00000300030ea836 */ /* 0x000fc80000000000 */
[----:B------:R-:W-:-:S07]  /*3ec0*/  IMAD.X R8, RZ, RZ, R17, P5 ;  /* 0x000000ffff087224 */ /* 0x000fce00028e0611 */
[----:B------:R-:W-:Y:S05]  /*3ed0*/  @!P1 BRA `(.L_x_187) ;  /* 0x0000000000249947 */ /* 0x000fea0003800000 */
[C---:B------:R-:W-:Y:S02]  /*3ee0*/  ISETP.GE.U32.AND P1, PT, R14.reuse, R9, PT ;  /* 0x000000090e00720c */ /* 0x040fe40003f26070 */
[----:B------:R-:W-:Y:S02]  /*3ef0*/  IADD3 R14, P2, PT, R14, R15, RZ ;  /* 0x0000000f0e0e7210 */ /* 0x000fe40007f5e0ff */
[----:B------:R-:W-:-:S03]  /*3f00*/  ISETP.GE.U32.AND.EX P1, PT, RZ, RZ, PT, P1 ;  /* 0x000000ffff00720c */ /* 0x000fc60003f26110 */
[----:B------:R-:W-:-:S10]  /*3f10*/  IMAD.X R9, RZ, RZ, R17, P2 ;  /* 0x000000ffff097224 */ /* 0x000fd400010e0611 */
[----:B------:R-:W-:-:S06]  /*3f20*/  DSETP.LT.OR P1, PT, R10, R12, !P1 ;  /* 0x0000000c0a00722a */ /* 0x000fcc0004f21400 */
[----:B------:R-:W-:Y:S02]  /*3f30*/  FSEL R10, R12, R10, P1 ;  /* 0x0000000a0c0a7208 */ /* 0x000fe40000800000 */
[----:B------:R-:W-:Y:S02]  /*3f40*/  FSEL R11, R13, R11, P1 ;  /* 0x0000000b0d0b7208 */ /* 0x000fe40000800000 */
[----:B------:R-:W-:Y:S02]  /*3f50*/  SEL R7, R14, R7, P1 ;  /* 0x000000070e077207 */ /* 0x000fe40000800000 */
[----:B------:R-:W-:-:S07]  /*3f60*/  SEL R8, R9, R8, P1 ;  /* 0x0000000809087207 */ /* 0x000fce0000800000 */
.L_x_187:
[----:B------:R-:W-:Y:S05]  /*3f70*/  BSYNC.RECONVERGENT B1 ;  /* 0x0000000000017941 */ /* 0x000fea0003800200 */
.L_x_186:
[----:B------:R-:W-:Y:S05]  /*3f80*/  @P0 BRA `(.L_x_188) ;  /* 0x0000001400000947 */ /* 0x000fea0003800000 */
[----:B------:R-:W0:Y:S01]  /*3f90*/  LDCU.64 UR8, c[0x0][0x3e8] ;  /* 0x00007d00ff0877ac */ /* 0x000e220008000a00 */
[----:B------:R-:W-:Y:S01]  /*3fa0*/  ISETP.NE.AND P0, PT, R3, RZ, PT ;  /* 0x000000ff0300720c */ /* 0x000fe20003f05270 */
[----:B------:R-:W-:Y:S01]  /*3fb0*/  BSSY.RECONVERGENT B1, `(.L_x_189) ;  /* 0x0000012000017945 */ /* 0x000fe20003800200 */
[----:B------:R-:W-:Y:S01]  /*3fc0*/  UMOV UR4, 0x8 ;  /* 0x0000000800047882 */ /* 0x000fe20000000000 */
[----:B------:R-:W-:Y:S02]  /*3fd0*/  UMOV UR5, 0x0 ;  /* 0x0000000000057882 */ /* 0x000fe40000000000 */
[----:B0-----:R-:W-:-:S04]  /*3fe0*/  UIMAD.WIDE.U32 UR4, UR8, 0x1, UR4 ;  /* 0x00000001080478a5 */ /* 0x001fc8000f8e0004 */
[----:B------:R-:W-:Y:S02]  /*3ff0*/  UIADD3 UR7, UPT, UPT, UR5, UR9, URZ ;  /* 0x0000000905077290 */ /* 0x000fe4000fffe0ff */
[----:B------:R-:W-:Y:S02]  /*4000*/  IMAD.U32 R13, RZ, RZ, UR5 ;  /* 0x00000005ff0d7e24 */ /* 0x000fe4000f8e00ff */
[----:B------:R-:W-:Y:S02]  /*4010*/  IMAD.U32 R12, RZ, RZ, UR4 ;  /* 0x00000004ff0c7e24 */ /* 0x000fe4000f8e00ff */
[----:B------:R-:W-:Y:S01]  /*4020*/  IMAD.U32 R13, RZ, RZ, UR7 ;  /* 0x00000007ff0d7e24 */ /* 0x000fe2000f8e00ff */
[----:B------:R-:W-:Y:S06]  /*4030*/  @P0 BRA `(.L_x_190) ;  /* 0x0000000000240947 */ /* 0x000fec0003800000 */
[----:B------:R-:W-:Y:S02]  /*4040*/  IMAD.MOV.U32 R18, RZ, RZ, 0x500 ;  /* 0x00000500ff127424 */ /* 0x000fe400078e00ff */
[----:B------:R-:W-:-:S05]  /*4050*/  IMAD.MOV.U32 R19, RZ, RZ, 0x0 ;  /* 0x00000000ff137424 */ /* 0x000fca00078e00ff */
[----:B------:R-:W2:Y:S01]  /*4060*/  ATOMG.E.ADD.64.STRONG.GPU PT, R14, desc[UR10][R12.64], R18 ;  /* 0x800000120c0e79a8 */ /* 0x000ea200081ef50a */
[----:B------:R-:W0:Y:S01]  /*4070*/  S2UR UR5, SR_CgaCtaId ;  /* 0x00000000000579c3 */ /* 0x000e220000008800 */
[----:B------:R-:W-:Y:S02]  /*4080*/  UMOV UR4, 0x400 ;  /* 0x0000040000047882 */ /* 0x000fe40000000000 */
[----:B0-----:R-:W-:Y:S01]  /*4090*/  ULEA UR4, UR5, UR4, 0x18 ;  /* 0x0000000405047291 */ /* 0x001fe2000f8ec0ff */
[----:B--2---:R-:W-:-:S05]  /*40a0*/  IADD3 R14, P0, PT, R14, UR6, RZ ;  /* 0x000000060e0e7c10 */ /* 0x004fca000ff1e0ff */
[----:B------:R-:W-:-:S05]  /*40b0*/  IMAD.X R15, RZ, RZ, R15, P0 ;  /* 0x000000ffff0f7224 */ /* 0x000fca00000e060f */
[----:B------:R0:W-:Y:S03]  /*40c0*/  STS.64 [UR4+0x98], R14 ;  /* 0x0000980eff007988 */ /* 0x0001e60008000a04 */
.L_x_190:
[----:B------:R-:W-:Y:S05]  /*40d0*/  BSYNC.RECONVERGENT B1 ;  /* 0x0000000000017941 */ /* 0x000fea0003800200 */
.L_x_189:
[----:B------:R-:W1:Y:S08]  /*40e0*/  S2UR UR5, SR_CgaCtaId ;  /* 0x00000000000579c3 */ /* 0x000e700000008800 */
[----:B------:R-:W-:Y:S06]  /*40f0*/  BAR.SYNC.DEFER_BLOCKING 0x0 ;  /* 0x0000000000007b1d */ /* 0x000fec0000010000 */
[----:B------:R-:W-:-:S02]  /*4100*/  UMOV UR4, 0x400 ;  /* 0x0000040000047882 */ /* 0x000fc40000000000 */
[----:B-1----:R-:W-:-:S06]  /*4110*/  ULEA UR4, UR5, UR4, 0x18 ;  /* 0x0000000405047291 */ /* 0x002fcc000f8ec0ff */
[----:B------:R-:W-:-:S05]  /*4120*/  IMAD.U32 R9, RZ, RZ, UR4 ;  /* 0x00000004ff097e24 */ /* 0x000fca000f8e00ff */
[----:B------:R-:W0:Y:S02]  /*4130*/  LDS.64 R18, [R9+0x98] ;  /* 0x0000980009127984 */ /* 0x000e240000000a00 */
[----:B0-----:R-:W-:-:S04]  /*4140*/  IADD3 R14, P1, PT, R18, 0x500, RZ ;  /* 0x00000500120e7810 */ /* 0x001fc80007f3e0ff */
[----:B------:R-:W-:Y:S01]  /*4150*/  ISETP.GT.U32.AND P0, PT, R14, R25, PT ;  /* 0x000000190e00720c */ /* 0x000fe20003f04070 */
[----:B------:R-:W-:-:S05]  /*4160*/  IMAD.X R15, RZ, RZ, R19, P1 ;  /* 0x000000ffff0f7224 */ /* 0x000fca00008e0613 */
[----:B------:R-:W-:-:S13]  /*4170*/  ISETP.GT.AND.EX P0, PT, R15, R16, PT, P0 ;  /* 0x000000100f00720c */ /* 0x000fda0003f04300 */
[----:B------:R-:W-:Y:S05]  /*4180*/  @P0 BRA `(.L_x_191) ;  /* 0x0000000400b40947 */ /* 0x000fea0003800000 */
[----:B------:R-:W-:Y:S01]  /*4190*/  BSSY.RECONVERGENT B1, `(.L_x_191) ;  /* 0x000006c000017945 */ /* 0x000fe20003800200 */
[----:B------:R-:W-:Y:S01]  /*41a0*/  IMAD.MOV.U32 R20, RZ, RZ, R10 ;  /* 0x000000ffff147224 */ /* 0x000fe200078e000a */
[----:B------:R-:W0:Y:S01]  /*41b0*/  LDCU.64 UR8, c[0x0][0x398] ;  /* 0x00007300ff0877ac */ /* 0x000e220008000a00 */
[----:B------:R-:W-:Y:S02]  /*41c0*/  IMAD.MOV.U32 R21, RZ, RZ, R11 ;  /* 0x000000ffff157224 */ /* 0x000fe400078e000b */
[----:B------:R-:W-:Y:S01]  /*41d0*/  IMAD.MOV.U32 R15, RZ, RZ, R7 ;  /* 0x000000ffff0f7224 */ /* 0x000fe200078e0007 */
[----:B------:R-:W1:Y:S01]  /*41e0*/  LDCU.128 UR12, c[0x0][0x380] ;  /* 0x00007000ff0c77ac */ /* 0x000e620008000c00 */
[----:B------:R-:W-:-:S07]  /*41f0*/  IMAD.MOV.U32 R14, RZ, RZ, R8 ;  /* 0x000000ffff0e7224 */ /* 0x000fce00078e0008 */
.L_x_194:
[----:B------:R-:W-:Y:S01]  /*4200*/  IADD3 R7, P0, PT, R3, R18, RZ ;  /* 0x0000001203077210 */ /* 0x000fe20007f1e0ff */
[----:B-1----:R-:W-:Y:S02]  /*4210*/  IMAD.U32 R2, RZ, RZ, UR12 ;  /* 0x0000000cff027e24 */ /* 0x002fe4000f8e00ff */
[----:B------:R-:W-:Y:S02]  /*4220*/  IMAD.U32 R4, RZ, RZ, UR13 ;  /* 0x0000000dff047e24 */ /* 0x000fe4000f8e00ff */
[----:B------:R-:W-:Y:S01]  /*4230*/  IMAD.X R25, RZ, RZ, R19, P0 ;  /* 0x000000ffff197224 */ /* 0x000fe200000e0613 */
[----:B------:R-:W-:-:S04]  /*4240*/  LEA R10, P0, R7, R2, 0x3 ;  /* 0x00000002070a7211 */ /* 0x000fc800078018ff */
[----:B------:R-:W-:-:S05]  /*4250*/  LEA.HI.X R11, R7, R4, R25, 0x3, P0 ;  /* 0x00000004070b7211 */ /* 0x000fca00000f1c19 */
[----:B------:R-:W2:Y:S04]  /*4260*/  LDG.E.64 R16, desc[UR10][R10.64] ;  /* 0x0000000a0a107981 */ /* 0x000ea8000c1e1b00 */
[----:B------:R-:W3:Y:S01]  /*4270*/  LDG.E.64 R18, desc[UR10][R10.64+0x800] ;  /* 0x0008000a0a127981 */ /* 0x000ee2000c1e1b00 */
[----:B------:R-:W-:Y:S02]  /*4280*/  IMAD.U32 R5, RZ, RZ, UR14 ;  /* 0x0000000eff057e24 */ /* 0x000fe4000f8e00ff */
[----:B------:R-:W-:-:S03]  /*4290*/  IMAD.U32 R6, RZ, RZ, UR15 ;  /* 0x0000000fff067e24 */ /* 0x000fc6000f8e00ff */
[----:B------:R-:W-:-:S04]  /*42a0*/  IADD3 R24, P0, PT, R7, R5, RZ ;  /* 0x0000000507187210 */ /* 0x000fc80007f1e0ff */
[----:B------:R-:W-:Y:S01]  /*42b0*/  IADD3 R27, P3, PT, R24, 0x100, RZ ;  /* 0x00000100181b7810 */ /* 0x000fe20007f7e0ff */
[----:B------:R-:W-:-:S04]  /*42c0*/  IMAD.X R25, R25, 0x1, R6, P0 ;  /* 0x0000000119197824 */ /* 0x000fc800000e0606 */
[----:B------:R-:W-:Y:S01]  /*42d0*/  IMAD.X R26, RZ, RZ, R25, P3 ;  /* 0x000000ffff1a7224 */ /* 0x000fe200018e0619 */
[----:B--2---:R-:W-:-:S14]  /*42e0*/  DSETP.GEU.AND P2, PT, R20, R16, PT ;  /* 0x000000101400722a */ /* 0x004fdc0003f4e000 */
[----:B------:R-:W-:-:S04]  /*42f0*/  @P2 ISETP.GE.U32.AND P0, PT, R15, R24, PT ;  /* 0x000000180f00220c */ /* 0x000fc80003f06070 */
[----:B------:R-:W-:-:S13]  /*4300*/  @P2 ISETP.GE.AND.EX P0, PT, R14, R25, PT, P0 ;  /* 0x000000190e00220c */ /* 0x000fda0003f06300 */
[----:B------:R-:W-:-:S06]  /*4310*/  @P2 DSETP.LT.OR P0, PT, R16, R20, !P0 ;  /* 0x000000141000222a */ /* 0x000fcc0004701400 */
[----:B------:R-:W-:Y:S02]  /*4320*/  @P2 FSEL R7, R20, R16, P0 ;  /* 0x0000001014072208 */ /* 0x000fe40000000000 */
[----:B------:R-:W-:Y:S02]  /*4330*/  @P2 FSEL R20, R21, R17, P0 ;  /* 0x0000001115142208 */ /* 0x000fe40000000000 */
[C---:B------:R-:W-:Y:S01]  /*4340*/  IADD3 R21, P5, PT, R24.reuse, 0x300, RZ ;  /* 0x0000030018157810 */ /* 0x040fe20007fbe0ff */
[----:B------:R-:W-:Y:S01]  /*4350*/  @P2 IMAD.MOV.U32 R16, RZ, RZ, R7 ;  /* 0x000000ffff102224 */ /* 0x000fe200078e0007 */
[C---:B------:R-:W-:Y:S01]  /*4360*/  IADD3 R7, P6, PT, R24.reuse, 0x400, RZ ;  /* 0x0000040018077810 */ /* 0x040fe20007fde0ff */
[----:B------:R-:W-:Y:S01]  /*4370*/  @P2 IMAD.MOV.U32 R17, RZ, RZ, R20 ;  /* 0x000000ffff112224 */ /* 0x000fe200078e0014 */
[----:B------:R-:W-:Y:S01]  /*4380*/  IADD3 R20, P4, PT, R24, 0x200, RZ ;  /* 0x0000020018147810 */ /* 0x000fe20007f9e0ff */
[--C-:B------:R-:W-:Y:S01]  /*4390*/  IMAD.X R23, RZ, RZ, R25.reuse, P5 ;  /* 0x000000ffff177224 */ /* 0x100fe200028e0619 */
[----:B------:R-:W-:Y:S01]  /*43a0*/  @P2 SEL R24, R15, R24, P0 ;  /* 0x000000180f182207 */ /* 0x000fe20000000000 */
[----:B------:R-:W-:-:S02]  /*43b0*/  IMAD.X R8, RZ, RZ, R25, P6 ;  /* 0x000000ffff087224 */ /* 0x000fc400030e0619 */
[----:B------:R-:W-:Y:S01]  /*43c0*/  IMAD.X R22, RZ, RZ, R25, P4 ;  /* 0x000000ffff167224 */ /* 0x000fe200020e0619 */
[----:B------:R-:W-:Y:S01]  /*43d0*/  @P2 SEL R25, R14, R25, P0 ;  /* 0x000000190e192207 */ /* 0x000fe20000000000 */
[----:B---3--:R-:W-:Y:S01]  /*43e0*/  DSETP.GEU.AND P1, PT, R16, R18, PT ;  /* 0x000000121000722a */ /* 0x008fe20003f2e000 */
[----:B------:R-:W2:-:S13]  /*43f0*/  LDG.E.64 R14, desc[UR10][R10.64+0x1000] ;  /* 0x0010000a0a0e7981 */ /* 0x000e9a000c1e1b00 */
[----:B------:R-:W-:-:S04]  /*4400*/  @P1 ISETP.GE.U32.AND P0, PT, R24, R27, PT ;  /* 0x0000001b1800120c */ /* 0x000fc80003f06070 */
[----:B------:R-:W-:-:S13]  /*4410*/  @P1 ISETP.GE.AND.EX P0, PT, R25, R26, PT, P0 ;  /* 0x0000001a1900120c */ /* 0x000fda0003f06300 */
[----:B------:R-:W-:-:S06]  /*4420*/  @P1 DSETP.LT.OR P0, PT, R18, R16, !P0 ;  /* 0x000000101200122a */ /* 0x000fcc0004701400 */
[----:B------:R-:W-:Y:S02]  /*4430*/  @P1 FSEL R28, R16, R18, P0 ;  /* 0x00000012101c1208 */ /* 0x000fe40000000000 */
[----:B------:R-:W-:Y:S02]  /*4440*/  @P1 FSEL R29, R17, R19, P0 ;  /* 0x00000013111d1208 */ /* 0x000fe40000000000 */
[----:B------:R-:W3:Y:S01]  /*4450*/  LDG.E.64 R16, desc[UR10][R10.64+0x1800] ;  /* 0x0018000a0a107981 */ /* 0x000ee2000c1e1b00 */
[----:B------:R-:W-:Y:S02]  /*4460*/  @P1 IMAD.MOV.U32 R18, RZ, RZ, R28 ;  /* 0x000000ffff121224 */ /* 0x000fe400078e001c */
[----:B------:R-:W-:Y:S01]  /*4470*/  @P1 IMAD.MOV.U32 R19, RZ, RZ, R29 ;  /* 0x000000ffff131224 */ /* 0x000fe200078e001d */
[----:B------:R-:W-:Y:S02]  /*4480*/  @P1 SEL R27, R24, R27, P0 ;  /* 0x0000001b181b1207 */ /* 0x000fe40000000000 */
[----:B------:R-:W-:Y:S01]  /*4490*/  @P1 SEL R26, R25, R26, P0 ;  /* 0x0000001a191a1207 */ /* 0x000fe20000000000 */
[----:B------:R-:W-:Y:S01]  /*44a0*/  BSSY.RECONVERGENT B2, `(.L_x_192) ;  /* 0x000001d000027945 */ /* 0x000fe20003800200 */
[----:B------:R-:W5:Y:S01]  /*44b0*/  LDG.E.64 R10, desc[UR10][R10.64+0x2000] ;  /* 0x0020000a0a0a7981 */ /* 0x000f62000c1e1b00 */
[----:B------:R-:W-:Y:S06]  /*44c0*/  BAR.SYNC.DEFER_BLOCKING 0x0 ;  /* 0x0000000000007b1d */ /* 0x000fec0000010000 */
[----:B--2---:R-:W-:-:S14]  /*44d0*/  DSETP.GEU.AND P2, PT, R18, R14, PT ;  /* 0x0000000e1200722a */ /* 0x004fdc0003f4e000 */
[----:B------:R-:W-:-:S04]  /*44e0*/  @P2 ISETP.GE.U32.AND P0, PT, R27, R20, PT ;  /* 0x000000141b00220c */ /* 0x000fc80003f06070 */
[----:B------:R-:W-:-:S13]  /*44f0*/  @P2 ISETP.GE.AND.EX P0, PT, R26, R22, PT, P0 ;  /* 0x000000161a00220c */ /* 0x000fda0003f06300 */
[----:B------:R-:W-:-:S06]  /*4500*/  @P2 DSETP.LT.OR P0, PT, R14, R18, !P0 ;  /* 0x000000120e00222a */ /* 0x000fcc0004701400 */
[----:B------:R-:W-:Y:S02]  /*4510*/  @P2 FSEL R18, R18, R14, P0 ;  /* 0x0000000e12122208 */ /* 0x000fe40000000000 */
[----:B------:R-:W-:-:S03]  /*4520*/  @P2 FSEL R19, R19, R15, P0 ;  /* 0x0000000f13132208 */ /* 0x000fc60000000000 */
[----:B------:R-:W-:Y:S02]  /*4530*/  @P2 IMAD.MOV.U32 R14, RZ, RZ, R18 ;  /* 0x000000ffff0e2224 */ /* 0x000fe400078e0012 */
[----:B------:R-:W-:-:S06]  /*4540*/  @P2 IMAD.MOV.U32 R15, RZ, RZ, R19 ;  /* 0x000000ffff0f2224 */ /* 0x000fcc00078e0013 */
[----:B---3--:R-:W-:Y:S01]  /*4550*/  DSETP.GEU.AND P1, PT, R14, R16, PT ;  /* 0x000000100e00722a */ /* 0x008fe20003f2e000 */
[----:B------:R-:W-:Y:S02]  /*4560*/  @P2 SEL R20, R27, R20, P0 ;  /* 0x000000141b142207 */ /* 0x000fe40000000000 */
[----:B------:R-:W-:Y:S02]  /*4570*/  @P2 SEL R22, R26, R22, P0 ;  /* 0x000000161a162207 */ /* 0x000fe40000000000 */
[----:B------:R-:W-:-:S09]  /*4580*/  ISETP.NE.AND P2, PT, R3, RZ, PT ;  /* 0x000000ff0300720c */ /* 0x000fd20003f45270 */
[----:B------:R-:W-:-:S04]  /*4590*/  @P1 ISETP.GE.U32.AND P0, PT, R20, R21, PT ;  /* 0x000000151400120c */ /* 0x000fc80003f06070 */
[----:B------:R-:W-:-:S13]  /*45a0*/  @P1 ISETP.GE.AND.EX P0, PT, R22, R23, PT, P0 ;  /* 0x000000171600120c */ /* 0x000fda0003f06300 */
[----:B------:R-:W-:Y:S01]  /*45b0*/  @P1 DSETP.LT.OR P0, PT, R16, R14, !P0 ;  /* 0x0000000e1000122a */ /* 0x000fe20004701400 */
[----:B------:R-:W-:-:S13]  /*45c0*/  @P2 BRA `(.L_x_193) ;  /* 0x0000000000282947 */ /* 0x000fda0003800000 */
[----:B------:R-:W-:Y:S02]  /*45d0*/  IMAD.MOV.U32 R24, RZ, RZ, 0x500 ;  /* 0x00000500ff187424 */ /* 0x000fe400078e00ff */
[----:B------:R-:W-:-:S06]  /*45e0*/  IMAD.MOV.U32 R25, RZ, RZ, 0x0 ;  /* 0x00000000ff197424 */ /* 0x000fcc00078e00ff */
[----:B------:R-:W2:Y:S01]  /*45f0*/  ATOMG.E.ADD.64.STRONG.GPU PT, R24, desc[UR10][R12.64], R24 ;  /* 0x800000180c1879a8 */ /* 0x000ea200081ef50a */
[----:B------:R-:W1:Y:S01]  /*4600*/  S2UR UR5, SR_CgaCtaId ;  /* 0x00000000000579c3 */ /* 0x000e620000008800 */
[----:B------:R-:W-:Y:S02]  /*4610*/  UMOV UR4, 0x400 ;  /* 0x0000040000047882 */ /* 0x000fe40000000000 */
[----:B-1----:R-:W-:-:S06]  /*4620*/  ULEA UR4, UR5, UR4, 0x18 ;  /* 0x0000000405047291 */ /* 0x002fcc000f8ec0ff */
[----:B------:R-:W-:Y:S01]  /*4630*/  IMAD.U32 R9, RZ, RZ, UR4 ;  /* 0x00000004ff097e24 */ /* 0x000fe2000f8e00ff */
[----:B--2---:R-:W-:-:S05]  /*4640*/  IADD3 R18, P2, PT, R24, UR6, RZ ;  /* 0x0000000618127c10 */ /* 0x004fca000ff5e0ff */
[----:B------:R-:W-:-:S05]  /*4650*/  IMAD.X R19, RZ, RZ, R25, P2 ;  /* 0x000000ffff137224 */ /* 0x000fca00010e0619 */
[----:B------:R1:W-:Y:S03]  /*4660*/  STS.64 [R9+0x98], R18 ;  /* 0x0000981209007388 */ /* 0x0003e60000000a00 */
.L_x_193:
[----:B0-----:R-:W-:Y:S05]  /*4670*/  BSYNC.RECONVERGENT B2 ;  /* 0x0000000000027941 */ /* 0x001fea0003800200 */
.L_x_192:
[----:B------:R-:W-:Y:S01]  /*4680*/  BAR.SYNC.DEFER_BLOCKING 0x0 ;  /* 0x0000000000007b1d */ /* 0x000fe20000010000 */
[----:B------:R-:W-:Y:S01]  /*4690*/  @P1 FSEL R14, R14, R16, P0 ;  /* 0x000000100e0e1208 */ /* 0x000fe20000000000 */
[----:B------:R-:W-:Y:S01]  /*46a0*/  IMAD.U32 R25, RZ, RZ, UR8 ;  /* 0x00000008ff197e24 */ /* 0x000fe2000f8e00ff */
[----:B------:R-:W-:Y:S02]  /*46b0*/  @P1 FSEL R15, R15, R17, P0 ;  /* 0x000000110f0f1208 */ /* 0x000fe40000000000 */
[----:B------:R-:W-:Y:S01]  /*46c0*/  @P1 SEL R21, R20, R21, P0 ;  /* 0x0000001514151207 */ /* 0x000fe20000000000 */
[----:B------:R-:W-:Y:S01]  /*46d0*/  @P1 IMAD.MOV.U32 R16, RZ, RZ, R14 ;  /* 0x000000ffff101224 */ /* 0x000fe200078e000e */
[----:B------:R-:W-:Y:S01]  /*46e0*/  @P1 SEL R23, R22, R23, P0 ;  /* 0x0000001716171207 */ /* 0x000fe20000000000 */
[----:B------:R-:W-:-:S06]  /*46f0*/  @P1 IMAD.MOV.U32 R17, RZ, RZ, R15 ;  /* 0x000000ffff111224 */ /* 0x000fcc00078e000f */
[----:B-----5:R-:W-:Y:S01]  /*4700*/  DSETP.GEU.AND P2, PT, R16, R10, PT ;  /* 0x0000000a1000722a */ /* 0x020fe20003f4e000 */
[----:B-1----:R-:W0:-:S13]  /*4710*/  LDS.64 R18, [R9+0x98] ;  /* 0x0000980009127984 */ /* 0x002e1a0000000a00 */
[----:B------:R-:W-:-:S04]  /*4720*/  @P2 ISETP.GE.U32.AND P0, PT, R21, R7, PT ;  /* 0x000000071500220c */ /* 0x000fc80003f06070 */
[----:B------:R-:W-:-:S13]  /*4730*/  @P2 ISETP.GE.AND.EX P0, PT, R23, R8, PT, P0 ;  /* 0x000000081700220c */ /* 0x000fda0003f06300 */
[----:B------:R-:W-:-:S06]  /*4740*/  @P2 DSETP.LT.OR P0, PT, R10, R16, !P0 ;  /* 0x000000100a00222a */ /* 0x000fcc0004701400 */
[----:B------:R-:W-:Y:S02]  /*4750*/  @P2 FSEL R17, R17, R11, P0 ;  /* 0x0000000b11112208 */ /* 0x000fe40000000000 */
[----:B------:R-:W-:Y:S02]  /*4760*/  @P2 SEL R7, R21, R7, P0 ;  /* 0x0000000715072207 */ /* 0x000fe40000000000 */
[----:B------:R-:W-:Y:S01]  /*4770*/  @P2 SEL R8, R23, R8, P0 ;  /* 0x0000000817082207 */ /* 0x000fe20000000000 */
[----:B------:R-:W-:-:S04]  /*4780*/  @P2 IMAD.MOV.U32 R11, RZ, RZ, R17 ;  /* 0x000000ffff0b2224 */ /* 0x000fc800078e0011 */
[----:B------:R-:W-:Y:S01]  /*4790*/  IMAD.MOV.U32 R21, RZ, RZ, R11 ;  /* 0x000000ffff157224 */ /* 0x000fe200078e000b */
[----:B0-----:R-:W-:-:S04]  /*47a0*/  IADD3 R14, P3, PT, R18, 0x500, RZ ;  /* 0x00000500120e7810 */ /* 0x001fc80007f7e0ff */
[----:B------:R-:W-:Y:S01]  /*47b0*/  ISETP.GT.U32.AND P1, PT, R14, R25, PT ;  /* 0x000000190e00720c */ /* 0x000fe20003f24070 */
[----:B------:R-:W-:Y:S01]  /*47c0*/  IMAD.X R15, RZ, RZ, R19, P3 ;  /* 0x000000ffff0f7224 */ /* 0x000fe200018e0613 */
[----:B------:R-:W-:Y:S01]  /*47d0*/  @P2 FSEL R14, R16, R10, P0 ;  /* 0x0000000a100e2208 */ /* 0x000fe20000000000 */
[----:B------:R-:W-:-:S04]  /*47e0*/  IMAD.U32 R16, RZ, RZ, UR9 ;  /* 0x00000009ff107e24 */ /* 0x000fc8000f8e00ff */
[----:B------:R-:W-:Y:S01]  /*47f0*/  @P2 IMAD.MOV.U32 R10, RZ, RZ, R14 ;  /* 0x000000ffff0a2224 */ /* 0x000fe200078e000e */
[----:B------:R-:W-:Y:S01]  /*4800*/  ISETP.GT.AND.EX P0, PT, R15, R16, PT, P1 ;  /* 0x000000100f00720c */ /* 0x000fe20003f04310 */
[----:B------:R-:W-:Y:S01]  /*4810*/  IMAD.MOV.U32 R14, RZ, RZ, R8 ;  /* 0x000000ffff0e7224 */ /* 0x000fe200078e0008 */
[----:B------:R-:W-:Y:S01]  /*4820*/  MOV R15, R7 ;  /* 0x00000007000f7202 */ /* 0x000fe20000000f00 */
[----:B------:R-:W-:-:S10]  /*4830*/  IMAD.MOV.U32 R20, RZ, RZ, R10 ;  /* 0x000000ffff147224 */ /* 0x000fd400078e000a */
[----:B------:R-:W-:Y:S05]  /*4840*/  @!P0 BRA `(.L_x_194) ;  /* 0xfffffff8006c8947 */ /* 0x000fea000383ffff */
[----:B------:R-:W-:Y:S05]  /*4850*/  BSYNC.RECONVERGENT B1 ;  /* 0x0000000000017941 */ /* 0x000fea0003800200 */
.L_x_191:
[----:B------:R-:W-:Y:S01]  /*4860*/  ISETP.GE.U32.AND P0, PT, R18, R25, PT ;  /* 0x000000191200720c */ /* 0x000fe20003f06070 */
[----:B------:R-:W-:Y:S03]  /*4870*/  BSSY.RECONVERGENT B1, `(.L_x_188) ;  /* 0x00000b1000017945 */ /* 0x000fe60003800200 */
[----:B------:R-:W-:-:S13]  /*4880*/  ISETP.GE.AND.EX P0, PT, R19, R16, PT, P0 ;  /* 0x000000101300720c */ /* 0x000fda0003f06300 */
[----:B------:R-:W-:Y:S05]  /*4890*/  @P0 BRA `(.L_x_195) ;  /* 0x0000000800b80947 */ /* 0x000fea0003800000 */
[----:B------:R-:W-:-:S05]  /*48a0*/  IMAD.IADD R20, R25, 0x1, -R18 ;  /* 0x0000000119147824 */ /* 0x000fca00078e0a12 */
[----:B------:R-:W-:-:S13]  /*48b0*/  ISETP.GE.AND P0, PT, R3, R20, PT ;  /* 0x000000140300720c */ /* 0x000fda0003f06270 */
[----:B------:R-:W-:Y:S05]  /*48c0*/  @P0 BRA `(.L_x_195) ;  /* 0x0000000800ac0947 */ /* 0x000fea0003800000 */
[----:B------:R-:W-:Y:S01]  /*48d0*/  LOP3.LUT R9, RZ, R3, RZ, 0x33, !PT ;  /* 0x00000003ff097212 */ /* 0x000fe200078e33ff */
[----:B------:R-:W-:Y:S03]  /*48e0*/  BSSY.RECONVERGENT B2, `(.L_x_196) ;  /* 0x0000035000027945 */ /* 0x000fe60003800200 */
[----:B------:R-:W-:-:S04]  /*48f0*/  IADD3 R25, PT, PT, -R18, R25, R9 ;  /* 0x0000001912197210 */ /* 0x000fc80007ffe109 */
[----:B------:R-:W-:-:S04]  /*4900*/  LOP3.LUT R9, R25, 0x300, RZ, 0xc0, !PT ;  /* 0x0000030019097812 */ /* 0x000fc800078ec0ff */
[----:B------:R-:W-:Y:S01]  /*4910*/  ISETP.NE.AND P0, PT, R9, 0x300, PT ;  /* 0x000003000900780c */ /* 0x000fe20003f05270 */
[----:B------:R-:W-:-:S12]  /*4920*/  IMAD.MOV.U32 R9, RZ, RZ, R3 ;  /* 0x000000ffff097224 */ /* 0x000fd800078e0003 */
[----:B------:R-:W-:Y:S05]  /*4930*/  @!P0 BRA `(.L_x_197) ;  /* 0x0000000000bc8947 */ /* 0x000fea0003800000 */
[----:B------:R-:W-:Y:S02]  /*4940*/  IADD3 R15, P0, PT, R3, R18, RZ ;  /* 0x00000012030f7210 */ /* 0x000fe40007f1e0ff */
[----:B------:R-:W-:Y:S02]  /*4950*/  LEA.HI R9, R25, 0x1, RZ, 0x18 ;  /* 0x0000000119097811 */ /* 0x000fe400078fc0ff */
[C---:B------:R-:W-:Y:S01]  /*4960*/  LEA R2, P1, R15.reuse, R2, 0x3 ;  /* 0x000000020f027211 */ /* 0x040fe200078218ff */
[----:B------:R-:W-:Y:S01]  /*4970*/  IMAD.X R13, RZ, RZ, R19, P0 ;  /* 0x000000ffff0d7224 */ /* 0x000fe200000e0613 */
[----:B------:R-:W-:Y:S02]  /*4980*/  IADD3 R14, P0, PT, R15, R5, RZ ;  /* 0x000000050f0e7210 */ /* 0x000fe40007f1e0ff */
[----:B------:R-:W-:Y:S01]  /*4990*/  LOP3.LUT R5, R9, 0x3, RZ, 0xc0, !PT ;  /* 0x0000000309057812 */ /* 0x000fe200078ec0ff */
[----:B------:R-:W-:Y:S01]  /*49a0*/  IMAD.MOV.U32 R9, RZ, RZ, R3 ;  /* 0x000000ffff097224 */ /* 0x000fe200078e0003 */
[----:B------:R-:W-:Y:S01]  /*49b0*/  LEA.HI.X R15, R15, R4, R13, 0x3, P1 ;  /* 0x000000040f0f7211 */ /* 0x000fe200008f1c0d */
[----:B------:R-:W-:-:S02]  /*49c0*/  IMAD.X R16, R13, 0x1, R6, P0 ;  /* 0x000000010d107824 */ /* 0x000fc400000e0606 */
[----:B------:R-:W-:-:S07]  /*49d0*/  IMAD.MOV R6, RZ, RZ, -R5 ;  /* 0x000000ffff067224 */ /* 0x000fce00078e0a05 */
.L_x_200:
        /* <DEDUP_REMOVED lines=9> */
[----:B------:R-:W-:Y:S02]  /*4a70*/  IMAD.MOV.U32 R4, RZ, RZ, R10 ;  /* 0x000000ffff047224 */ /* 0x000fe400078e000a */
        /* <DEDUP_REMOVED lines=21> */
.L_x_199:
[----:B------:R-:W-:Y:S05]  /*4bd0*/  BSYNC.RECONVERGENT B3 ;  /* 0x0000000000037941 */ /* 0x000fea0003800200 */
.L_x_198:
[----:B------:R-:W-:Y:S01]  /*4be0*/  IADD3 R14, P0, PT, R14, 0x100, RZ ;  /* 0x000001000e0e7810 */ /* 0x000fe20007f1e0ff */
[----:B------:R-:W-:Y:S02]  /*4bf0*/  VIADD R9, R9, 0x100 ;  /* 0x0000010009097836 */ /* 0x000fe40000000000 */
[----:B------:R-:W-:Y:S02]  /*4c00*/  IMAD.X R15, RZ, RZ, R15, P3 ;  /* 0x000000ffff0f7224 */ /* 0x000fe400018e060f */
[----:B------:R-:W-:Y:S01]  /*4c10*/  IMAD.X R16, RZ, RZ, R16, P0 ;  /* 0x000000ffff107224 */ /* 0x000fe200000e0610 */
[----:B------:R-:W-:Y:S07]  /*4c20*/  @P2 BRA `(.L_x_200) ;  /* 0xfffffffc006c2947 */ /* 0x000fee000383ffff */
.L_x_197:
[----:B------:R-:W-:Y:S05]  /*4c30*/  BSYNC.RECONVERGENT B2 ;  /* 0x0000000000027941 */ /* 0x000fea0003800200 */
.L_x_196:
[----:B------:R-:W-:-:S13]  /*4c40*/  ISETP.GE.U32.AND P0, PT, R25, 0x300, PT ;  /* 0x000003001900780c */ /* 0x000fda0003f06070 */
[----:B------:R-:W-:Y:S05]  /*4c50*/  @!P0 BRA `(.L_x_195) ;  /* 0x0000000400c88947 */ /* 0x000fea0003800000 */
[----:B------:R-:W0:Y:S01]  /*4c60*/  LDC.64 R16, c[0x0][0x380] ;  /* 0x0000e000ff107b82 */ /* 0x000e220000000a00 */
[----:B------:R-:W-:-:S07]  /*4c70*/  VIADD R21, R9, 0x200 ;  /* 0x0000020009157836 */ /* 0x000fce0000000000 */
[----:B------:R-:W1:Y:S02]  /*4c80*/  LDC.64 R14, c[0x0][0x388] ;  /* 0x0000e200ff0e7b82 */ /* 0x000e640000000a00 */
.L_x_209:
[----:B------:R-:W-:-:S05]  /*4c90*/  VIADD R5, R21, 0xfffffe00 ;  /* 0xfffffe0015057836 */ /* 0x000fca0000000000 */
[----:B------:R-:W-:-:S05]  /*4ca0*/  IADD3 R5, P0, PT, R5, R18, RZ ;  /* 0x0000001205057210 */ /* 0x000fca0007f1e0ff */
[----:B------:R-:W-:Y:S01]  /*4cb0*/  IMAD.X R2, RZ, RZ, R19, P0 ;  /* 0x000000ffff027224 */ /* 0x000fe200000e0613 */
[----:B0-----:R-:W-:-:S04]  /*4cc0*/  LEA R22, P0, R5, R16, 0x3 ;  /* 0x0000001005167211 */ /* 0x001fc800078018ff */
[----:B------:R-:W-:-:S05]  /*4cd0*/  LEA.HI.X R23, R5, R17, R2, 0x3, P0 ;  /* 0x0000001105177211 */ /* 0x000fca00000f1c02 */
[----:B------:R-:W2:Y:S04]  /*4ce0*/  LDG.E.64 R24, desc[UR10][R22.64] ;  /* 0x0000000a16187981 */ /* 0x000ea8000c1e1b00 */
[----:B------:R0:W5:Y:S01]  /*4cf0*/  LDG.E.64 R12, desc[UR10][R22.64+0x800] ;  /* 0x0008000a160c7981 */ /* 0x000162000c1e1b00 */
        /* <DEDUP_REMOVED lines=23> */
.L_x_202:
[----:B------:R-:W-:Y:S05]  /*4e70*/  BSYNC.RECONVERGENT B2 ;  /* 0x0000000000027941 */ /* 0x000fea0003800200 */
.L_x_201:
[----:B------:R0:W5:Y:S04]  /*4e80*/  LDG.E.64 R6, desc[UR10][R22.64+0x1000] ;  /* 0x0010000a16067981 */ /* 0x000168000c1e1b00 */
[----:B------:R0:W5:Y:S02]  /*4e90*/  LDG.E.64 R24, desc[UR10][R22.64+0x1800] ;  /* 0x0018000a16187981 */ /* 0x000164000c1e1b00 */
[----:B-----5:R-:W-:Y:S01]  /*4ea0*/  DSETP.GEU.AND P0, PT, R4, R12, PT ;  /* 0x0000000c0400722a */ /* 0x020fe20003f0e000 */
[----:B------:R-:W-:Y:S01]  /*4eb0*/  VIADD R11, R21, 0xffffff00 ;  /* 0xffffff00150b7836 */ /* 0x000fe20000000000 */
[----:B------:R-:W-:Y:S01]  /*4ec0*/  BSSY.RECONVERGENT B2, `(.L_x_203) ;  /* 0x0000016000027945 */ /* 0x000fe20003800200 */
[----:B------:R-:W-:-:S03]  /*4ed0*/  IMAD.MOV.U32 R10, RZ, RZ, R12 ;  /* 0x000000ffff0a7224 */ /* 0x000fc600078e000c */
[----:B------:R-:W-:Y:S01]  /*4ee0*/  IADD3 R28, P1, P2, R18, R14, R11 ;  /* 0x0000000e121c7210 */ /* 0x000fe20007a3e00b */
[----:B------:R-:W-:-:S03]  /*4ef0*/  IMAD.MOV.U32 R11, RZ, RZ, R13 ;  /* 0x000000ffff0b7224 */ /* 0x000fc600078e000d */
[----:B------:R-:W-:Y:S01]  /*4f00*/  IADD3.X R27, PT, PT, R19, R15, RZ, P1, P2 ;  /* 0x0000000f131b7210 */ /* 0x000fe20000fe44ff */
[----:B------:R-:W-:-:S04]  /*4f10*/  IMAD.MOV.U32 R8, RZ, RZ, R28 ;  /* 0x000000ffff087224 */ /* 0x000fc800078e001c */
        /* <DEDUP_REMOVED lines=16> */
.L_x_204:
[----:B------:R-:W-:Y:S05]  /*5020*/  BSYNC.RECONVERGENT B2 ;  /* 0x0000000000027941 */ /* 0x000fea0003800200 */
.L_x_203:
[----:B------:R-:W-:Y:S01]  /*5030*/  DSETP.GEU.AND P0, PT, R10, R6, PT ;  /* 0x000000060a00722a */ /* 0x000fe20003f0e000 */
[----:B------:R-:W-:Y:S01]  /*5040*/  IADD3 R23, P1, P2, R18, R14, R21 ;  /* 0x0000000e12177210 */ /* 0x000fe20007a3e015 */
[----:B------:R-:W-:Y:S01]  /*5050*/  BSSY.RECONVERGENT B2, `(.L_x_205) ;  /* 0x0000016000027945 */ /* 0x000fe20003800200 */
[----:B------:R-:W-:Y:S02]  /*5060*/  VIADD R13, R21, 0x100 ;  /* 0x00000100150d7836 */ /* 0x000fe40000000000 */
[----:B------:R-:W-:Y:S01]  /*5070*/  IADD3.X R27, PT, PT, R19, R15, RZ, P1, P2 ;  /* 0x0000000f131b7210 */ /* 0x000fe20000fe44ff */
[----:B------:R-:W-:Y:S02]  /*5080*/  IMAD.MOV.U32 R2, RZ, RZ, R23 ;  /* 0x000000ffff027224 */ /* 0x000fe400078e0017 */
        /* <DEDUP_REMOVED lines=18> */
.L_x_206:
[----:B------:R-:W-:Y:S05]  /*51b0*/  BSYNC.RECONVERGENT B2 ;  /* 0x0000000000027941 */ /* 0x000fea0003800200 */
.L_x_205:
[----:B------:R-:W-:Y:S01]  /*51c0*/  DSETP.GEU.AND P0, PT, R4, R24, PT ;  /* 0x000000180400722a */ /* 0x000fe20003f0e000 */
[----:B------:R-:W-:Y:S01]  /*51d0*/  IADD3 R13, P1, P2, R18, R14, R13 ;  /* 0x0000000e120d7210 */ /* 0x000fe20007a3e00d */
[----:B------:R-:W-:Y:S01]  /*51e0*/  BSSY.RECONVERGENT B2, `(.L_x_207) ;  /* 0x0000015000027945 */ /* 0x000fe20003800200 */
[----:B------:R-:W-:Y:S02]  /*51f0*/  IMAD.MOV.U32 R10, RZ, RZ, R24 ;  /* 0x000000ffff0a7224 */ /* 0x000fe400078e0018 */
[----:B------:R-:W-:Y:S01]  /*5200*/  IADD3.X R6, PT, PT, R19, R15, RZ, P1, P2 ;  /* 0x0000000f13067210 */ /* 0x000fe20000fe44ff */
[----:B------:R-:W-:Y:S02]  /*5210*/  IMAD.MOV.U32 R7, RZ, RZ, R13 ;  /* 0x000000ffff077224 */ /* 0x000fe400078e000d */
[----:B------:R-:W-:Y:S02]  /*5220*/  IMAD.MOV.U32 R11, RZ, RZ, R25 ;  /* 0x000000ffff0b7224 */ /* 0x000fe400078e0019 */
[----:B------:R-:W-:-:S04]  /*5230*/  IMAD.MOV.U32 R8, RZ, RZ, R6 ;  /* 0x000000ffff087224 */ /* 0x000fc800078e0006 */
[----:B------:R-:W-:Y:S05]  /*5240*/  @!P0 BRA `(.L_x_208) ;  /* 0x0000000000388947 */ /* 0x000fea0003800000 */
[----:B------:R-:W-:Y:S01]  /*5250*/  DSETP.GEU.AND P0, PT, R24, R4, PT ;  /* 0x000000041800722a */ /* 0x000fe20003f0e000 */
[----:B------:R-:W-:Y:S01]  /*5260*/  MOV R7, R2 ;  /* 0x0000000200077202 */ /* 0x000fe20000000f00 */
[----:B------:R-:W-:Y:S02]  /*5270*/  IMAD.MOV.U32 R8, RZ, RZ, R9 ;  /* 0x000000ffff087224 */ /* 0x000fe400078e0009 */
[----:B------:R-:W-:Y:S02]  /*5280*/  IMAD.MOV.U32 R10, RZ, RZ, R4 ;  /* 0x000000ffff0a7224 */ /* 0x000fe400078e0004 */
[----:B------:R-:W-:-:S08]  /*5290*/  IMAD.MOV.U32 R11, RZ, RZ, R5 ;  /* 0x000000ffff0b7224 */ /* 0x000fd000078e0005 */
        /* <DEDUP_REMOVED lines=9> */
.L_x_208:
[----:B------:R-:W-:Y:S05]  /*5330*/  BSYNC.RECONVERGENT B2 ;  /* 0x0000000000027941 */ /* 0x000fea0003800200 */
.L_x_207:
[C---:B------:R-:W-:Y:S02]  /*5340*/  VIADD R5, R21.reuse, 0x200 ;  /* 0x0000020015057836 */ /* 0x040fe40000000000 */
[----:B------:R-:W-:-:S03]  /*5350*/  VIADD R21, R21, 0x400 ;  /* 0x0000040015157836 */ /* 0x000fc60000000000 */
[----:B------:R-:W-:-:S13]  /*5360*/  ISETP.GE.AND P0, PT, R5, R20, PT ;  /* 0x000000140500720c */ /* 0x000fda0003f06270 */
[----:B------:R-:W-:Y:S05]  /*5370*/  @!P0 BRA `(.L_x_209) ;  /* 0xfffffff800448947 */ /* 0x000fea000383ffff */
.L_x_195:
[----:B------:R-:W-:Y:S05]  /*5380*/  BSYNC.RECONVERGENT B1 ;  /* 0x0000000000017941 */ /* 0x000fea0003800200 */
.L_x_188:
        /* <DEDUP_REMOVED lines=32> */
.L_x_211:
[----:B------:R-:W-:Y:S05]  /*5590*/  BSYNC.RECONVERGENT B1 ;  /* 0x0000000000017941 */ /* 0x000fea0003800200 */
.L_x_210:
        /* <DEDUP_REMOVED lines=31> */
.L_x_213:
[----:B------:R-:W-:Y:S05]  /*5790*/  BSYNC.RECONVERGENT B1 ;  /* 0x0000000000017941 */ /* 0x000fea0003800200 */
.L_x_212:
        /* <DEDUP_REMOVED lines=31> */
.L_x_215:
[----:B------:R-:W-:Y:S05]  /*5990*/  BSYNC.RECONVERGENT B1 ;  /* 0x0000000000017941 */ /* 0x000fea0003800200 */
.L_x_214:
[----:B------:R-:W-:Y:S01]  /*59a0*/  ISETP.GT.AND P0, PT, R2, 0x17, PT ;  /* 0x000000170200780c */ /* 0x000fe20003f04270 */
[----:B-1----:R1:W1:Y:S01]  /*59b0*/  SHFL.DOWN PT, R6, R4, 0x8, 0x1f ;  /* 0x09001f0004067f89 */ /* 0x00226200000e0000 */
[----:B------:R-:W-:Y:S01]  /*59c0*/  BSSY.RECONVERGENT B1, `(.L_x_216) ;  /* 0x000001d000017945 */ /* 0x000fe20003800200 */
[----:B--2---:R-:W-:Y:S02]  /*59d0*/  IMAD.MOV.U32 R12, RZ, RZ, R10 ;  /* 0x000000ffff0c7224 */ /* 0x004fe400078e000a */
[----:B------:R2:W1:Y:S01]  /*59e0*/  SHFL.DOWN PT, R7, R5, 0x8, 0x1f ;  /* 0x09001f0005077f89 */ /* 0x00046200000e0000 */
[----:B------:R-:W-:Y:S02]  /*59f0*/  IMAD.MOV.U32 R13, RZ, RZ, R11 ;  /* 0x000000ffff0d7224 */ /* 0x000fe400078e000b */
[----:B------:R-:W-:Y:S01]  /*5a00*/  IMAD.MOV.U32 R8, RZ, RZ, R4 ;  /* 0x000000ffff087224 */ /* 0x000fe200078e0004 */
[----:B0-----:R2:W0:Y:S01]  /*5a10*/  SHFL.DOWN PT, R15, R10, 0x8, 0x1f ;  /* 0x09001f000a0f7f89 */ /* 0x00142200000e0000 */
[----:B----4-:R-:W-:-:S03]  /*5a20*/  IMAD.MOV.U32 R9, RZ, RZ, R5 ;  /* 0x000000ffff097224 */ /* 0x010fc600078e0005 */
[----:B---3--:R2:W3:Y:S01]  /*5a30*/  SHFL.DOWN PT, R14, R11, 0x8, 0x1f ;  /* 0x09001f000b0e7f89 */ /* 0x0084e200000e0000 */
[----:B------:R-:W-:Y:S05]  /*5a40*/  @P0 BRA `(.L_x_217) ;  /* 0x0000000000500947 */ /* 0x000fea0003800000 */
[----:B-1----:R-:W-:Y:S01]  /*5a50*/  DSETP.GEU.AND P0, PT, R4, R6, PT ;  /* 0x000000060400722a */ /* 0x002fe20003f0e000 */
        /* <DEDUP_REMOVED lines=19> */
.L_x_217:
[----:B------:R-:W-:Y:S05]  /*5b90*/  BSYNC.RECONVERGENT B1 ;  /* 0x0000000000017941 */ /* 0x000fea0003800200 */
.L_x_216:
[----:B------:R-:W-:Y:S01]  /*5ba0*/  ISETP.GT.AND P0, PT, R2, 0xf, PT ;  /* 0x0000000f0200780c */ /* 0x000fe20003f04270 */
[----:B--2---:R2:W4:Y:S01]  /*5bb0*/  SHFL.DOWN PT, R10, R8, 0x10, 0x1f ;  /* 0x0a001f00080a7f89 */ /* 0x00452200000e0000 */
[----:B------:R-:W-:Y:S01]  /*5bc0*/  BSSY.RECONVERGENT B1, `(.L_x_218) ;  /* 0x000001d000017945 */ /* 0x000fe20003800200 */
[----:B-1----:R-:W-:Y:S02]  /*5bd0*/  IMAD.MOV.U32 R4, RZ, RZ, R12 ;  /* 0x000000ffff047224 */ /* 0x002fe400078e000c */
[----:B------:R2:W1:Y:S01]  /*5be0*/  SHFL.DOWN PT, R11, R9, 0x10, 0x1f ;  /* 0x0a001f00090b7f89 */ /* 0x00046200000e0000 */
[----:B------:R-:W-:Y:S02]  /*5bf0*/  IMAD.MOV.U32 R5, RZ, RZ, R13 ;  /* 0x000000ffff057224 */ /* 0x000fe400078e000d */
[----:B------:R-:W-:Y:S01]  /*5c00*/  IMAD.MOV.U32 R6, RZ, RZ, R8 ;  /* 0x000000ffff067224 */ /* 0x000fe200078e0008 */
[----:B0-----:R2:W0:Y:S01]  /*5c10*/  SHFL.DOWN PT, R15, R12, 0x10, 0x1f ;  /* 0x0a001f000c0f7f89 */ /* 0x00142200000e0000 */
[----:B------:R-:W-:-:S03]  /*5c20*/  IMAD.MOV.U32 R7, RZ, RZ, R9 ;  /* 0x000000ffff077224 */ /* 0x000fc600078e0009 */
[----:B---3--:R2:W3:Y:S01]  /*5c30*/  SHFL.DOWN PT, R14, R13, 0x10, 0x1f ;  /* 0x0a001f000d0e7f89 */ /* 0x0084e200000e0000 */
        /* <DEDUP_REMOVED lines=8> */
[----:B------:R-:W-:Y:S01]  /*5cc0*/  MOV R4, R12 ;  /* 0x0000000c00047202 */ /* 0x000fe20000000f00 */
[----:B------:R-:W-:Y:S02]  /*5cd0*/  IMAD.MOV.U32 R5, RZ, RZ, R13 ;  /* 0x000000ffff057224 */ /* 0x000fe400078e000d */
[----:B------:R-:W-:Y:S02]  /*5ce0*/  IMAD.MOV.U32 R6, RZ, RZ, R8 ;  /* 0x000000ffff067224 */ /* 0x000fe400078e0008 */
[----:B------:R-:W-:-:S08]  /*5cf0*/  IMAD.MOV.U32 R7, RZ, RZ, R9 ;  /* 0x000000ffff077224 */ /* 0x000fd000078e0009 */
        /* <DEDUP_REMOVED lines=9> */
.L_x_219:
[----:B------:R-:W-:Y:S05]  /*5d90*/  BSYNC.RECONVERGENT B1 ;  /* 0x0000000000017941 */ /* 0x000fea0003800200 */
.L_x_218:
[----:B------:R-:W-:Y:S01]  /*5da0*/  ISETP.NE.AND P0, PT, R2, RZ, PT ;  /* 0x000000ff0200720c */ /* 0x000fe20003f05270 */
[----:B------:R-:W-:-:S12]  /*5db0*/  BSSY.RECONVERGENT B1, `(.L_x_220) ;  /* 0x000000a000017945 */ /* 0x000fd80003800200 */
[----:B------:R-:W-:Y:S05]  /*5dc0*/  @P0 BRA `(.L_x_221) ;  /* 0x0000000000200947 */ /* 0x000fea0003800000 */
[----:B--2---:R-:W2:Y:S01]  /*5dd0*/  S2R R9, SR_CgaCtaId ;  /* 0x0000000000097919 */ /* 0x004ea20000008800 */
[----:B------:R-:W-:Y:S02]  /*5de0*/  MOV R8, 0x400 ;  /* 0x0000040000087802 */ /* 0x000fe40000000f00 */
[----:B------:R-:W-:-:S04]  /*5df0*/  SHF.R.U32.HI R2, RZ, 0x1, R3 ;  /* 0x00000001ff027819 */ /* 0x000fc80000011603 */
[----:B------:R-:W-:Y:S02]  /*5e00*/  LOP3.LUT R2, R2, 0x1f0, RZ, 0xc0, !PT ;  /* 0x000001f002027812 */ /* 0x000fe400078ec0ff */
[----:B--2---:R-:W-:-:S05]  /*5e10*/  LEA R9, R9, R8, 0x18 ;  /* 0x0000000809097211 */ /* 0x004fca00078ec0ff */
[----:B------:R-:W-:-:S05]  /*5e20*/  IMAD.IADD R9, R2, 0x1, R9 ;  /* 0x0000000102097824 */ /* 0x000fca00078e0209 */
[----:B------:R2:W-:Y:S04]  /*5e30*/  STS.64 [R9+0x10], R4 ;  /* 0x0000100409007388 */ /* 0x0005e80000000a00 */
[----:B------:R2:W-:Y:S02]  /*5e40*/  STS.64 [R9+0x8], R6 ;  /* 0x0000080609007388 */ /* 0x0005e40000000a00 */
.L_x_221:
[----:B------:R-:W-:Y:S05]  /*5e50*/  BSYNC.RECONVERGENT B1 ;  /* 0x0000000000017941 */ /* 0x000fea0003800200 */
.L_x_220:
[----:B------:R-:W-:Y:S01]  /*5e60*/  BAR.SYNC.DEFER_BLOCKING 0x0 ;  /* 0x0000000000007b1d */ /* 0x000fe20000010000 */
[----:B------:R-:W-:-:S13]  /*5e70*/  ISETP.NE.AND P1, PT, R3, RZ, PT ;  /* 0x000000ff0300720c */ /* 0x000fda0003f25270 */
[----:B------:R-:W-:Y:S05]  /*5e80*/  @P1 BRA `(.L_x_149) ;  /* 0x00000008008c1947 */ /* 0x000fea0003800000 */
[----:B------:R-:W5:Y:S01]  /*5e90*/  S2R R3, SR_CgaCtaId ;  /* 0x0000000000037919 */ /* 0x000f620000008800 */
[----:B------:R-:W-:Y:S01]  /*5ea0*/  MOV R20, 0x400 ;  /* 0x0000040000147802 */ /* 0x000fe20000000f00 */
[----:B------:R-:W-:Y:S03]  /*5eb0*/  BSSY.RECONVERGENT B1, `(.L_x_222) ;  /* 0x000001a000017945 */ /* 0x000fe60003800200 */
[----:B-----5:R-:W-:-:S05]  /*5ec0*/  LEA R20, R3, R20, 0x18 ;  /* 0x0000001403147211 */ /* 0x020fca00078ec0ff */
[----:B------:R-:W5:Y:S04]  /*5ed0*/  LDS.64 R16, [R20+0x18] ;  /* 0x0000180014107984 */ /* 0x000f680000000a00 */
[----:B-12-4-:R-:W1:Y:S04]  /*5ee0*/  LDS.128 R8, [R20+0x20] ;  /* 0x0000200014087984 */ /* 0x016e680000000c00 */
[----:B------:R2:W4:Y:S04]  /*5ef0*/  LDS.64 R2, [R20+0x80] ;  /* 0x0000800014027984 */ /* 0x0005280000000a00 */
[----:B0--3--:R2:W0:Y:S01]  /*5f00*/  LDS.128 R12, [R20+0x30] ;  /* 0x00003000140c7984 */ /* 0x0094220000000c00 */
[----:B-----5:R-:W-:Y:S01]  /*5f10*/  DSETP.GEU.AND P0, PT, R6, R16, PT ;  /* 0x000000100600722a */ /* 0x020fe20003f0e000 */
[----:B------:R-:W-:-:S02]  /*5f20*/  IMAD.MOV.U32 R22, RZ, RZ, R16 ;  /* 0x000000ffff167224 */ /* 0x000fc400078e0010 */
[----:B------:R-:W-:Y:S02]  /*5f30*/  IMAD.MOV.U32 R23, RZ, RZ, R17 ;  /* 0x000000ffff177224 */ /* 0x000fe400078e0011 */
[----:B-1----:R-:W-:Y:S02]  /*5f40*/  IMAD.MOV.U32 R25, RZ, RZ, R8 ;  /* 0x000000ffff197224 */ /* 0x002fe400078e0008 */
[----:B------:R-:W-:-:S07]  /*5f50*/  IMAD.MOV.U32 R21, RZ, RZ, R9 ;  /* 0x000000ffff157224 */ /* 0x000fce00078e0009 */
[----:B0-2-4-:R-:W-:Y:S05]  /*5f60*/  @!P0 BRA `(.L_x_223) ;  /* 0x0000000000388947 */ /* 0x015fea0003800000 */
        /* <DEDUP_REMOVED lines=14> */
.L_x_223:
[----:B------:R-:W-:Y:S05]  /*6050*/  BSYNC.RECONVERGENT B1 ;  /* 0x0000000000017941 */ /* 0x000fea0003800200 */
.L_x_222:
        /* <DEDUP_REMOVED lines=23> */
.L_x_225:
[----:B------:R-:W-:Y:S05]  /*61d0*/  BSYNC.RECONVERGENT B1 ;  /* 0x0000000000017941 */ /* 0x000fea0003800200 */
.L_x_224:
        /* <DEDUP_REMOVED lines=21> */
.L_x_227:
[----:B------:R-:W-:Y:S05]  /*6330*/  BSYNC.RECONVERGENT B1 ;  /* 0x0000000000017941 */ /* 0x000fea0003800200 */
.L_x_226:
        /* <DEDUP_REMOVED lines=23> */
.L_x_229:
[----:B------:R-:W-:Y:S05]  /*64b0*/  BSYNC.RECONVERGENT B1 ;  /* 0x0000000000017941 */ /* 0x000fea0003800200 */
.L_x_228:
        /* <DEDUP_REMOVED lines=21> */
.L_x_231:
[----:B------:R-:W-:Y:S05]  /*6610*/  BSYNC.RECONVERGENT B1 ;  /* 0x0000000000017941 */ /* 0x000fea0003800200 */
.L_x_230:
        /* <DEDUP_REMOVED lines=21> */
.L_x_233:
[----:B------:R-:W-:Y:S05]  /*6770*/  BSYNC.RECONVERGENT B1 ;  /* 0x0000000000017941 */ /* 0x000fea0003800200 */
.L_x_232:
        /* <DEDUP_REMOVED lines=20> */
.L_x_149:
[----:B------:R-:W-:Y:S05]  /*68c0*/  BSYNC.RECONVERGENT B0 ;  /* 0x0000000000007941 */ /* 0x000fea0003800200 */
.L_x_116:
[----:B------:R-:W-:Y:S05]  /*68d0*/  @P1 EXIT ;  /* 0x000000000000194d */ /* 0x000fea0003800000 */
[----:B01--4-:R-:W0:Y:S02]  /*68e0*/  LDC.64 R2, c[0x0][0x390] ;  /* 0x0000e400ff027b82 */ /* 0x013e240000000a00 */
[----:B0-----:R-:W-:-:S05]  /*68f0*/  IMAD.WIDE.U32 R2, R0, 0x10, R2 ;  /* 0x0000001000027825 */ /* 0x001fca00078e0002 */
[----:B------:R-:W-:Y:S04]  /*6900*/  STG.E.64 desc[UR10][R2.64], R6 ;  /* 0x0000000602007986 */ /* 0x000fe8000c101b0a */
[----:B------:R-:W-:Y:S01]  /*6910*/  STG.E.64 desc[UR10][R2.64+0x8], R4 ;  /* 0x0000080402007986 */ /* 0x000fe2000c101b0a */
[----:B------:R-:W-:Y:S05]  /*6920*/  EXIT ;  /* 0x000000000000794d */ /* 0x000fea0003800000 */
.L_x_234:
        /* <DEDUP_REMOVED lines=13> */
.L_x_715:


//--------------------- .text._ZN6thrust24THRUST_300001_SM_1000_NS8cuda_cub4core6detail13_kernel_agentINS1_8__reduce11ReduceAgentINS0_12zip_iteratorIN4cuda3std3__45tupleIJNS0_10device_ptrIdEENS0_17counting_iteratorIlNS0_11use_defaultESF_SF_EEEEEEEPNSB_IJdlEEESJ_lNS1_9__extrema9arg_max_fIdlNSA_4lessIdEEEEEEJSI_SK_lSP_EEEvDpT0_ --------------------------
	.section	.text._ZN6thrust24THRUST_300001_SM_1000_NS8cuda_cub4core6detail13_kernel_agentINS1_8__reduce11ReduceAgentINS0_12zip_iteratorIN4cuda3std3__45tupleIJNS0_10device_ptrIdEENS0_17counting_iteratorIlNS0_11use_defaultESF_SF_EEEEEEEPNSB_IJdlEEESJ_lNS1_9__extrema9arg_max_fIdlNSA_4lessIdEEEEEEJSI_SK_lSP_EEEvDpT0_,"ax",@progbits
	.align	128
        .global         _ZN6thrust24THRUST_300001_SM_1000_NS8cuda_cub4core6detail13_kernel_agentINS1_8__reduce11ReduceAgentINS0_12zip_iteratorIN4cuda3std3__45tupleIJNS0_10device_ptrIdEENS0_17counting_iteratorIlNS0_11use_defaultESF_SF_EEEEEEEPNSB_IJdlEEESJ_lNS1_9__extrema9arg_max_fIdlNSA_4lessIdEEEEEEJSI_SK_lSP_EEEvDpT0_
        .type           _ZN6thrust24THRUST_300001_SM_1000_NS8cuda_cub4core6detail13_kernel_agentINS1_8__reduce11ReduceAgentINS0_12zip_iteratorIN4cuda3std3__45tupleIJNS0_10device_ptrIdEENS0_17counting_iteratorIlNS0_11use_defaultESF_SF_EEEEEEEPNSB_IJdlEEESJ_lNS1_9__extrema9arg_max_fIdlNSA_4lessIdEEEEEEJSI_SK_lSP_EEEvDpT0_,@function
        .size           _ZN6thrust24THRUST_300001_SM_1000_NS8cuda_cub4core6detail13_kernel_agentINS1_8__reduce11ReduceAgentINS0_12zip_iteratorIN4cuda3std3__45tupleIJNS0_10device_ptrIdEENS0_17counting_iteratorIlNS0_11use_defaultESF_SF_EEEEEEEPNSB_IJdlEEESJ_lNS1_9__extrema9arg_max_fIdlNSA_4lessIdEEEEEEJSI_SK_lSP_EEEvDpT0_,(.L_x_716 - _ZN6thrust24THRUST_300001_SM_1000_NS8cuda_cub4core6detail13_kernel_agentINS1_8__reduce11ReduceAgentINS0_12zip_iteratorIN4cuda3std3__45tupleIJNS0_10device_ptrIdEENS0_17counting_iteratorIlNS0_11use_defaultESF_SF_EEEEEEEPNSB_IJdlEEESJ_lNS1_9__extrema9arg_max_fIdlNSA_4lessIdEEEEEEJSI_SK_lSP_EEEvDpT0_)
        .other          _ZN6thrust24THRUST_300001_SM_1000_NS8cuda_cub4core6detail13_kernel_agentINS1_8__reduce11ReduceAgentINS0_12zip_iteratorIN4cuda3std3__45tupleIJNS0_10device_ptrIdEENS0_17counting_iteratorIlNS0_11use_defaultESF_SF_EEEEEEEPNSB_IJdlEEESJ_lNS1_9__extrema9arg_max_fIdlNSA_4lessIdEEEEEEJSI_SK_lSP_EEEvDpT0_,@"STO_CUDA_ENTRY STV_DEFAULT"
_ZN6thrust24THRUST_300001_SM_1000_NS8cuda_cub4core6detail13_kernel_agentINS1_8__reduce11ReduceAgentINS0_12zip_iteratorIN4cuda3std3__45tupleIJNS0_10device_ptrIdEENS0_17counting_iteratorIlNS0_11use_defaultESF_SF_EEEEEEEPNSB_IJdlEEESJ_lNS1_9__extrema9arg_max_fIdlNSA_4lessIdEEEEEEJSI_SK_lSP_EEEvDpT0_:
.text._ZN6thrust24THRUST_300001_SM_1000_NS8cuda_cub4core6detail13_kernel_agentINS1_8__reduce11ReduceAgentINS0_12zip_iteratorIN4cuda3std3__45tupleIJNS0_10device_ptrIdEENS0_17counting_iteratorIlNS0_11use_defaultESF_SF_EEEEEEEPNSB_IJdlEEESJ_lNS1_9__extrema9arg_max_fIdlNSA_4lessIdEEEEEEJSI_SK_lSP_EEEvDpT0_:
[----:B------:R-:W-:Y:S01]  /*0000*/  LDC R1, c[0x0][0x37c] ;  /* 0x0000df00ff017b82 */ /* 0x000fe20000000800 */
[----:B------:R-:W0:Y:S02]  /*0010*/  LDCU.64 UR4, c[0x0][0x398] ;  /* 0x00007300ff0477ac */ /* 0x000e240008000a00 */
[----:B0-----:R-:W-:-:S04]  /*0020*/  ISETP.NE.U32.AND P0, PT, RZ, UR4, PT ;  /* 0x00000004ff007c0c */ /* 0x001fc8000bf05070 */
[----:B------:R-:W-:-:S13]  /*0030*/  ISETP.NE.AND.EX P0, PT, RZ, UR5, PT, P0 ;  /* 0x00000005ff007c0c */ /* 0x000fda000bf05300 */
[----:B------:R-:W-:Y:S05]  /*0040*/  @!P0 EXIT ;  /* 0x000000000000894d */ /* 0x000fea0003800000 */
[----:B------:R-:W-:Y:S01]  /*0050*/  UISETP.GT.U32.AND UP0, UPT, UR4, 0x4ff, UPT ;  /* 0x000004ff0400788c */ /* 0x000fe2000bf04070 */
[----:B------:R-:W-:Y:S01]  /*0060*/  BSSY.RECONVERGENT B0, `(.L_x_235) ;  /* 0x0000641000007945 */ /* 0x000fe20003800200 */
[----:B------:R-:W0:Y:S02]  /*0070*/  LDCU.64 UR8, c[0x0][0x358] ;  /* 0x00006b00ff0877ac */ /* 0x000e240008000a00 */
[----:B------:R-:W-:-:S09]  /*0080*/  UISETP.GT.AND.EX UP0, UPT, UR5, URZ, UPT, UP0 ;  /* 0x000000ff0500728c */ /* 0x000fd2000bf04300 */
        /* <DEDUP_REMOVED lines=9> */
[----:B------:R-:W1:Y:S01]  /*0120*/  LDC.64 R2, c[0x0][0x380] ;  /* 0x0000e000ff027b82 */ /* 0x000e620000000a00 */
[----:B------:R-:W2:Y:S01]  /*0130*/  LDCU.64 UR6, c[0x0][0x388] ;  /* 0x00007100ff0677ac */ /* 0x000ea20008000a00 */
[----:B-1----:R-:W-:-:S06]  /*0140*/  IMAD.WIDE.U32 R2, R0, 0x8, R2 ;  /* 0x0000000800027825 */ /* 0x002fcc00078e0002 */
[----:B0-----:R-:W5:Y:S01]  /*0150*/  LDG.E.64 R2, desc[UR8][R2.64] ;  /* 0x0000000802027981 */ /* 0x001f62000c1e1b00 */
[C---:B--2---:R-:W-:Y:S01]  /*0160*/  IADD3 R9, P0, PT, R0.reuse, UR6, RZ ;  /* 0x0000000600097c10 */ /* 0x044fe2000ff1e0ff */
[----:B------:R-:W-:-:S04]  /*0170*/  VIADD R10, R0, 0x100 ;  /* 0x00000100000a7836 */ /* 0x000fc80000000000 */
[----:B------:R-:W-:-:S08]  /*0180*/  IMAD.X R8, RZ, RZ, UR7, P0 ;  /* 0x00000007ff087e24 */ /* 0x000fd000080e06ff */
.L_x_238:
[----:B0-----:R-:W-:Y:S05]  /*0190*/  BSYNC.RECONVERGENT B1 ;  /* 0x0000000000017941 */ /* 0x001fea0003800200 */
.L_x_237:
[----:B------:R-:W-:Y:S01]  /*01a0*/  ISETP.GE.AND P0, PT, R10, UR4, PT ;  /* 0x000000040a007c0c */ /* 0x000fe2000bf06270 */
[----:B------:R-:W-:-:S12]  /*01b0*/  BSSY.RECONVERGENT B1, `(.L_x_239) ;  /* 0x00000a9000017945 */ /* 0x000fd80003800200 */
[----:B------:R-:W-:Y:S05]  /*01c0*/  @P0 BRA `(.L_x_240) ;  /* 0x00000008009c0947 */ /* 0x000fea0003800000 */
[----:B------:R-:W-:Y:S01]  /*01d0*/  LOP3.LUT R4, RZ, R10, RZ, 0x33, !PT ;  /* 0x0000000aff047212 */ /* 0x000fe200078e33ff */
[----:B------:R-:W-:Y:S04]  /*01e0*/  BSSY.RECONVERGENT B2, `(.L_x_241) ;  /* 0x0000034000027945 */ /* 0x000fe80003800200 */
[----:B------:R-:W-:-:S05]  /*01f0*/  VIADD R16, R4, UR4 ;  /* 0x0000000404107c36 */ /* 0x000fca0008000000 */
[----:B------:R-:W-:-:S04]  /*0200*/  LOP3.LUT R4, R16, 0x300, RZ, 0xc0, !PT ;  /* 0x0000030010047812 */ /* 0x000fc800078ec0ff */
[----:B------:R-:W-:-:S13]  /*0210*/  ISETP.NE.AND P0, PT, R4, 0x300, PT ;  /* 0x000003000400780c */ /* 0x000fda0003f05270 */
[----:B------:R-:W-:Y:S05]  /*0220*/  @!P0 BRA `(.L_x_242) ;  /* 0x0000000000bc8947 */ /* 0x000fea0003800000 */
[----:B------:R-:W0:Y:S01]  /*0230*/  LDC.64 R4, c[0x0][0x380] ;  /* 0x0000e000ff047b82 */ /* 0x000e220000000a00 */
[----:B------:R-:W1:Y:S01]  /*0240*/  LDCU.64 UR6, c[0x0][0x388] ;  /* 0x00007100ff0677ac */ /* 0x000e620008000a00 */
[----:B------:R-:W-:-:S04]  /*0250*/  LEA.HI R6, R16, 0x1, RZ, 0x18 ;  /* 0x0000000110067811 */ /* 0x000fc800078fc0ff */
[----:B------:R-:W-:-:S05]  /*0260*/  LOP3.LUT R6, R6, 0x3, RZ, 0xc0, !PT ;  /* 0x0000000306067812 */ /* 0x000fca00078ec0ff */
[----:B------:R-:W-:Y:S01]  /*0270*/  IMAD.MOV R11, RZ, RZ, -R6 ;  /* 0x000000ffff0b7224 */ /* 0x000fe200078e0a06 */
[C---:B-1----:R-:W-:Y:S01]  /*0280*/  IADD3 R14, P0, PT, R10.reuse, UR6, RZ ;  /* 0x000000060a0e7c10 */ /* 0x042fe2000ff1e0ff */
[----:B0-----:R-:W-:-:S04]  /*0290*/  IMAD.WIDE.U32 R4, R10, 0x8, R4 ;  /* 0x000000080a047825 */ /* 0x001fc800078e0004 */
[----:B------:R-:W-:Y:S02]  /*02a0*/  IMAD.MOV.U32 R12, RZ, RZ, R4 ;  /* 0x000000ffff0c7224 */ /* 0x000fe400078e0004 */
[----:B------:R-:W-:Y:S02]  /*02b0*/  IMAD.MOV.U32 R13, RZ, RZ, R5 ;  /* 0x000000ffff0d7224 */ /* 0x000fe400078e0005 */
[----:B------:R-:W-:-:S07]  /*02c0*/  IMAD.X R15, RZ, RZ, UR7, P0 ;  /* 0x00000007ff0f7e24 */ /* 0x000fce00080e06ff */
.L_x_245:
        /* <DEDUP_REMOVED lines=31> */
.L_x_244:
[----:B------:R-:W-:Y:S05]  /*04c0*/  BSYNC.RECONVERGENT B3 ;  /* 0x0000000000037941 */ /* 0x000fea0003800200 */
.L_x_243:
[----:B------:R-:W-:Y:S01]  /*04d0*/  IADD3 R14, P0, PT, R14, 0x100, RZ ;  /* 0x000001000e0e7810 */ /* 0x000fe20007f1e0ff */
[----:B------:R-:W-:Y:S02]  /*04e0*/  VIADD R10, R10, 0x100 ;  /* 0x000001000a0a7836 */ /* 0x000fe40000000000 */
[----:B------:R-:W-:Y:S02]  /*04f0*/  IMAD.X R13, RZ, RZ, R13, P3 ;  /* 0x000000ffff0d7224 */ /* 0x000fe400018e060d */
[----:B------:R-:W-:Y:S01]  /*0500*/  IMAD.X R15, RZ, RZ, R15, P0 ;  /* 0x000000ffff0f7224 */ /* 0x000fe200000e060f */
[----:B------:R-:W-:Y:S07]  /*0510*/  @P2 BRA `(.L_x_245) ;  /* 0xfffffffc006c2947 */ /* 0x000fee000383ffff */
.L_x_242:
[----:B------:R-:W-:Y:S05]  /*0520*/  BSYNC.RECONVERGENT B2 ;  /* 0x0000000000027941 */ /* 0x000fea0003800200 */
.L_x_241:
[----:B------:R-:W-:-:S13]  /*0530*/  ISETP.GE.U32.AND P0, PT, R16, 0x300, PT ;  /* 0x000003001000780c */ /* 0x000fda0003f06070 */
[----:B------:R-:W-:Y:S05]  /*0540*/  @!P0 BRA `(.L_x_240) ;  /* 0x0000000400bc8947 */ /* 0x000fea0003800000 */
[----:B------:R-:W0:Y:S01]  /*0550*/  LDC.64 R4, c[0x0][0x380] ;  /* 0x0000e000ff047b82 */ /* 0x000e220000000a00 */
[----:B------:R-:W-:-:S07]  /*0560*/  VIADD R20, R10, 0x200 ;  /* 0x000002000a147836 */ /* 0x000fce0000000000 */
[----:B------:R-:W1:Y:S02]  /*0570*/  LDC.64 R6, c[0x0][0x388] ;  /* 0x0000e200ff067b82 */ /* 0x000e640000000a00 */
.L_x_254:
[----:B------:R-:W-:-:S04]  /*0580*/  VIADD R17, R20, 0xfffffe00 ;  /* 0xfffffe0014117836 */ /* 0x000fc80000000000 */
[----:B0-----:R-:W-:-:S05]  /*0590*/  IMAD.WIDE R24, R17, 0x8, R4 ;  /* 0x0000000811187825 */ /* 0x001fca00078e0204 */
[----:B------:R-:W2:Y:S04]  /*05a0*/  LDG.E.64 R18, desc[UR8][R24.64] ;  /* 0x0000000818127981 */ /* 0x000ea8000c1e1b00 */
[----:B-----5:R0:W5:Y:S04]  /*05b0*/  LDG.E.64 R14, desc[UR8][R24.64+0x800] ;  /* 0x00080008180e7981 */ /* 0x020168000c1e1b00 */
[----:B------:R0:W5:Y:S04]  /*05c0*/  LDG.E.64 R12, desc[UR8][R24.64+0x1000] ;  /* 0x00100008180c7981 */ /* 0x000168000c1e1b00 */
[----:B------:R0:W5:Y:S01]  /*05d0*/  LDG.E.64 R10, desc[UR8][R24.64+0x1800] ;  /* 0x00180008180a7981 */ /* 0x000162000c1e1b00 */
[----:B-1----:R-:W-:Y:S01]  /*05e0*/  IADD3 R26, P1, PT, R17, R6, RZ ;  /* 0x00000006111a7210 */ /* 0x002fe20007f3e0ff */
[----:B------:R-:W-:Y:S01]  /*05f0*/  BSSY.RECONVERGENT B2, `(.L_x_246) ;  /* 0x0000017000027945 */ /* 0x000fe20003800200 */
[----:B------:R-:W-:-:S02]  /*0600*/  VIADD R23, R20, 0xffffff00 ;  /* 0xffffff0014177836 */ /* 0x000fc40000000000 */
[----:B------:R-:W-:Y:S01]  /*0610*/  LEA.HI.X.SX32 R27, R17, R7, 0x1, P1 ;  /* 0x00000007111b7211 */ /* 0x000fe200008f0eff */
[----:B------:R-:W-:-:S04]  /*0620*/  IMAD.MOV.U32 R22, RZ, RZ, R26 ;  /* 0x000000ffff167224 */ /* 0x000fc800078e001a */
        /* <DEDUP_REMOVED lines=19> */
.L_x_247:
[----:B------:R-:W-:Y:S05]  /*0760*/  BSYNC.RECONVERGENT B2 ;  /* 0x0000000000027941 */ /* 0x000fea0003800200 */
.L_x_246:
[----:B-----5:R-:W-:Y:S01]  /*0770*/  DSETP.GEU.AND P0, PT, R16, R14, PT ;  /* 0x0000000e1000722a */ /* 0x020fe20003f0e000 */
[C---:B------:R-:W-:Y:S01]  /*0780*/  IADD3 R19, P1, PT, R23.reuse, R6, RZ ;  /* 0x0000000617137210 */ /* 0x040fe20007f3e0ff */
[----:B------:R-:W-:Y:S01]  /*0790*/  BSSY.RECONVERGENT B2, `(.L_x_248) ;  /* 0x0000015000027945 */ /* 0x000fe20003800200 */
[----:B------:R-:W-:Y:S02]  /*07a0*/  IMAD.MOV.U32 R2, RZ, RZ, R14 ;  /* 0x000000ffff027224 */ /* 0x000fe400078e000e */
[----:B------:R-:W-:Y:S01]  /*07b0*/  LEA.HI.X.SX32 R18, R23, R7, 0x1, P1 ;  /* 0x0000000717127211 */ /* 0x000fe200008f0eff */
        /* <DEDUP_REMOVED lines=18> */
.L_x_249:
[----:B------:R-:W-:Y:S05]  /*08e0*/  BSYNC.RECONVERGENT B2 ;  /* 0x0000000000027941 */ /* 0x000fea0003800200 */
.L_x_248:
[----:B------:R-:W-:Y:S01]  /*08f0*/  DSETP.GEU.AND P0, PT, R2, R12, PT ;  /* 0x0000000c0200722a */ /* 0x000fe20003f0e000 */
[CC--:B------:R-:W-:Y:S01]  /*0900*/  IADD3 R22, P1, PT, R20.reuse, R6.reuse, RZ ;  /* 0x0000000614167210 */ /* 0x0c0fe20007f3e0ff */
[C---:B------:R-:W-:Y:S01]  /*0910*/  VIADD R16, R20.reuse, 0x100 ;  /* 0x0000010014107836 */ /* 0x040fe20000000000 */
[----:B------:R-:W-:Y:S01]  /*0920*/  BSSY.RECONVERGENT B2, `(.L_x_250) ;  /* 0x0000016000027945 */ /* 0x000fe20003800200 */
[----:B------:R-:W-:Y:S01]  /*0930*/  IMAD.MOV.U32 R14, RZ, RZ, R12 ;  /* 0x000000ffff0e7224 */ /* 0x000fe200078e000c */
[----:B------:R-:W-:Y:S01]  /*0940*/  LEA.HI.X.SX32 R19, R20, R7, 0x1, P1 ;  /* 0x0000000714137211 */ /* 0x000fe200008f0eff */
[----:B------:R-:W-:Y:S01]  /*0950*/  IMAD.MOV.U32 R17, RZ, RZ, R22 ;  /* 0x000000ffff117224 */ /* 0x000fe200078e0016 */
[----:B------:R-:W-:Y:S01]  /*0960*/  IADD3 R24, P2, PT, R16, R6, RZ ;  /* 0x0000000610187210 */ /* 0x000fe20007f5e0ff */
[----:B------:R-:W-:Y:S02]  /*0970*/  IMAD.MOV.U32 R15, RZ, RZ, R13 ;  /* 0x000000ffff0f7224 */ /* 0x000fe400078e000d */
[----:B------:R-:W-:-:S04]  /*0980*/  IMAD.MOV.U32 R18, RZ, RZ, R19 ;  /* 0x000000ffff127224 */ /* 0x000fc800078e0013 */
[----:B------:R-:W-:Y:S06]  /*0990*/  @!P0 BRA `(.L_x_251) ;  /* 0x0000000000388947 */ /* 0x000fec0003800000 */
        /* <DEDUP_REMOVED lines=14> */
.L_x_251:
[----:B------:R-:W-:Y:S05]  /*0a80*/  BSYNC.RECONVERGENT B2 ;  /* 0x0000000000027941 */ /* 0x000fea0003800200 */
.L_x_250:
[----:B------:R-:W-:Y:S01]  /*0a90*/  DSETP.GEU.AND P0, PT, R14, R10, PT ;  /* 0x0000000a0e00722a */ /* 0x000fe20003f0e000 */
[----:B------:R-:W-:Y:S01]  /*0aa0*/  LEA.HI.X.SX32 R13, R16, R7, 0x1, P2 ;  /* 0x00000007100d7211 */ /* 0x000fe200010f0eff */
[----:B------:R-:W-:Y:S01]  /*0ab0*/  BSSY.RECONVERGENT B2, `(.L_x_252) ;  /* 0x0000014000027945 */ /* 0x000fe20003800200 */
[----:B------:R-:W-:Y:S02]  /*0ac0*/  IMAD.MOV.U32 R9, RZ, RZ, R24 ;  /* 0x000000ffff097224 */ /* 0x000fe400078e0018 */
[----:B------:R-:W-:Y:S02]  /*0ad0*/  IMAD.MOV.U32 R2, RZ, RZ, R10 ;  /* 0x000000ffff027224 */ /* 0x000fe400078e000a */
[----:B------:R-:W-:Y:S02]  /*0ae0*/  IMAD.MOV.U32 R8, RZ, RZ, R13 ;  /* 0x000000ffff087224 */ /* 0x000fe400078e000d */
[----:B------:R-:W-:-:S05]  /*0af0*/  IMAD.MOV.U32 R3, RZ, RZ, R11 ;  /* 0x000000ffff037224 */ /* 0x000fca00078e000b */
        /* <DEDUP_REMOVED lines=15> */
.L_x_253:
[----:B------:R-:W-:Y:S05]  /*0bf0*/  BSYNC.RECONVERGENT B2 ;  /* 0x0000000000027941 */ /* 0x000fea0003800200 */
.L_x_252:
[C---:B------:R-:W-:Y:S02]  /*0c00*/  VIADD R10, R20.reuse, 0x200 ;  /* 0x00000200140a7836 */ /* 0x040fe40000000000 */
[----:B------:R-:W-:-:S03]  /*0c10*/  VIADD R20, R20, 0x400 ;  /* 0x0000040014147836 */ /* 0x000fc60000000000 */
[----:B------:R-:W-:-:S13]  /*0c20*/  ISETP.GE.AND P0, PT, R10, UR5, PT ;  /* 0x000000050a007c0c */ /* 0x000fda000bf06270 */
[----:B------:R-:W-:Y:S05]  /*0c30*/  @!P0 BRA `(.L_x_254) ;  /* 0xfffffff800508947 */ /* 0x000fea000383ffff */
.L_x_240:
[----:B------:R-:W-:Y:S05]  /*0c40*/  BSYNC.RECONVERGENT B1 ;  /* 0x0000000000017941 */ /* 0x000fea0003800200 */
.L_x_239:
[----:B------:R-:W0:Y:S02]  /*0c50*/  LDCU UR6, c[0x0][0x398] ;  /* 0x00007300ff0677ac */ /* 0x000e240008000800 */
[----:B0-----:R-:W-:-:S09]  /*0c60*/  UISETP.GE.AND UP0, UPT, UR6, 0x100, UPT ;  /* 0x000001000600788c */ /* 0x001fd2000bf06270 */
[----:B------:R-:W-:Y:S05]  /*0c70*/  BRA.U !UP0, `(.L_x_255) ;  /* 0x0000001508507547 */ /* 0x000fea000b800000 */
        /* <DEDUP_REMOVED lines=32> */
.L_x_257:
[----:B------:R-:W-:Y:S05]  /*0e80*/  BSYNC.RECONVERGENT B1 ;  /* 0x0000000000017941 */ /* 0x000fea0003800200 */
.L_x_256:
        /* <DEDUP_REMOVED lines=12> */
[----:B---3--:R-:W-:Y:S01]  /*0f50*/  MOV R8, R14 ;  /* 0x0000000e00087202 */ /* 0x008fe20000000f00 */
[----:B----4-:R-:W-:Y:S02]  /*0f60*/  IMAD.MOV.U32 R9, RZ, RZ, R13 ;  /* 0x000000ffff097224 */ /* 0x010fe400078e000d */
[----:B------:R-:W-:Y:S02]  /*0f70*/  IMAD.MOV.U32 R2, RZ, RZ, R6 ;  /* 0x000000ffff027224 */ /* 0x000fe400078e0006 */
[----:B------:R-:W-:-:S08]  /*0f80*/  IMAD.MOV.U32 R3, RZ, RZ, R7 ;  /* 0x000000ffff037224 */ /* 0x000fd000078e0007 */
        /* <DEDUP_REMOVED lines=15> */
.L_x_259:
[----:B------:R-:W-:Y:S05]  /*1080*/  BSYNC.RECONVERGENT B1 ;  /* 0x0000000000017941 */ /* 0x000fea0003800200 */
.L_x_258:
        /* <DEDUP_REMOVED lines=31> */
.L_x_261:
[----:B------:R-:W-:Y:S05]  /*1280*/  BSYNC.RECONVERGENT B1 ;  /* 0x0000000000017941 */ /* 0x000fea0003800200 */
.L_x_260:
        /* <DEDUP_REMOVED lines=31> */
.L_x_263:
[----:B------:R-:W-:Y:S05]  /*1480*/  BSYNC.RECONVERGENT B1 ;  /* 0x0000000000017941 */ /* 0x000fea0003800200 */
.L_x_262:
        /* <DEDUP_REMOVED lines=12> */
[----:B--2---:R-:W-:Y:S01]  /*1550*/  IMAD.MOV.U32 R14, RZ, RZ, R7 ;  /* 0x000000ffff0e7224 */ /* 0x004fe200078e0007 */
[----:B------:R-:W-:Y:S01]  /*1560*/  MOV R13, R5 ;  /* 0x00000005000d7202 */ /* 0x000fe20000000f00 */
[----:B----4-:R-:W-:Y:S02]  /*1570*/  IMAD.MOV.U32 R15, RZ, RZ, R6 ;  /* 0x000000ffff0f7224 */ /* 0x010fe400078e0006 */
        /* <DEDUP_REMOVED lines=16> */
.L_x_265:
[----:B------:R-:W-:Y:S05]  /*1680*/  BSYNC.RECONVERGENT B1 ;  /* 0x0000000000017941 */ /* 0x000fea0003800200 */
.L_x_264:
        /* <DEDUP_REMOVED lines=11> */
.L_x_267:
[----:B------:R-:W-:Y:S05]  /*1740*/  BSYNC.RECONVERGENT B1 ;  /* 0x0000000000017941 */ /* 0x000fea0003800200 */
.L_x_266:
        /* <DEDUP_REMOVED lines=8> */
[----:B-1234-:R-:W1:Y:S04]  /*17d0*/  LDS.128 R4, [R0+0x20] ;  /* 0x0000200000047984 */ /* 0x01ee680000000c00 */
[----:B------:R2:W3:Y:S04]  /*17e0*/  LDS.64 R2, [R0+0x80] ;  /* 0x0000800000027984 */ /* 0x0004e80000000a00 */
[----:B------:R2:W4:Y:S01]  /*17f0*/  LDS.128 R8, [R0+0x30] ;  /* 0x0000300000087984 */ /* 0x0005220000000c00 */
        /* <DEDUP_REMOVED lines=20> */
.L_x_270:
[----:B------:R-:W-:Y:S05]  /*1940*/  BSYNC.RECONVERGENT B1 ;  /* 0x0000000000017941 */ /* 0x000fea0003800200 */
.L_x_269:
        /* <DEDUP_REMOVED lines=23> */
.L_x_272:
[----:B------:R-:W-:Y:S05]  /*1ac0*/  BSYNC.RECONVERGENT B1 ;  /* 0x0000000000017941 */ /* 0x000fea0003800200 */
.L_x_271:
        /* <DEDUP_REMOVED lines=21> */
.L_x_274:
[----:B------:R-:W-:Y:S05]  /*1c20*/  BSYNC.RECONVERGENT B1 ;  /* 0x0000000000017941 */ /* 0x000fea0003800200 */
.L_x_273:
        /* <DEDUP_REMOVED lines=23> */
.L_x_276:
[----:B------:R-:W-:Y:S05]  /*1da0*/  BSYNC.RECONVERGENT B1 ;  /* 0x0000000000017941 */ /* 0x000fea0003800200 */
.L_x_275:
[----:B------:R-:W-:Y:S01]  /*1db0*/  DSETP.GEU.AND P0, PT, R12, R18, PT ;  /* 0x000000120c00722a */ /* 0x000fe20003f0e000 */
[----:B------:R-:W-:Y:S01]  /*1dc0*/  BSSY.RECONVERGENT B1, `(.L_x_277) ;  /* 0x0000014000017945 */ /* 0x000fe20003800200 */
[----:B------:R-:W-:Y:S01]  /*1dd0*/  IMAD.MOV.U32 R14, RZ, RZ, R18 ;  /* 0x000000ffff0e7224 */ /* 0x000fe200078e0012 */
[----:B------:R-:W-:Y:S01]  /*1de0*/  MOV R15, R19 ;  /* 0x00000013000f7202 */ /* 0x000fe20000000f00 */
[----:B-1----:R-:W-:Y:S02]  /*1df0*/  IMAD.MOV.U32 R21, RZ, RZ, R8 ;  /* 0x000000ffff157224 */ /* 0x002fe400078e0008 */
[----:B------:R-:W-:-:S08]  /*1e00*/  IMAD.MOV.U32 R23, RZ, RZ, R9 ;  /* 0x000000ffff177224 */ /* 0x000fd000078e0009 */
        /* <DEDUP_REMOVED lines=15> */
.L_x_278:
[----:B------:R-:W-:Y:S05]  /*1f00*/  BSYNC.RECONVERGENT B1 ;  /* 0x0000000000017941 */ /* 0x000fea0003800200 */
.L_x_277:
        /* <DEDUP_REMOVED lines=21> */
.L_x_280:
[----:B------:R-:W-:Y:S05]  /*2060*/  BSYNC.RECONVERGENT B1 ;  /* 0x0000000000017941 */ /* 0x000fea0003800200 */
.L_x_279:
        /* <DEDUP_REMOVED lines=21> */
.L_x_255:
[----:B------:R-:W0:Y:S01]  /*21c0*/  S2R R4, SR_LANEID ;  /* 0x0000000000047919 */ /* 0x000e220000000000 */
[----:B------:R-:W-:Y:S01]  /*21d0*/  LOP3.LUT R5, R0, 0x3e0, RZ, 0xc0, !PT ;  /* 0x000003e000057812 */ /* 0x000fe200078ec0ff */
[----:B------:R-:W-:Y:S01]  /*21e0*/  BSSY.RECONVERGENT B1, `(.L_x_281) ;  /* 0x0000024000017945 */ /* 0x000fe20003800200 */
[----:B------:R-:W-:Y:S02]  /*21f0*/  IMAD.MOV.U32 R12, RZ, RZ, R9 ;  /* 0x000000ffff0c7224 */ /* 0x000fe400078e0009 */
[----:B------:R-:W-:Y:S02]  /*2200*/  IMAD.MOV.U32 R14, RZ, RZ, R8 ;  /* 0x000000ffff0e7224 */ /* 0x000fe400078e0008 */
[----:B------:R-:W-:Y:S01]  /*2210*/  VIADD R6, R5, 0x20 ;  /* 0x0000002005067836 */ /* 0x000fe20000000000 */
[----:B------:R-:W-:Y:S01]  /*2220*/  LOP3.LUT R5, RZ, R5, RZ, 0x33, !PT ;  /* 0x00000005ff057212 */ /* 0x000fe200078e33ff */
[----:B-----5:R-:W-:-:S03]  /*2230*/  IMAD.MOV.U32 R7, RZ, RZ, R3 ;  /* 0x000000ffff077224 */ /* 0x020fc600078e0003 */
[----:B------:R-:W-:Y:S01]  /*2240*/  ISETP.GT.AND P0, PT, R6, UR6, PT ;  /* 0x0000000606007c0c */ /* 0x000fe2000bf04270 */
[----:B------:R-:W-:Y:S02]  /*2250*/  VIADD R5, R5, UR6 ;  /* 0x0000000605057c36 */ /* 0x000fe40008000000 */
[----:B------:R-:W-:-:S03]  /*2260*/  IMAD.MOV.U32 R6, RZ, RZ, R2 ;  /* 0x000000ffff067224 */ /* 0x000fc600078e0002 */
[----:B------:R-:W-:-:S05]  /*2270*/  SEL R5, R5, 0x1f, P0 ;  /* 0x0000001f05057807 */ /* 0x000fca0000000000 */
[----:B------:R1:W2:Y:S04]  /*2280*/  SHFL.DOWN PT, R10, R2, 0x1, R5 ;  /* 0x08200000020a7989 */ /* 0x0002a800000e0005 */
[----:B------:R1:W3:Y:S04]  /*2290*/  SHFL.DOWN PT, R11, R3, 0x1, R5 ;  /* 0x08200000030b7989 */ /* 0x0002e800000e0005 */
[----:B------:R1:W4:Y:S01]  /*22a0*/  SHFL.DOWN PT, R16, R9, 0x1, R5 ;  /* 0x0820000009107989 */ /* 0x00032200000e0005 */
[----:B0-----:R-:W-:-:S03]  /*22b0*/  ISETP.GE.AND P0, PT, R4, R5, PT ;  /* 0x000000050400720c */ /* 0x001fc60003f06270 */
[----:B------:R1:W0:Y:S10]  /*22c0*/  SHFL.DOWN PT, R13, R8, 0x1, R5 ;  /* 0x08200000080d7989 */ /* 0x00023400000e0005 */
[----:B-1----:R-:W-:Y:S05]  /*22d0*/  @P0 BRA `(.L_x_282) ;  /* 0x0000000000500947 */ /* 0x002fea0003800000 */
[----:B--23--:R-:W-:Y:S01]  /*22e0*/  DSETP.GEU.AND P0, PT, R2, R10, PT ;  /* 0x0000000a0200722a */ /* 0x00cfe20003f0e000 */
        /* <DEDUP_REMOVED lines=19> */
.L_x_282:
[----:B------:R-:W-:Y:S05]  /*2420*/  BSYNC.RECONVERGENT B1 ;  /* 0x0000000000017941 */ /* 0x000fea0003800200 */
.L_x_281:
[----:B------:R-:W-:Y:S01]  /*2430*/  VIADD R2, R4, 0x2 ;  /* 0x0000000204027836 */ /* 0x000fe20000000000 */
[----:B------:R1:W1:Y:S01]  /*2440*/  SHFL.DOWN PT, R8, R6, 0x2, R5 ;  /* 0x0840000006087989 */ /* 0x00026200000e0005 */
[----:B------:R-:W-:Y:S01]  /*2450*/  BSSY.RECONVERGENT B1, `(.L_x_283) ;  /* 0x000001e000017945 */ /* 0x000fe20003800200 */
[----:B--2---:R-:W-:Y:S01]  /*2460*/  IMAD.MOV.U32 R10, RZ, RZ, R12 ;  /* 0x000000ffff0a7224 */ /* 0x004fe200078e000c */
[----:B----4-:R-:W-:Y:S01]  /*2470*/  MOV R16, R14 ;  /* 0x0000000e00107202 */ /* 0x010fe20000000f00 */
[----:B------:R2:W4:Y:S01]  /*2480*/  SHFL.DOWN PT, R9, R7, 0x2, R5 ;  /* 0x0840000007097989 */ /* 0x00052200000e0005 */
[----:B------:R-:W-:Y:S01]  /*2490*/  ISETP.GT.AND P0, PT, R2, R5, PT ;  /* 0x000000050200720c */ /* 0x000fe20003f04270 */
[----:B------:R-:W-:Y:S02]  /*24a0*/  IMAD.MOV.U32 R2, RZ, RZ, R6 ;  /* 0x000000ffff027224 */ /* 0x000fe400078e0006 */
[----:B---3--:R2:W3:Y:S01]  /*24b0*/  SHFL.DOWN PT, R11, R12, 0x2, R5 ;  /* 0x084000000c0b7989 */ /* 0x0084e200000e0005 */
[----:B------:R-:W-:-:S03]  /*24c0*/  IMAD.MOV.U32 R3, RZ, RZ, R7 ;  /* 0x000000ffff037224 */ /* 0x000fc600078e0007 */
[----:B0-----:R2:W0:Y:S06]  /*24d0*/  SHFL.DOWN PT, R13, R14, 0x2, R5 ;  /* 0x084000000e0d7989 */ /* 0x00142c00000e0005 */
[----:B------:R-:W-:Y:S05]  /*24e0*/  @P0 BRA `(.L_x_284) ;  /* 0x0000000000500947 */ /* 0x000fea0003800000 */
[----:B-1--4-:R-:W-:Y:S01]  /*24f0*/  DSETP.GEU.AND P0, PT, R6, R8, PT ;  /* 0x000000080600722a */ /* 0x012fe20003f0e000 */
        /* <DEDUP_REMOVED lines=19> */
.L_x_284:
[----:B------:R-:W-:Y:S05]  /*2630*/  BSYNC.RECONVERGENT B1 ;  /* 0x0000000000017941 */ /* 0x000fea0003800200 */
.L_x_283:
[----:B-1----:R-:W-:Y:S01]  /*2640*/  VIADD R6, R4, 0x4 ;  /* 0x0000000404067836 */ /* 0x002fe20000000000 */
[----:B------:R1:W1:Y:S01]  /*2650*/  SHFL.DOWN PT, R8, R2, 0x4, R5 ;  /* 0x0880000002087989 */ /* 0x00026200000e0005 */
[----:B------:R-:W-:Y:S01]  /*2660*/  BSSY.RECONVERGENT B1, `(.L_x_285) ;  /* 0x000001e000017945 */ /* 0x000fe20003800200 */
[----:B--2---:R-:W-:Y:S02]  /*2670*/  IMAD.MOV.U32 R12, RZ, RZ, R10 ;  /* 0x000000ffff0c7224 */ /* 0x004fe400078e000a */
[----:B------:R-:W-:Y:S01]  /*2680*/  ISETP.GT.AND P0, PT, R6, R5, PT ;  /* 0x000000050600720c */ /* 0x000fe20003f04270 */
[----:B----4-:R2:W4:Y:S01]  /*2690*/  SHFL.DOWN PT, R9, R3, 0x4, R5 ;  /* 0x0880000003097989 */ /* 0x01052200000e0005 */
[----:B------:R-:W-:Y:S02]  /*26a0*/  IMAD.MOV.U32 R14, RZ, RZ, R16 ;  /* 0x000000ffff0e7224 */ /* 0x000fe400078e0010 */
[----:B------:R-:W-:Y:S01]  /*26b0*/  IMAD.MOV.U32 R6, RZ, RZ, R2 ;  /* 0x000000ffff067224 */ /* 0x000fe200078e0002 */
[----:B---3--:R2:W3:Y:S01]  /*26c0*/  SHFL.DOWN PT, R11, R10, 0x4, R5 ;  /* 0x088000000a0b7989 */ /* 0x0084e200000e0005 */
[----:B------:R-:W-:-:S03]  /*26d0*/  IMAD.MOV.U32 R7, RZ, RZ, R3 ;  /* 0x000000ffff077224 */ /* 0x000fc600078e0003 */
[----:B0-----:R2:W0:Y:S04]  /*26e0*/  SHFL.DOWN PT, R13, R16, 0x4, R5 ;  /* 0x08800000100d7989 */ /* 0x00142800000e0005 */
        /* <DEDUP_REMOVED lines=21> */
.L_x_286:
[----:B------:R-:W-:Y:S05]  /*2840*/  BSYNC.RECONVERGENT B1 ;  /* 0x0000000000017941 */ /* 0x000fea0003800200 */
.L_x_285:
        /* <DEDUP_REMOVED lines=32> */
.L_x_288:
[----:B------:R-:W-:Y:S05]  /*2a50*/  BSYNC.RECONVERGENT B1 ;  /* 0x0000000000017941 */ /* 0x000fea0003800200 */
.L_x_287:
[----:B-1----:R-:W-:Y:S01]  /*2a60*/  VIADD R8, R4, 0x10 ;  /* 0x0000001004087836 */ /* 0x002fe20000000000 */
[----:B------:R1:W1:Y:S01]  /*2a70*/  SHFL.DOWN PT, R6, R2, 0x10, R5 ;  /* 0x0a00000002067989 */ /* 0x00026200000e0005 */
[----:B------:R-:W-:Y:S01]  /*2a80*/  BSSY.RECONVERGENT B1, `(.L_x_289) ;  /* 0x000001e000017945 */ /* 0x000fe20003800200 */
[----:B--2---:R-:W-:Y:S01]  /*2a90*/  IMAD.MOV.U32 R14, RZ, RZ, R10 ;  /* 0x000000ffff0e7224 */ /* 0x004fe200078e000a */
[----:B------:R-:W-:Y:S01]  /*2aa0*/  MOV R15, R16 ;  /* 0x00000010000f7202 */ /* 0x000fe20000000f00 */
[----:B------:R2:W1:Y:S01]  /*2ab0*/  SHFL.DOWN PT, R7, R3, 0x10, R5 ;  /* 0x0a00000003077989 */ /* 0x00046200000e0005 */
[----:B------:R-:W-:Y:S01]  /*2ac0*/  ISETP.GT.AND P0, PT, R8, R5, PT ;  /* 0x000000050800720c */ /* 0x000fe20003f04270 */
[----:B------:R-:W-:Y:S02]  /*2ad0*/  IMAD.MOV.U32 R12, RZ, RZ, R2 ;  /* 0x000000ffff0c7224 */ /* 0x000fe400078e0002 */
[----:B----4-:R2:W4:Y:S01]  /*2ae0*/  SHFL.DOWN PT, R9, R10, 0x10, R5 ;  /* 0x0a0000000a097989 */ /* 0x01052200000e0005 */
[----:B0-----:R-:W-:-:S03]  /*2af0*/  IMAD.MOV.U32 R13, RZ, RZ, R3 ;  /* 0x000000ffff0d7224 */ /* 0x001fc600078e0003 */
[----:B---3--:R2:W0:Y:S06]  /*2b00*/  SHFL.DOWN PT, R11, R16, 0x10, R5 ;  /* 0x0a000000100b7989 */ /* 0x00842c00000e0005 */
[----:B------:R-:W-:Y:S05]  /*2b10*/  @P0 BRA `(.L_x_290) ;  /* 0x0000000000500947 */ /* 0x000fea0003800000 */
[----:B-1----:R-:W-:Y:S01]  /*2b20*/  DSETP.GEU.AND P0, PT, R2, R6, PT ;  /* 0x000000060200722a */ /* 0x002fe20003f0e000 */
        /* <DEDUP_REMOVED lines=19> */
.L_x_290:
[----:B------:R-:W-:Y:S05]  /*2c60*/  BSYNC.RECONVERGENT B1 ;  /* 0x0000000000017941 */ /* 0x000fea0003800200 */
.L_x_289:
[----:B------:R-:W-:Y:S01]  /*2c70*/  ISETP.NE.AND P0, PT, R4, RZ, PT ;  /* 0x000000ff0400720c */ /* 0x000fe20003f05270 */
[----:B------:R-:W-:-:S12]  /*2c80*/  BSSY.RECONVERGENT B1, `(.L_x_291) ;  /* 0x000000a000017945 */ /* 0x000fd80003800200 */
[----:B------:R-:W-:Y:S05]  /*2c90*/  @P0 BRA `(.L_x_292) ;  /* 0x0000000000200947 */ /* 0x000fea0003800000 */
[----:B------:R-:W3:Y:S01]  /*2ca0*/  S2R R4, SR_CgaCtaId ;  /* 0x0000000000047919 */ /* 0x000ee20000008800 */
[----:B--2---:R-:W-:Y:S02]  /*2cb0*/  MOV R3, 0x400 ;  /* 0x0000040000037802 */ /* 0x004fe40000000f00 */
[----:B-1----:R-:W-:-:S04]  /*2cc0*/  SHF.R.U32.HI R2, RZ, 0x1, R0 ;  /* 0x00000001ff027819 */ /* 0x002fc80000011600 */
[----:B------:R-:W-:Y:S02]  /*2cd0*/  LOP3.LUT R2, R2, 0x1f0, RZ, 0xc0, !PT ;  /* 0x000001f002027812 */ /* 0x000fe400078ec0ff */
[----:B---3--:R-:W-:-:S05]  /*2ce0*/  LEA R3, R4, R3, 0x18 ;  /* 0x0000000304037211 */ /* 0x008fca00078ec0ff */
[----:B------:R-:W-:-:S05]  /*2cf0*/  IMAD.IADD R3, R2, 0x1, R3 ;  /* 0x0000000102037824 */ /* 0x000fca00078e0203 */
[----:B------:R3:W-:Y:S04]  /*2d00*/  STS.64 [R3+0x10], R14 ;  /* 0x0000100e03007388 */ /* 0x0007e80000000a00 */
[----:B------:R3:W-:Y:S02]  /*2d10*/  STS.64 [R3+0x8], R12 ;  /* 0x0000080c03007388 */ /* 0x0007e40000000a00 */
.L_x_292:
[----:B------:R-:W-:Y:S05]  /*2d20*/  BSYNC.RECONVERGENT B1 ;  /* 0x0000000000017941 */ /* 0x000fea0003800200 */
.L_x_291:
[----:B------:R-:W-:Y:S01]  /*2d30*/  BAR.SYNC.DEFER_BLOCKING 0x0 ;  /* 0x0000000000007b1d */ /* 0x000fe20000010000 */
[----:B------:R-:W-:-:S13]  /*2d40*/  ISETP.NE.AND P1, PT, R0, RZ, PT ;  /* 0x000000ff0000720c */ /* 0x000fda0003f25270 */
[----:B------:R-:W-:Y:S05]  /*2d50*/  @P1 BRA `(.L_x_268) ;  /* 0x0000003400c41947 */ /* 0x000fea0003800000 */
[----:B------:R-:W-:Y:S01]  /*2d60*/  UISETP.GE.AND UP0, UPT, UR6, 0x21, UPT ;  /* 0x000000210600788c */ /* 0x000fe2000bf06270 */
[----:B0-----:R-:W-:Y:S02]  /*2d70*/  IMAD.MOV.U32 R11, RZ, RZ, R14 ;  /* 0x000000ffff0b7224 */ /* 0x001fe400078e000e */
[----:B------:R-:W-:Y:S02]  /*2d80*/  IMAD.MOV.U32 R8, RZ, RZ, R15 ;  /* 0x000000ffff087224 */ /* 0x000fe400078e000f */
[----:B-1----:R-:W-:Y:S02]  /*2d90*/  IMAD.MOV.U32 R2, RZ, RZ, R12 ;  /* 0x000000ffff027224 */ /* 0x002fe400078e000c */
[----:B--23--:R-:W-:Y:S02]  /*2da0*/  IMAD.MOV.U32 R3, RZ, RZ, R13 ;  /* 0x000000ffff037224 */ /* 0x00cfe400078e000d */
[----:B------:R-:W-:Y:S05]  /*2db0*/  BRA.U !UP0, `(.L_x_293) ;  /* 0x00000001086c7547 */ /* 0x000fea000b800000 */
[----:B------:R-:W0:Y:S01]  /*2dc0*/  S2UR UR5, SR_CgaCtaId ;  /* 0x00000000000579c3 */ /* 0x000e220000008800 */
[----:B------:R-:W-:Y:S01]  /*2dd0*/  UMOV UR4, 0x400 ;  /* 0x0000040000047882 */ /* 0x000fe20000000000 */
[----:B------:R-:W-:Y:S01]  /*2de0*/  BSSY.RECONVERGENT B1, `(.L_x_293) ;  /* 0x0000018000017945 */ /* 0x000fe20003800200 */
[----:B0-----:R-:W-:-:S09]  /*2df0*/  ULEA UR4, UR5, UR4, 0x18 ;  /* 0x0000000405047291 */ /* 0x001fd2000f8ec0ff */
[----:B------:R-:W0:Y:S04]  /*2e00*/  LDS.64 R4, [UR4+0x18] ;  /* 0x00001804ff047984 */ /* 0x000e280008000a00 */
        /* <DEDUP_REMOVED lines=21> */
.L_x_294:
[----:B------:R-:W-:Y:S05]  /*2f60*/  BSYNC.RECONVERGENT B1 ;  /* 0x0000000000017941 */ /* 0x000fea0003800200 */
.L_x_293:
[----:B------:R-:W-:Y:S01]  /*2f70*/  UISETP.GE.AND UP0, UPT, UR6, 0x41, UPT ;  /* 0x000000410600788c */ /* 0x000fe2000bf06270 */
[----:B----4-:R-:W-:Y:S02]  /*2f80*/  IMAD.MOV.U32 R9, RZ, RZ, R11 ;  /* 0x000000ffff097224 */ /* 0x010fe400078e000b */
        /* <DEDUP_REMOVED lines=30> */
.L_x_296:
[----:B------:R-:W-:Y:S05]  /*3170*/  BSYNC.RECONVERGENT B1 ;  /* 0x0000000000017941 */ /* 0x000fea0003800200 */
.L_x_295:
[----:B------:R-:W-:Y:S01]  /*3180*/  UISETP.GE.AND UP0, UPT, UR6, 0x61, UPT ;  /* 0x000000610600788c */ /* 0x000fe2000bf06270 */
[----:B------:R-:W-:Y:S01]  /*3190*/  IMAD.MOV.U32 R11, RZ, RZ, R9 ;  /* 0x000000ffff0b7224 */ /* 0x000fe200078e0009 */
[----:B------:R-:W-:Y:S01]  /*31a0*/  MOV R3, R5 ;  /* 0x0000000500037202 */ /* 0x000fe20000000f00 */
[----:B------:R-:W-:Y:S02]  /*31b0*/  IMAD.MOV.U32 R8, RZ, RZ, R0 ;  /* 0x000000ffff087224 */ /* 0x000fe400078e0000 */
[----:B------:R-:W-:-:S04]  /*31c0*/  IMAD.MOV.U32 R2, RZ, RZ, R4 ;  /* 0x000000ffff027224 */ /* 0x000fc800078e0004 */
        /* <DEDUP_REMOVED lines=27> */
.L_x_298:
[----:B------:R-:W-:Y:S05]  /*3380*/  BSYNC.RECONVERGENT B1 ;  /* 0x0000000000017941 */ /* 0x000fea0003800200 */
.L_x_297:
        /* <DEDUP_REMOVED lines=32> */
.L_x_300:
[----:B------:R-:W-:Y:S05]  /*3590*/  BSYNC.RECONVERGENT B1 ;  /* 0x0000000000017941 */ /* 0x000fea0003800200 */
.L_x_299:
        /* <DEDUP_REMOVED lines=32> */
.L_x_302:
[----:B------:R-:W-:Y:S05]  /*37a0*/  BSYNC.RECONVERGENT B1 ;  /* 0x0000000000017941 */ /* 0x000fea0003800200 */
.L_x_301:
        /* <DEDUP_REMOVED lines=14> */
[----:B------:R-:W-:Y:S01]  /*3890*/  IMAD.MOV.U32 R5, RZ, RZ, R7 ;  /* 0x000000ffff057224 */ /* 0x000fe200078e0007 */
[----:B-1----:R-:W-:Y:S01]  /*38a0*/  MOV R9, R12 ;  /* 0x0000000c00097202 */ /* 0x002fe20000000f00 */
[----:B------:R-:W-:-:S09]  /*38b0*/  IMAD.MOV.U32 R0, RZ, RZ, R13 ;  /* 0x000000ffff007224 */ /* 0x000fd200078e000d */
        /* <DEDUP_REMOVED lines=15> */
.L_x_304:
[----:B------:R-:W-:Y:S05]  /*39b0*/  BSYNC.RECONVERGENT B1 ;  /* 0x0000000000017941 */ /* 0x000fea0003800200 */
.L_x_303:
        /* <DEDUP_REMOVED lines=32> */
.L_x_236:
[----:B------:R-:W1:Y:S01]  /*3bc0*/  S2R R0, SR_TID.X ;  /* 0x0000000000007919 */ /* 0x000e620000002100 */
[----:B------:R-:W1:Y:S01]  /*3bd0*/  LDC.64 R2, c[0x0][0x380] ;  /* 0x0000e000ff027b82 */ /* 0x000e620000000a00 */
[----:B------:R-:W2:Y:S01]  /*3be0*/  LDCU.64 UR6, c[0x0][0x388] ;  /* 0x00007100ff0677ac */ /* 0x000ea20008000a00 */
[----:B-1----:R-:W-:-:S05]  /*3bf0*/  IMAD.WIDE.U32 R2, R0, 0x8, R2 ;  /* 0x0000000800027825 */ /* 0x002fca00078e0002 */
[----:B0-----:R-:W3:Y:S04]  /*3c00*/  LDG.E.64 R4, desc[UR8][R2.64] ;  /* 0x0000000802047981 */ /* 0x001ee8000c1e1b00 */
[----:B------:R-:W3:Y:S04]  /*3c10*/  LDG.E.64 R6, desc[UR8][R2.64+0x800] ;  /* 0x0008000802067981 */ /* 0x000ee8000c1e1b00 */
[----:B------:R-:W4:Y:S04]  /*3c20*/  LDG.E.64 R8, desc[UR8][R2.64+0x1000] ;  /* 0x0010000802087981 */ /* 0x000f28000c1e1b00 */
[----:B------:R-:W5:Y:S04]  /*3c30*/  LDG.E.64 R12, desc[UR8][R2.64+0x1800] ;  /* 0x00180008020c7981 */ /* 0x000f68000c1e1b00 */
[----:B------:R-:W5:Y:S01]  /*3c40*/  LDG.E.64 R10, desc[UR8][R2.64+0x2000] ;  /* 0x00200008020a7981 */ /* 0x000f62000c1e1b00 */
[----:B------:R-:W-:Y:S01]  /*3c50*/  BSSY.RECONVERGENT B1, `(.L_x_305) ;  /* 0x000001c000017945 */ /* 0x000fe20003800200 */
[----:B---3--:R-:W-:-:S06]  /*3c60*/  DSETP.GEU.AND P0, PT, R4, R6, PT ;  /* 0x000000060400722a */ /* 0x008fcc0003f0e000 */
[----:B------:R-:W-:Y:S02]  /*3c70*/  FSEL R4, R4, R6, P0 ;  /* 0x0000000604047208 */ /* 0x000fe40000000000 */
[----:B------:R-:W-:Y:S01]  /*3c80*/  FSEL R5, R5, R7, P0 ;  /* 0x0000000705057208 */ /* 0x000fe20000000000 */
[C---:B------:R-:W-:Y:S01]  /*3c90*/  VIADD R7, R0.reuse, 0x200 ;  /* 0x0000020000077836 */ /* 0x040fe20000000000 */
[----:B------:R-:W-:-:S04]  /*3ca0*/  LOP3.LUT R6, R0, 0x400, RZ, 0xfc, !PT ;  /* 0x0000040000067812 */ /* 0x000fc800078efcff */
[----:B----4-:R-:W-:Y:S01]  /*3cb0*/  DSETP.GEU.AND P1, PT, R4, R8, PT ;  /* 0x000000080400722a */ /* 0x010fe20003f2e000 */
[----:B--2---:R-:W-:-:S05]  /*3cc0*/  IADD3 R17, P4, PT, R6, UR6, RZ ;  /* 0x0000000606117c10 */ /* 0x004fca000ff9e0ff */
[----:B------:R-:W-:Y:S01]  /*3cd0*/  FSEL R4, R4, R8, P1 ;  /* 0x0000000804047208 */ /* 0x000fe20000800000 */
[----:B------:R-:W-:Y:S01]  /*3ce0*/  IMAD.X R16, RZ, RZ, UR7, P4 ;  /* 0x00000007ff107e24 */ /* 0x000fe2000a0e06ff */
[----:B------:R-:W-:Y:S01]  /*3cf0*/  FSEL R5, R5, R9, P1 ;  /* 0x0000000905057208 */ /* 0x000fe20000800000 */
[----:B------:R-:W-:-:S05]  /*3d00*/  VIADD R9, R0, 0x100 ;  /* 0x0000010000097836 */ /* 0x000fca0000000000 */
[----:B-----5:R-:W-:Y:S01]  /*3d10*/  DSETP.GEU.AND P2, PT, R4, R12, PT ;  /* 0x0000000c0400722a */ /* 0x020fe20003f4e000 */
[----:B------:R-:W-:-:S05]  /*3d20*/  @P1 SEL R7, R0, R9, P0 ;  /* 0x0000000900071207 */ /* 0x000fca0000000000 */
[----:B------:R-:W-:Y:S02]  /*3d30*/  FSEL R4, R4, R12, P2 ;  /* 0x0000000c04047208 */ /* 0x000fe40001000000 */
[----:B------:R-:W-:-:S06]  /*3d40*/  FSEL R5, R5, R13, P2 ;  /* 0x0000000d05057208 */ /* 0x000fcc0001000000 */
[----:B------:R-:W-:Y:S01]  /*3d50*/  DSETP.GEU.AND P3, PT, R4, R10, PT ;  /* 0x0000000a0400722a */ /* 0x000fe20003f6e000 */
[----:B------:R-:W-:-:S13]  /*3d60*/  @!P2 VIADD R7, R0, 0x300 ;  /* 0x000003000007a836 */ /* 0x000fda0000000000 */
[----:B------:R-:W-:Y:S05]  /*3d70*/  @!P3 BRA `(.L_x_306) ;  /* 0x000000000024b947 */ /* 0x000fea0003800000 */
[C---:B------:R-:W-:Y:S02]  /*3d80*/  ISETP.GE.U32.AND P0, PT, R7.reuse, R6, PT ;  /* 0x000000060700720c */ /* 0x040fe40003f06070 */
[----:B------:R-:W-:Y:S02]  /*3d90*/  IADD3 R6, P1, PT, R7, UR6, RZ ;  /* 0x0000000607067c10 */ /* 0x000fe4000ff3e0ff */
[----:B------:R-:W-:-:S03]  /*3da0*/  ISETP.GE.U32.AND.EX P0, PT, RZ, RZ, PT, P0 ;  /* 0x000000ffff00720c */ /* 0x000fc60003f06100 */
[----:B------:R-:W-:-:S10]  /*3db0*/  IMAD.X R7, RZ, RZ, UR7, P1 ;  /* 0x00000007ff077e24 */ /* 0x000fd400088e06ff */
[----:B------:R-:W-:-:S06]  /*3dc0*/  DSETP.LT.OR P0, PT, R10, R4, !P0 ;  /* 0x000000040a00722a */ /* 0x000fcc0004701400 */
[----:B------:R-:W-:Y:S02]  /*3dd0*/  FSEL R10, R4, R10, P0 ;  /* 0x0000000a040a7208 */ /* 0x000fe40000000000 */
[----:B------:R-:W-:Y:S02]  /*3de0*/  FSEL R11, R5, R11, P0 ;  /* 0x0000000b050b7208 */ /* 0x000fe40000000000 */
[----:B------:R-:W-:Y:S02]  /*3df0*/  SEL R17, R6, R17, P0 ;  /* 0x0000001106117207 */ /* 0x000fe40000000000 */
[----:B------:R-:W-:-:S07]  /*3e00*/  SEL R16, R7, R16, P0 ;  /* 0x0000001007107207 */ /* 0x000fce0000000000 */
.L_x_306:
[----:B------:R-:W-:Y:S05]  /*3e10*/  BSYNC.RECONVERGENT B1 ;  /* 0x0000000000017941 */ /* 0x000fea0003800200 */
.L_x_305:
[----:B------:R-:W-:Y:S01]  /*3e20*/  UISETP.GE.U32.AND UP0, UPT, UR4, 0xa00, UPT ;  /* 0x00000a000400788c */ /* 0x000fe2000bf06070 */
[----:B------:R-:W-:Y:S02]  /*3e30*/  IMAD.MOV.U32 R19, RZ, RZ, 0x500 ;  /* 0x00000500ff137424 */ /* 0x000fe400078e00ff */
[----:B------:R-:W-:Y:S01]  /*3e40*/  IMAD.MOV.U32 R18, RZ, RZ, RZ ;  /* 0x000000ffff127224 */ /* 0x000fe200078e00ff */
[----:B------:R-:W-:-:S09]  /*3e50*/  UISETP.GE.U32.AND.EX UP0, UPT, UR5, URZ, UPT, UP0 ;  /* 0x000000ff0500728c */ /* 0x000fd2000bf06100 */
[----:B------:R-:W-:Y:S05]  /*3e60*/  BRA.U !UP0, `(.L_x_307) ;  /* 0x0000000508647547 */ /* 0x000fea000b800000 */
[----:B------:R-:W-:Y:S01]  /*3e70*/  IMAD.MOV.U32 R14, RZ, RZ, R10 ;  /* 0x000000ffff0e7224 */ /* 0x000fe200078e000a */
[----:B------:R-:W0:Y:S01]  /*3e80*/  LDCU.64 UR6, c[0x0][0x388] ;  /* 0x00007100ff0677ac */ /* 0x000e220008000a00 */
[----:B------:R-:W-:Y:S02]  /*3e90*/  IMAD.MOV.U32 R15, RZ, RZ, R11 ;  /* 0x000000ffff0f7224 */ /* 0x000fe400078e000b */
[----:B------:R-:W-:Y:S01]  /*3ea0*/  IMAD.MOV.U32 R21, RZ, RZ, 0x500 ;  /* 0x00000500ff157424 */ /* 0x000fe200078e00ff */
[----:B------:R-:W1:Y:S01]  /*3eb0*/  LDCU.64 UR4, c[0x0][0x398] ;  /* 0x00007300ff0477ac */ /* 0x000e620008000a00 */
[----:B------:R-:W-:-:S07]  /*3ec0*/  IMAD.MOV.U32 R19, RZ, RZ, RZ ;  /* 0x000000ffff137224 */ /* 0x000fce00078e00ff */
.L_x_310:
[----:B------:R-:W-:-:S04]  /*3ed0*/  LEA R24, P0, R21, R2, 0x3 ;  /* 0x0000000215187211 */ /* 0x000fc800078018ff */
[----:B------:R-:W-:-:S05]  /*3ee0*/  LEA.HI.X R25, R21, R3, R19, 0x3, P0 ;  /* 0x0000000315197211 */ /* 0x000fca00000f1c13 */
[----:B------:R-:W2:Y:S04]  /*3ef0*/  LDG.E.64 R12, desc[UR8][R24.64] ;  /* 0x00000008180c7981 */ /* 0x000ea8000c1e1b00 */
[----:B------:R-:W3:Y:S04]  /*3f00*/  LDG.E.64 R8, desc[UR8][R24.64+0x800] ;  /* 0x0008000818087981 */ /* 0x000ee8000c1e1b00 */
[----:B------:R-:W4:Y:S04]  /*3f10*/  LDG.E.64 R6, desc[UR8][R24.64+0x1000] ;  /* 0x0010000818067981 */ /* 0x000f28000c1e1b00 */
[----:B------:R1:W5:Y:S04]  /*3f20*/  LDG.E.64 R4, desc[UR8][R24.64+0x1800] ;  /* 0x0018000818047981 */ /* 0x000368000c1e1b00 */
[----:B------:R1:W5:Y:S01]  /*3f30*/  LDG.E.64 R10, desc[UR8][R24.64+0x2000] ;  /* 0x00200008180a7981 */ /* 0x000362000c1e1b00 */
[----:B0-----:R-:W-:Y:S01]  /*3f40*/  IADD3 R18, P0, P1, R21, UR6, R0 ;  /* 0x0000000615127c10 */ /* 0x001fe2000f91e000 */
[----:B------:R-:W-:Y:S03]  /*3f50*/  BSSY.RECONVERGENT B1, `(.L_x_308) ;  /* 0x0000027000017945 */ /* 0x000fe60003800200 */
[----:B------:R-:W-:Y:S01]  /*3f60*/  IADD3.X R20, PT, PT, R19, UR7, RZ, P0, P1 ;  /* 0x0000000713147c10 */ /* 0x000fe200087e24ff */
[----:B------:R-:W-:-:S04]  /*3f70*/  IMAD.MOV.U32 R22, RZ, RZ, R18 ;  /* 0x000000ffff167224 */ /* 0x000fc800078e0012 */
[----:B------:R-:W-:Y:S01]  /*3f80*/  IMAD.MOV.U32 R23, RZ, RZ, R20 ;  /* 0x000000ffff177224 */ /* 0x000fe200078e0014 */
[----:B--2---:R-:W-:-:S14]  /*3f90*/  DSETP.GEU.AND P2, PT, R14, R12, PT ;  /* 0x0000000c0e00722a */ /* 0x004fdc0003f4e000 */
[----:B------:R-:W-:-:S04]  /*3fa0*/  @P2 ISETP.GE.U32.AND P0, PT, R17, R22, PT ;  /* 0x000000161100220c */ /* 0x000fc80003f06070 */
[----:B------:R-:W-:-:S13]  /*3fb0*/  @P2 ISETP.GE.AND.EX P0, PT, R16, R23, PT, P0 ;  /* 0x000000171000220c */ /* 0x000fda0003f06300 */
[----:B------:R-:W-:-:S06]  /*3fc0*/  @P2 DSETP.LT.OR P0, PT, R12, R14, !P0 ;  /* 0x0000000e0c00222a */ /* 0x000fcc0004701400 */
[----:B------:R-:W-:Y:S02]  /*3fd0*/  @P2 FSEL R14, R14, R12, P0 ;  /* 0x0000000c0e0e2208 */ /* 0x000fe40000000000 */
[----:B------:R-:W-:Y:S02]  /*3fe0*/  @P2 FSEL R15, R15, R13, P0 ;  /* 0x0000000d0f0f2208 */ /* 0x000fe40000000000 */
[----:B------:R-:W-:Y:S01]  /*3ff0*/  @P2 SEL R22, R17, R22, P0 ;  /* 0x0000001611162207 */ /* 0x000fe20000000000 */
[----:B------:R-:W-:Y:S01]  /*4000*/  @P2 IMAD.MOV.U32 R12, RZ, RZ, R14 ;  /* 0x000000ffff0c2224 */ /* 0x000fe200078e000e */
[----:B------:R-:W-:Y:S01]  /*4010*/  @P2 SEL R23, R16, R23, P0 ;  /* 0x0000001710172207 */ /* 0x000fe20000000000 */
[----:B------:R-:W-:Y:S01]  /*4020*/  @P2 IMAD.MOV.U32 R13, RZ, RZ, R15 ;  /* 0x000000ffff0d2224 */ /* 0x000fe200078e000f */
[----:B------:R-:W-:-:S05]  /*4030*/  IADD3 R15, P3, PT, R18, 0x100, RZ ;  /* 0x00000100120f7810 */ /* 0x000fca0007f7e0ff */
[----:B---3--:R-:W-:Y:S01]  /*4040*/  DSETP.GEU.AND P1, PT, R12, R8, PT ;  /* 0x000000080c00722a */ /* 0x008fe20003f2e000 */
[----:B------:R-:W-:-:S13]  /*4050*/  IMAD.X R16, RZ, RZ, R20, P3 ;  /* 0x000000ffff107224 */ /* 0x000fda00018e0614 */
[----:B------:R-:W-:-:S04]  /*4060*/  @P1 ISETP.GE.U32.AND P0, PT, R22, R15, PT ;  /* 0x0000000f1600120c */ /* 0x000fc80003f06070 */
[----:B------:R-:W-:-:S13]  /*4070*/  @P1 ISETP.GE.AND.EX P0, PT, R23, R16, PT, P0 ;  /* 0x000000101700120c */ /* 0x000fda0003f06300 */
[----:B------:R-:W-:-:S06]  /*4080*/  @P1 DSETP.LT.OR P0, PT, R8, R12, !P0 ;  /* 0x0000000c0800122a */ /* 0x000fcc0004701400 */
[----:B------:R-:W-:Y:S02]  /*4090*/  @P1 FSEL R12, R12, R8, P0 ;  /* 0x000000080c0c1208 */ /* 0x000fe40000000000 */
[----:B------:R-:W-:Y:S02]  /*40a0*/  @P1 FSEL R13, R13, R9, P0 ;  /* 0x000000090d0d1208 */ /* 0x000fe40000000000 */
[----:B------:R-:W-:Y:S01]  /*40b0*/  @P1 SEL R15, R22, R15, P0 ;  /* 0x0000000f160f1207 */ /* 0x000fe20000000000 */
[----:B------:R-:W-:Y:S01]  /*40c0*/  @P1 IMAD.MOV.U32 R8, RZ, RZ, R12 ;  /* 0x000000ffff081224 */ /* 0x000fe200078e000c */
[----:B------:R-:W-:Y:S01]  /*40d0*/  IADD3 R12, P3, PT, R18, 0x200, RZ ;  /* 0x00000200120c7810 */ /* 0x000fe20007f7e0ff */
[----:B------:R-:W-:Y:S01]  /*40e0*/  @P1 IMAD.MOV.U32 R9, RZ, RZ, R13 ;  /* 0x000000ffff091224 */ /* 0x000fe200078e000d */
[----:B------:R-:W-:-:S03]  /*40f0*/  @P1 SEL R16, R23, R16, P0 ;  /* 0x0000001017101207 */ /* 0x000fc60000000000 */
[----:B------:R-:W-:Y:S02]  /*4100*/  IMAD.X R14, RZ, RZ, R20, P3 ;  /* 0x000000ffff0e7224 */ /* 0x000fe400018e0614 */
[----:B----4-:R-:W-:-:S14]  /*4110*/  DSETP.GEU.AND P2, PT, R8, R6, PT ;  /* 0x000000060800722a */ /* 0x010fdc0003f4e000 */
[----:B-1----:R-:W-:Y:S05]  /*4120*/  @!P2 BRA `(.L_x_309) ;  /* 0x000000000024a947 */ /* 0x002fea0003800000 */
[----:B------:R-:W-:-:S04]  /*4130*/  IADD3 R12, P1, PT, R18, 0x200, RZ ;  /* 0x00000200120c7810 */ /* 0x000fc80007f3e0ff */
[----:B------:R-:W-:Y:S01]  /*4140*/  ISETP.GE.U32.AND P0, PT, R15, R12, PT ;  /* 0x0000000c0f00720c */ /* 0x000fe20003f06070 */
[----:B------:R-:W-:-:S05]  /*4150*/  IMAD.X R13, RZ, RZ, R20, P1 ;  /* 0x000000ffff0d7224 */ /* 0x000fca00008e0614 */
[----:B------:R-:W-:-:S13]  /*4160*/  ISETP.GE.AND.EX P0, PT, R16, R13, PT, P0 ;  /* 0x0000000d1000720c */ /* 0x000fda0003f06300 */
[----:B------:R-:W-:-:S06]  /*4170*/  DSETP.LT.OR P0, PT, R6, R8, !P0 ;  /* 0x000000080600722a */ /* 0x000fcc0004701400 */
[----:B------:R-:W-:Y:S02]  /*4180*/  FSEL R6, R8, R6, P0 ;  /* 0x0000000608067208 */ /* 0x000fe40000000000 */
[----:B------:R-:W-:Y:S02]  /*4190*/  FSEL R7, R9, R7, P0 ;  /* 0x0000000709077208 */ /* 0x000fe40000000000 */
[----:B------:R-:W-:Y:S02]  /*41a0*/  SEL R12, R15, R12, P0 ;  /* 0x0000000c0f0c7207 */ /* 0x000fe40000000000 */
[----:B------:R-:W-:-:S07]  /*41b0*/  SEL R14, R16, R13, P0 ;  /* 0x0000000d100e7207 */ /* 0x000fce0000000000 */
.L_x_309:
[----:B------:R-:W-:Y:S05]  /*41c0*/  BSYNC.RECONVERGENT B1 ;  /* 0x0000000000017941 */ /* 0x000fea0003800200 */
.L_x_308:
[----:B-----5:R-:W-:Y:S01]  /*41d0*/  DSETP.GEU.AND P1, PT, R6, R4, PT ;  /* 0x000000040600722a */ /* 0x020fe20003f2e000 */
[C---:B------:R-:W-:Y:S02]  /*41e0*/  IADD3 R8, P0, PT, R18.reuse, 0x300, RZ ;  /* 0x0000030012087810 */ /* 0x040fe40007f1e0ff */
[----:B------:R-:W-:-:S03]  /*41f0*/  IADD3 R17, P3, PT, R18, 0x400, RZ ;  /* 0x0000040012117810 */ /* 0x000fc60007f7e0ff */
[--C-:B------:R-:W-:Y:S02]  /*4200*/  IMAD.X R9, RZ, RZ, R20.reuse, P0 ;  /* 0x000000ffff097224 */ /* 0x100fe400000e0614 */
[----:B------:R-:W-:-:S06]  /*4210*/  IMAD.X R16, RZ, RZ, R20, P3 ;  /* 0x000000ffff107224 */ /* 0x000fcc00018e0614 */
[----:B------:R-:W-:-:S04]  /*4220*/  @P1 ISETP.GE.U32.AND P0, PT, R12, R8, PT ;  /* 0x000000080c00120c */ /* 0x000fc80003f06070 */
[----:B------:R-:W-:-:S13]  /*4230*/  @P1 ISETP.GE.AND.EX P0, PT, R14, R9, PT, P0 ;  /* 0x000000090e00120c */ /* 0x000fda0003f06300 */
[----:B------:R-:W-:-:S06]  /*4240*/  @P1 DSETP.LT.OR P0, PT, R4, R6, !P0 ;  /* 0x000000060400122a */ /* 0x000fcc0004701400 */
[----:B------:R-:W-:Y:S02]  /*4250*/  @P1 FSEL R7, R7, R5, P0 ;  /* 0x0000000507071208 */ /* 0x000fe40000000000 */
[----:B------:R-:W-:Y:S02]  /*4260*/  @P1 FSEL R6, R6, R4, P0 ;  /* 0x0000000406061208 */ /* 0x000fe40000000000 */
[----:B------:R-:W-:Y:S01]  /*4270*/  @P1 SEL R8, R12, R8, P0 ;  /* 0x000000080c081207 */ /* 0x000fe20000000000 */
[----:B------:R-:W-:Y:S01]  /*4280*/  @P1 IMAD.MOV.U32 R5, RZ, RZ, R7 ;  /* 0x000000ffff051224 */ /* 0x000fe200078e0007 */
[----:B------:R-:W-:Y:S02]  /*4290*/  @P1 MOV R4, R6 ;  /* 0x0000000600041202 */ /* 0x000fe40000000f00 */
[----:B------:R-:W-:Y:S02]  /*42a0*/  @P1 SEL R9, R14, R9, P0 ;  /* 0x000000090e091207 */ /* 0x000fe40000000000 */
[----:B------:R-:W-:-:S02]  /*42b0*/  IADD3 R6, P1, PT, R21, 0xa00, RZ ;  /* 0x00000a0015067810 */ /* 0x000fc40007f3e0ff */
[----:B------:R-:W-:Y:S01]  /*42c0*/  DSETP.GEU.AND P2, PT, R4, R10, PT ;  /* 0x0000000a0400722a */ /* 0x000fe20003f4e000 */
[----:B------:R-:W-:Y:S02]  /*42d0*/  IADD3 R21, P3, PT, R21, 0x500, RZ ;  /* 0x0000050015157810 */ /* 0x000fe40007f7e0ff */
[----:B------:R-:W-:Y:S01]  /*42e0*/  ISETP.GT.U32.AND P4, PT, R6, UR4, PT ;  /* 0x0000000406007c0c */ /* 0x000fe2000bf84070 */
[--C-:B------:R-:W-:Y:S02]  /*42f0*/  IMAD.X R6, RZ, RZ, R19.reuse, P1 ;  /* 0x000000ffff067224 */ /* 0x100fe400008e0613 */
[----:B------:R-:W-:-:S03]  /*4300*/  IMAD.X R18, RZ, RZ, R19, P3 ;  /* 0x000000ffff127224 */ /* 0x000fc600018e0613 */
[----:B------:R-:W-:Y:S01]  /*4310*/  ISETP.GT.AND.EX P1, PT, R6, UR5, PT, P4 ;  /* 0x0000000506007c0c */ /* 0x000fe2000bf24340 */
[----:B------:R-:W-:-:S04]  /*4320*/  IMAD.MOV.U32 R19, RZ, RZ, R18 ;  /* 0x000000ffff137224 */ /* 0x000fc800078e0012 */
        /* <DEDUP_REMOVED lines=8> */
[----:B------:R-:W-:Y:S02]  /*43b0*/  @P2 IMAD.MOV.U32 R11, RZ, RZ, R5 ;  /* 0x000000ffff0b2224 */ /* 0x000fe400078e0005 */
[----:B------:R-:W-:Y:S02]  /*43c0*/  IMAD.MOV.U32 R14, RZ, RZ, R10 ;  /* 0x000000ffff0e7224 */ /* 0x000fe400078e000a */
[----:B------:R-:W-:Y:S01]  /*43d0*/  IMAD.MOV.U32 R15, RZ, RZ, R11 ;  /* 0x000000ffff0f7224 */ /* 0x000fe200078e000b */
[----:B------:R-:W-:Y:S06]  /*43e0*/  @!P1 BRA `(.L_x_310) ;  /* 0xfffffff800b89947 */ /* 0x000fec000383ffff */
[----:B------:R-:W-:-:S07]  /*43f0*/  IMAD.MOV.U32 R19, RZ, RZ, R21 ;  /* 0x000000ffff137224 */ /* 0x000fce00078e0015 */
.L_x_307:
[----:B------:R-:W-:-:S04]  /*4400*/  ISETP.GE.U32.AND P0, PT, R19, UR4, PT ;  /* 0x0000000413007c0c */ /* 0x000fc8000bf06070 */
[----:B------:R-:W-:-:S13]  /*4410*/  ISETP.GE.AND.EX P0, PT, R18, UR5, PT, P0 ;  /* 0x0000000512007c0c */ /* 0x000fda000bf06300 */
[----:B------:R-:W-:Y:S05]  /*4420*/  @P0 BRA `(.L_x_311) ;  /* 0x0000000800c40947 */ /* 0x000fea0003800000 */
[----:B------:R-:W-:Y:S01]  /*4430*/  IADD3 R21, PT, PT, -R19, UR4, RZ ;  /* 0x0000000413157c10 */ /* 0x000fe2000fffe1ff */
[----:B------:R-:W-:Y:S03]  /*4440*/  BSSY.RECONVERGENT B1, `(.L_x_311) ;  /* 0x00000af000017945 */ /* 0x000fe60003800200 */
[----:B------:R-:W-:-:S13]  /*4450*/  ISETP.GE.AND P0, PT, R0, R21, PT ;  /* 0x000000150000720c */ /* 0x000fda0003f06270 */
[----:B------:R-:W-:Y:S05]  /*4460*/  @P0 BRA `(.L_x_312) ;  /* 0x0000000800b00947 */ /* 0x000fea0003800000 */
[----:B------:R-:W-:Y:S01]  /*4470*/  LOP3.LUT R6, RZ, R0, RZ, 0x33, !PT ;  /* 0x00000000ff067212 */ /* 0x000fe200078e33ff */
[----:B------:R-:W-:Y:S01]  /*4480*/  BSSY.RECONVERGENT B2, `(.L_x_313) ;  /* 0x0000036000027945 */ /* 0x000fe20003800200 */
[----:B------:R-:W-:Y:S02]  /*4490*/  IMAD.MOV.U32 R12, RZ, RZ, R0 ;  /* 0x000000ffff0c7224 */ /* 0x000fe400078e0000 */
[----:B------:R-:W-:-:S04]  /*44a0*/  IADD3 R6, PT, PT, -R19, UR4, R6 ;  /* 0x0000000413067c10 */ /* 0x000fc8000fffe106 */
[----:B------:R-:W-:-:S04]  /*44b0*/  LOP3.LUT R2, R6, 0x300, RZ, 0xc0, !PT ;  /* 0x0000030006027812 */ /* 0x000fc800078ec0ff */
[----:B------:R-:W-:-:S13]  /*44c0*/  ISETP.NE.AND P0, PT, R2, 0x300, PT ;  /* 0x000003000200780c */ /* 0x000fda0003f05270 */
[----:B------:R-:W-:Y:S05]  /*44d0*/  @!P0 BRA `(.L_x_314) ;  /* 0x0000000000c08947 */ /* 0x000fea0003800000 */
[----:B------:R-:W0:Y:S01]  /*44e0*/  LDCU.64 UR10, c[0x0][0x380] ;  /* 0x00007000ff0a77ac */ /* 0x000e220008000a00 */
[----:B------:R-:W-:Y:S01]  /*44f0*/  IADD3 R9, P0, PT, R0, R19, RZ ;  /* 0x0000001300097210 */ /* 0x000fe20007f1e0ff */
[----:B------:R-:W-:Y:S01]  /*4500*/  IMAD.MOV.U32 R12, RZ, RZ, R0 ;  /* 0x000000ffff0c7224 */ /* 0x000fe200078e0000 */
[----:B------:R-:W-:-:S03]  /*4510*/  LEA.HI R2, R6, 0x1, RZ, 0x18 ;  /* 0x0000000106027811 */ /* 0x000fc600078fc0ff */
[----:B------:R-:W-:Y:S01]  /*4520*/  IMAD.X R14, RZ, RZ, R18, P0 ;  /* 0x000000ffff0e7224 */ /* 0x000fe200000e0612 */
[----:B------:R-:W-:Y:S02]  /*4530*/  LOP3.LUT R2, R2, 0x3, RZ, 0xc0, !PT ;  /* 0x0000000302027812 */ /* 0x000fe400078ec0ff */
[----:B------:R-:W-:-:S03]  /*4540*/  IADD3 R13, P0, PT, R9, UR6, RZ ;  /* 0x00000006090d7c10 */ /* 0x000fc6000ff1e0ff */
[----:B------:R-:W-:Y:S01]  /*4550*/  IMAD.MOV R7, RZ, RZ, -R2 ;  /* 0x000000ffff077224 */ /* 0x000fe200078e0a02 */
[----:B0-----:R-:W-:-:S04]  /*4560*/  LEA R8, P1, R9, UR10, 0x3 ;  /* 0x0000000a09087c11 */ /* 0x001fc8000f8218ff */
[----:B------:R-:W-:Y:S02]  /*4570*/  LEA.HI.X R9, R9, UR11, R14, 0x3, P1 ;  /* 0x0000000b09097c11 */ /* 0x000fe400088f1c0e */
[----:B------:R-:W-:-:S07]  /*4580*/  IADD3.X R14, PT, PT, R14, UR7, RZ, P0, !PT ;  /* 0x000000070e0e7c10 */ /* 0x000fce00087fe4ff */
.L_x_317:
        /* <DEDUP_REMOVED lines=31> */
.L_x_316:
[----:B------:R-:W-:Y:S05]  /*4780*/  BSYNC.RECONVERGENT B3 ;  /* 0x0000000000037941 */ /* 0x000fea0003800200 */
.L_x_315:
[----:B------:R-:W-:Y:S01]  /*4790*/  IADD3 R13, P0, PT, R13, 0x100, RZ ;  /* 0x000001000d0d7810 */ /* 0x000fe20007f1e0ff */
[----:B------:R-:W-:Y:S02]  /*47a0*/  VIADD R12, R12, 0x100 ;  /* 0x000001000c0c7836 */ /* 0x000fe40000000000 */
[----:B------:R-:W-:Y:S02]  /*47b0*/  IMAD.X R9, RZ, RZ, R9, P3 ;  /* 0x000000ffff097224 */ /* 0x000fe400018e0609 */
[----:B------:R-:W-:Y:S01]  /*47c0*/  IMAD.X R14, RZ, RZ, R14, P0 ;  /* 0x000000ffff0e7224 */ /* 0x000fe200000e060e */
[----:B------:R-:W-:Y:S07]  /*47d0*/  @P2 BRA `(.L_x_317) ;  /* 0xfffffffc006c2947 */ /* 0x000fee000383ffff */
.L_x_314:
[----:B------:R-:W-:Y:S05]  /*47e0*/  BSYNC.RECONVERGENT B2 ;  /* 0x0000000000027941 */ /* 0x000fea0003800200 */
.L_x_313:
[----:B------:R-:W-:-:S13]  /*47f0*/  ISETP.GE.U32.AND P0, PT, R6, 0x300, PT ;  /* 0x000003000600780c */ /* 0x000fda0003f06070 */
[----:B------:R-:W-:Y:S05]  /*4800*/  @!P0 BRA `(.L_x_312) ;  /* 0x0000000400c88947 */ /* 0x000fea0003800000 */
[----:B------:R-:W0:Y:S01]  /*4810*/  LDC.64 R8, c[0x0][0x380] ;  /* 0x0000e000ff087b82 */ /* 0x000e220000000a00 */
[----:B------:R-:W-:-:S07]  /*4820*/  VIADD R20, R12, 0x200 ;  /* 0x000002000c147836 */ /* 0x000fce0000000000 */
[----:B------:R-:W1:Y:S02]  /*4830*/  LDC.64 R6, c[0x0][0x388] ;  /* 0x0000e200ff067b82 */ /* 0x000e640000000a00 */
.L_x_326:
        /* <DEDUP_REMOVED lines=13> */
[----:B------:R-:W-:Y:S01]  /*4910*/  MOV R2, R14 ;  /* 0x0000000e00027202 */ /* 0x000fe20000000f00 */
[----:B------:R-:W-:-:S12]  /*4920*/  IMAD.MOV.U32 R3, RZ, RZ, R15 ;  /* 0x000000ffff037224 */ /* 0x000fd800078e000f */
        /* <DEDUP_REMOVED lines=15> */
.L_x_319:
[----:B------:R-:W-:Y:S05]  /*4a20*/  BSYNC.RECONVERGENT B2 ;  /* 0x0000000000027941 */ /* 0x000fea0003800200 */
.L_x_318:
        /* <DEDUP_REMOVED lines=26> */
.L_x_321:
[----:B------:R-:W-:Y:S05]  /*4bd0*/  BSYNC.RECONVERGENT B2 ;  /* 0x0000000000027941 */ /* 0x000fea0003800200 */
.L_x_320:
[----:B------:R-:W-:Y:S01]  /*4be0*/  DSETP.GEU.AND P0, PT, R16, R10, PT ;  /* 0x0000000a1000722a */ /* 0x000fe20003f0e000 */
[CC--:B------:R-:W-:Y:S01]  /*4bf0*/  IADD3 R13, P1, P4, R19.reuse, R6.reuse, R20 ;  /* 0x00000006130d7210 */ /* 0x0c0fe20007c3e014 */
[----:B------:R-:W-:Y:S01]  /*4c00*/  VIADD R4, R20, 0x100 ;  /* 0x0000010014047836 */ /* 0x000fe20000000000 */
[----:B------:R-:W-:Y:S01]  /*4c10*/  BSSY.RECONVERGENT B2, `(.L_x_322) ;  /* 0x0000016000027945 */ /* 0x000fe20003800200 */
[----:B------:R-:W-:Y:S01]  /*4c20*/  IMAD.MOV.U32 R2, RZ, RZ, R10 ;  /* 0x000000ffff027224 */ /* 0x000fe200078e000a */
[----:B------:R-:W-:Y:S01]  /*4c30*/  IADD3.X R22, PT, PT, R18, R7, RZ, P1, P4 ;  /* 0x0000000712167210 */ /* 0x000fe20000fe84ff */
[----:B------:R-:W-:Y:S01]  /*4c40*/  IMAD.MOV.U32 R5, RZ, RZ, R13 ;  /* 0x000000ffff057224 */ /* 0x000fe200078e000d */
[----:B------:R-:W-:Y:S01]  /*4c50*/  IADD3 R4, P2, P3, R19, R6, R4 ;  /* 0x0000000613047210 */ /* 0x000fe20007b5e004 */
        /* <DEDUP_REMOVED lines=17> */
.L_x_323:
[----:B------:R-:W-:Y:S05]  /*4d70*/  BSYNC.RECONVERGENT B2 ;  /* 0x0000000000027941 */ /* 0x000fea0003800200 */
.L_x_322:
[----:B------:R-:W-:Y:S01]  /*4d80*/  DSETP.GEU.AND P0, PT, R2, R14, PT ;  /* 0x0000000e0200722a */ /* 0x000fe20003f0e000 */
[----:B------:R-:W-:Y:S01]  /*4d90*/  IADD3.X R13, PT, PT, R18, R7, RZ, P2, P3 ;  /* 0x00000007120d7210 */ /* 0x000fe200017e64ff */
        /* <DEDUP_REMOVED lines=20> */
.L_x_325:
[----:B------:R-:W-:Y:S05]  /*4ee0*/  BSYNC.RECONVERGENT B2 ;  /* 0x0000000000027941 */ /* 0x000fea0003800200 */
.L_x_324:
[C---:B------:R-:W-:Y:S02]  /*4ef0*/  VIADD R2, R20.reuse, 0x200 ;  /* 0x0000020014027836 */ /* 0x040fe40000000000 */
[----:B------:R-:W-:-:S03]  /*4f00*/  VIADD R20, R20, 0x400 ;  /* 0x0000040014147836 */ /* 0x000fc60000000000 */
[----:B------:R-:W-:-:S13]  /*4f10*/  ISETP.GE.AND P0, PT, R2, R21, PT ;  /* 0x000000150200720c */ /* 0x000fda0003f06270 */
[----:B------:R-:W-:Y:S05]  /*4f20*/  @!P0 BRA `(.L_x_326) ;  /* 0xfffffff800448947 */ /* 0x000fea000383ffff */
.L_x_312:
[----:B------:R-:W-:Y:S05]  /*4f30*/  BSYNC.RECONVERGENT B1 ;  /* 0x0000000000017941 */ /* 0x000fea0003800200 */
.L_x_311:
        /* <DEDUP_REMOVED lines=13> */
[----:B------:R-:W-:Y:S01]  /*5010*/  MOV R12, R6 ;  /* 0x00000006000c7202 */ /* 0x000fe20000000f00 */
[----:B------:R-:W-:Y:S02]  /*5020*/  IMAD.MOV.U32 R13, RZ, RZ, R7 ;  /* 0x000000ffff0d7224 */ /* 0x000fe400078e0007 */
        /* <DEDUP_REMOVED lines=17> */
.L_x_328:
[----:B------:R-:W-:Y:S05]  /*5140*/  BSYNC.RECONVERGENT B1 ;  /* 0x0000000000017941 */ /* 0x000fea0003800200 */
.L_x_327:
        /* <DEDUP_REMOVED lines=31> */
.L_x_330:
[----:B------:R-:W-:Y:S05]  /*5340*/  BSYNC.RECONVERGENT B1 ;  /* 0x0000000000017941 */ /* 0x000fea0003800200 */
.L_x_329:
        /* <DEDUP_REMOVED lines=31> */
.L_x_332:
[----:B------:R-:W-:Y:S05]  /*5540*/  BSYNC.RECONVERGENT B1 ;  /* 0x0000000000017941 */ /* 0x000fea0003800200 */
.L_x_331:
[----:B------:R-:W-:Y:S01]  /*5550*/  ISETP.GT.AND P0, PT, R8, 0x17, PT ;  /* 0x000000170800780c */ /* 0x000fe20003f04270 */
[----:B-1----:R1:W1:Y:S01]  /*5560*/  SHFL.DOWN PT, R6, R2, 0x8, 0x1f ;  /* 0x09001f0002067f89 */ /* 0x00226200000e0000 */
[----:B------:R-:W-:Y:S01]  /*5570*/  BSSY.RECONVERGENT B1, `(.L_x_333) ;  /* 0x000001d000017945 */ /* 0x000fe20003800200 */
[----:B--2---:R-:W-:Y:S02]  /*5580*/  IMAD.MOV.U32 R9, RZ, RZ, R11 ;  /* 0x000000ffff097224 */ /* 0x004fe400078e000b */
[----:B---3--:R2:W3:Y:S01]  /*5590*/  SHFL.DOWN PT, R7, R3, 0x8, 0x1f ;  /* 0x09001f0003077f89 */ /* 0x0084e200000e0000 */
[----:B------:R-:W-:Y:S02]  /*55a0*/  IMAD.MOV.U32 R10, RZ, RZ, R12 ;  /* 0x000000ffff0a7224 */ /* 0x000fe400078e000c */
[----:B------:R-:W-:Y:S01]  /*55b0*/  IMAD.MOV.U32 R4, RZ, RZ, R2 ;  /* 0x000000ffff047224 */ /* 0x000fe200078e0002 */
[----:B0-----:R2:W0:Y:S01]  /*55c0*/  SHFL.DOWN PT, R14, R11, 0x8, 0x1f ;  /* 0x09001f000b0e7f89 */ /* 0x00142200000e0000 */
[----:B------:R-:W-:-:S03]  /*55d0*/  IMAD.MOV.U32 R5, RZ, RZ, R3 ;  /* 0x000000ffff057224 */ /* 0x000fc600078e0003 */
[----:B----4-:R2:W4:Y:S01]  /*55e0*/  SHFL.DOWN PT, R13, R12, 0x8, 0x1f ;  /* 0x09001f000c0d7f89 */ /* 0x01052200000e0000 */
[----:B------:R-:W-:Y:S05]  /*55f0*/  @P0 BRA `(.L_x_334) ;  /* 0x0000000000500947 */ /* 0x000fea0003800000 */
[----:B-1-3--:R-:W-:Y:S01]  /*5600*/  DSETP.GEU.AND P0, PT, R2, R6, PT ;  /* 0x000000060200722a */ /* 0x00afe20003f0e000 */
[----:B0-----:R-:W-:Y:S01]  /*5610*/  IMAD.MOV.U32 R9, RZ, RZ, R14 ;  /* 0x000000ffff097224 */ /* 0x001fe200078e000e */
        /* <DEDUP_REMOVED lines=18> */
.L_x_334:
[----:B------:R-:W-:Y:S05]  /*5740*/  BSYNC.RECONVERGENT B1 ;  /* 0x0000000000017941 */ /* 0x000fea0003800200 */
.L_x_333:
        /* <DEDUP_REMOVED lines=8> */
[----:B----4-:R-:W-:-:S03]  /*57d0*/  IMAD.MOV.U32 R13, RZ, RZ, R5 ;  /* 0x000000ffff0d7224 */ /* 0x010fc600078e0005 */
[----:B---3--:R3:W4:Y:S01]  /*57e0*/  SHFL.DOWN PT, R7, R10, 0x10, 0x1f ;  /* 0x0a001f000a077f89 */ /* 0x00872200000e0000 */
[----:B------:R-:W-:Y:S05]  /*57f0*/  @P0 BRA `(.L_x_336) ;  /* 0x0000000000500947 */ /* 0x000fea0003800000 */
[----:B-12---:R-:W-:Y:S01]  /*5800*/  DSETP.GEU.AND P0, PT, R4, R2, PT ;  /* 0x000000020400722a */ /* 0x006fe20003f0e000 */
        /* <DEDUP_REMOVED lines=19> */
.L_x_336:
[----:B------:R-:W-:Y:S05]  /*5940*/  BSYNC.RECONVERGENT B1 ;  /* 0x0000000000017941 */ /* 0x000fea0003800200 */
.L_x_335:
[----:B------:R-:W-:Y:S01]  /*5950*/  ISETP.NE.AND P0, PT, R8, RZ, PT ;  /* 0x000000ff0800720c */ /* 0x000fe20003f05270 */
[----:B------:R-:W-:-:S12]  /*5960*/  BSSY.RECONVERGENT B1, `(.L_x_337) ;  /* 0x000000a000017945 */ /* 0x000fd80003800200 */
[----:B------:R-:W-:Y:S05]  /*5970*/  @P0 BRA `(.L_x_338) ;  /* 0x0000000000200947 */ /* 0x000fea0003800000 */
[----:B-1----:R-:W1:Y:S01]  /*5980*/  S2R R4, SR_CgaCtaId ;  /* 0x0000000000047919 */ /* 0x002e620000008800 */
[----:B--2---:R-:W-:Y:S02]  /*5990*/  MOV R3, 0x400 ;  /* 0x0000040000037802 */ /* 0x004fe40000000f00 */
[----:B------:R-:W-:-:S04]  /*59a0*/  SHF.R.U32.HI R2, RZ, 0x1, R0 ;  /* 0x00000001ff027819 */ /* 0x000fc80000011600 */
[----:B------:R-:W-:Y:S02]  /*59b0*/  LOP3.LUT R2, R2, 0x1f0, RZ, 0xc0, !PT ;  /* 0x000001f002027812 */ /* 0x000fe400078ec0ff */
[----:B-1----:R-:W-:-:S05]  /*59c0*/  LEA R3, R4, R3, 0x18 ;  /* 0x0000000304037211 */ /* 0x002fca00078ec0ff */
[----:B------:R-:W-:-:S05]  /*59d0*/  IMAD.IADD R3, R2, 0x1, R3 ;  /* 0x0000000102037824 */ /* 0x000fca00078e0203 */
[----:B------:R1:W-:Y:S04]  /*59e0*/  STS.64 [R3+0x10], R14 ;  /* 0x0000100e03007388 */ /* 0x0003e80000000a00 */
[----:B------:R1:W-:Y:S02]  /*59f0*/  STS.64 [R3+0x8], R12 ;  /* 0x0000080c03007388 */ /* 0x0003e40000000a00 */
.L_x_338:
[----:B------:R-:W-:Y:S05]  /*5a00*/  BSYNC.RECONVERGENT B1 ;  /* 0x0000000000017941 */ /* 0x000fea0003800200 */
.L_x_337:
[----:B------:R-:W-:Y:S01]  /*5a10*/  BAR.SYNC.DEFER_BLOCKING 0x0 ;  /* 0x0000000000007b1d */ /* 0x000fe20000010000 */
[----:B------:R-:W-:-:S13]  /*5a20*/  ISETP.NE.AND P1, PT, R0, RZ, PT ;  /* 0x000000ff0000720c */ /* 0x000fda0003f25270 */
[----:B------:R-:W-:Y:S05]  /*5a30*/  @P1 BRA `(.L_x_268) ;  /* 0x00000008008c1947 */ /* 0x000fea0003800000 */
[----:B-12---:R-:W1:Y:S01]  /*5a40*/  S2R R3, SR_CgaCtaId ;  /* 0x0000000000037919 */ /* 0x006e620000008800 */
[----:B------:R-:W-:Y:S01]  /*5a50*/  MOV R0, 0x400 ;  /* 0x0000040000007802 */ /* 0x000fe20000000f00 */
[----:B------:R-:W-:Y:S03]  /*5a60*/  BSSY.RECONVERGENT B1, `(.L_x_339) ;  /* 0x000001a000017945 */ /* 0x000fe60003800200 */
[----:B-1----:R-:W-:-:S05]  /*5a70*/  LEA R0, R3, R0, 0x18 ;  /* 0x0000000003007211 */ /* 0x002fca00078ec0ff */
[----:B------:R-:W1:Y:S04]  /*5a80*/  LDS.64 R16, [R0+0x18] ;  /* 0x0000180000107984 */ /* 0x000e680000000a00 */
[----:B0---4-:R-:W0:Y:S04]  /*5a90*/  LDS.128 R4, [R0+0x20] ;  /* 0x0000200000047984 */ /* 0x011e280000000c00 */
[----:B------:R2:W4:Y:S04]  /*5aa0*/  LDS.64 R2, [R0+0x80] ;  /* 0x0000800000027984 */ /* 0x0005280000000a00 */
[----:B---3--:R2:W3:Y:S01]  /*5ab0*/  LDS.128 R8, [R0+0x30] ;  /* 0x0000300000087984 */ /* 0x0084e20000000c00 */
        /* <DEDUP_REMOVED lines=20> */
.L_x_340:
[----:B------:R-:W-:Y:S05]  /*5c00*/  BSYNC.RECONVERGENT B1 ;  /* 0x0000000000017941 */ /* 0x000fea0003800200 */
.L_x_339:
        /* <DEDUP_REMOVED lines=23> */
.L_x_342:
[----:B------:R-:W-:Y:S05]  /*5d80*/  BSYNC.RECONVERGENT B1 ;  /* 0x0000000000017941 */ /* 0x000fea0003800200 */
.L_x_341:
[----:B------:R-:W-:Y:S01]  /*5d90*/  DSETP.GEU.AND P0, PT, R4, R10, PT ;  /* 0x0000000a0400722a */ /* 0x000fe20003f0e000 */
[----:B------:R-:W-:Y:S01]  /*5da0*/  BSSY.RECONVERGENT B1, `(.L_x_343) ;  /* 0x0000014000017945 */ /* 0x000fe20003800200 */
[----:B------:R-:W-:Y:S01]  /*5db0*/  IMAD.MOV.U32 R20, RZ, RZ, R10 ;  /* 0x000000ffff147224 */ /* 0x000fe200078e000a */
[----:B-1----:R-:W-:Y:S01]  /*5dc0*/  MOV R23, R13 ;  /* 0x0000000d00177202 */ /* 0x002fe20000000f00 */
[----:B------:R-:W-:Y:S02]  /*5dd0*/  IMAD.MOV.U32 R21, RZ, RZ, R11 ;  /* 0x000000ffff157224 */ /* 0x000fe400078e000b */
        /* <DEDUP_REMOVED lines=16> */
.L_x_344:
[----:B------:R-:W-:Y:S05]  /*5ee0*/  BSYNC.RECONVERGENT B1 ;  /* 0x0000000000017941 */ /* 0x000fea0003800200 */
.L_x_343:
        /* <DEDUP_REMOVED lines=23> */
.L_x_346:
[----:B------:R-:W-:Y:S05]  /*6060*/  BSYNC.RECONVERGENT B1 ;  /* 0x0000000000017941 */ /* 0x000fea0003800200 */
.L_x_345:
        /* <DEDUP_REMOVED lines=21> */
.L_x_348:
[----:B------:R-:W-:Y:S05]  /*61c0*/  BSYNC.RECONVERGENT B1 ;  /* 0x0000000000017941 */ /* 0x000fea0003800200 */
.L_x_347:
        /* <DEDUP_REMOVED lines=21> */
.L_x_350:
[----:B------:R-:W-:Y:S05]  /*6320*/  BSYNC.RECONVERGENT B1 ;  /* 0x0000000000017941 */ /* 0x000fea0003800200 */
.L_x_349:
        /* <DEDUP_REMOVED lines=20> */
.L_x_268:
[----:B------:R-:W-:Y:S05]  /*6470*/  BSYNC.RECONVERGENT B0 ;  /* 0x0000000000007941 */ /* 0x000fea0003800200 */
.L_x_235:
[----:B------:R-:W-:Y:S05]  /*6480*/  @P1 EXIT ;  /* 0x000000000000194d */ /* 0x000fea0003800000 */
[----:B0123--:R-:W0:Y:S02]  /*6490*/  LDC.64 R2, c[0x0][0x390] ;  /* 0x0000e400ff027b82 */ /* 0x00fe240000000a00 */
[----:B0-----:R-:W-:Y:S04]  /*64a0*/  STG.E.64 desc[UR8][R2.64], R12 ;  /* 0x0000000c02007986 */ /* 0x001fe8000c101b08 */
[----:B------:R-:W-:Y:S01]  /*64b0*/  STG.E.64 desc[UR8][R2.64+0x8], R14 ;  /* 0x0000080e02007986 */ /* 0x000fe2000c101b08 */
[----:B------:R-:W-:Y:S05]  /*64c0*/  EXIT ;  /* 0x000000000000794d */ /* 0x000fea0003800000 */
.L_x_351:
        /* <DEDUP_REMOVED lines=11> */
.L_x_716:


//--------------------- .text._ZN6thrust24THRUST_300001_SM_1000_NS8cuda_cub4core6detail13_kernel_agentINS1_8__reduce11ReduceAgentIPN4cuda3std3__45tupleIJdlEEESC_SB_iNS1_9__extrema9arg_max_fIdlNS9_4lessIdEEEEEEJSC_SC_iSH_EEEvDpT0_ --------------------------
	.section	.text._ZN6thrust24THRUST_300001_SM_1000_NS8cuda_cub4core6detail13_kernel_agentINS1_8__reduce11ReduceAgentIPN4cuda3std3__45tupleIJdlEEESC_SB_iNS1_9__extrema9arg_max_fIdlNS9_4lessIdEEEEEEJSC_SC_iSH_EEEvDpT0_,"ax",@progbits
	.align	128
        .global         _ZN6thrust24THRUST_300001_SM_1000_NS8cuda_cub4core6detail13_kernel_agentINS1_8__reduce11ReduceAgentIPN4cuda3std3__45tupleIJdlEEESC_SB_iNS1_9__extrema9arg_max_fIdlNS9_4lessIdEEEEEEJSC_SC_iSH_EEEvDpT0_
        .type           _ZN6thrust24THRUST_300001_SM_1000_NS8cuda_cub4core6detail13_kernel_agentINS1_8__reduce11ReduceAgentIPN4cuda3std3__45tupleIJdlEEESC_SB_iNS1_9__extrema9arg_max_fIdlNS9_4lessIdEEEEEEJSC_SC_iSH_EEEvDpT0_,@function
        .size           _ZN6thrust24THRUST_300001_SM_1000_NS8cuda_cub4core6detail13_kernel_agentINS1_8__reduce11ReduceAgentIPN4cuda3std3__45tupleIJdlEEESC_SB_iNS1_9__extrema9arg_max_fIdlNS9_4lessIdEEEEEEJSC_SC_iSH_EEEvDpT0_,(.L_x_717 - _ZN6thrust24THRUST_300001_SM_1000_NS8cuda_cub4core6detail13_kernel_agentINS1_8__reduce11ReduceAgentIPN4cuda3std3__45tupleIJdlEEESC_SB_iNS1_9__extrema9arg_max_fIdlNS9_4lessIdEEEEEEJSC_SC_iSH_EEEvDpT0_)
        .other          _ZN6thrust24THRUST_300001_SM_1000_NS8cuda_cub4core6detail13_kernel_agentINS1_8__reduce11ReduceAgentIPN4cuda3std3__45tupleIJdlEEESC_SB_iNS1_9__extrema9arg_max_fIdlNS9_4lessIdEEEEEEJSC_SC_iSH_EEEvDpT0_,@"STO_CUDA_ENTRY STV_DEFAULT"
_ZN6thrust24THRUST_300001_SM_1000_NS8cuda_cub4core6detail13_kernel_agentINS1_8__reduce11ReduceAgentIPN4cuda3std3__45tupleIJdlEEESC_SB_iNS1_9__extrema9arg_max_fIdlNS9_4lessIdEEEEEEJSC_SC_iSH_EEEvDpT0_:
.text._ZN6thrust24THRUST_300001_SM_1000_NS8cuda_cub4core6detail13_kernel_agentINS1_8__reduce11ReduceAgentIPN4cuda3std3__45tupleIJdlEEESC_SB_iNS1_9__extrema9arg_max_fIdlNS9_4lessIdEEEEEEJSC_SC_iSH_EEEvDpT0_:
        /* <DEDUP_REMOVED lines=21> */
.L_x_355:
[----:B0-----:R-:W-:Y:S05]  /*0150*/  BSYNC.RECONVERGENT B1 ;  /* 0x0000000000017941 */ /* 0x001fea0003800200 */
.L_x_354:
        /* <DEDUP_REMOVED lines=15> */
.L_x_362:
        /* <DEDUP_REMOVED lines=31> */
.L_x_361:
[----:B------:R-:W-:Y:S05]  /*0440*/  BSYNC.RECONVERGENT B3 ;  /* 0x0000000000037941 */ /* 0x000fea0003800200 */
.L_x_360:
[----:B------:R-:W-:Y:S02]  /*0450*/  IMAD.X R3, RZ, RZ, R3, P3 ;  /* 0x000000ffff037224 */ /* 0x000fe400018e0603 */
[----:B------:R-:W-:Y:S01]  /*0460*/  VIADD R19, R19, 0x100 ;  /* 0x0000010013137836 */ /* 0x000fe20000000000 */
[----:B------:R-:W-:Y:S06]  /*0470*/  @P2 BRA `(.L_x_362) ;  /* 0xfffffffc00742947 */ /* 0x000fec000383ffff */
.L_x_359:
[----:B------:R-:W-:Y:S05]  /*0480*/  BSYNC.RECONVERGENT B2 ;  /* 0x0000000000027941 */ /* 0x000fea0003800200 */
.L_x_358:
[----:B------:R-:W0:Y:S01]  /*0490*/  LDC.64 R8, c[0x0][0x380] ;  /* 0x0000e000ff087b82 */ /* 0x000e220000000a00 */
[----:B------:R-:W-:-:S13]  /*04a0*/  ISETP.GE.U32.AND P0, PT, R4, 0x300, PT ;  /* 0x000003000400780c */ /* 0x000fda0003f06070 */
[----:B------:R-:W-:Y:S05]  /*04b0*/  @!P0 BRA `(.L_x_357) ;  /* 0x0000000400908947 */ /* 0x000fea0003800000 */
.L_x_371:
        /* <DEDUP_REMOVED lines=13> */
[----:B------:R-:W-:Y:S01]  /*0590*/  IMAD.MOV.U32 R23, RZ, RZ, R12 ;  /* 0x000000ffff177224 */ /* 0x000fe200078e000c */
[----:B------:R-:W-:Y:S01]  /*05a0*/  MOV R25, R13 ;  /* 0x0000000d00197202 */ /* 0x000fe20000000f00 */
[----:B------:R-:W-:Y:S02]  /*05b0*/  IMAD.MOV.U32 R2, RZ, RZ, R14 ;  /* 0x000000ffff027224 */ /* 0x000fe400078e000e */
[----:B------:R-:W-:-:S09]  /*05c0*/  IMAD.MOV.U32 R3, RZ, RZ, R15 ;  /* 0x000000ffff037224 */ /* 0x000fd200078e000f */
        /* <DEDUP_REMOVED lines=9> */
.L_x_364:
[----:B------:R-:W-:Y:S05]  /*0660*/  BSYNC.RECONVERGENT B2 ;  /* 0x0000000000027941 */ /* 0x000fea0003800200 */
.L_x_363:
        /* <DEDUP_REMOVED lines=25> */
.L_x_366:
[----:B------:R-:W-:Y:S05]  /*0800*/  BSYNC.RECONVERGENT B2 ;  /* 0x0000000000027941 */ /* 0x000fea0003800200 */
.L_x_365:
        /* <DEDUP_REMOVED lines=21> */
.L_x_368:
[----:B------:R-:W-:Y:S05]  /*0960*/  BSYNC.RECONVERGENT B2 ;  /* 0x0000000000027941 */ /* 0x000fea0003800200 */
.L_x_367:
        /* <DEDUP_REMOVED lines=8> */
[----:B------:R-:W-:Y:S01]  /*09f0*/  IMAD.MOV.U32 R14, RZ, RZ, R2 ;  /* 0x000000ffff0e7224 */ /* 0x000fe200078e0002 */
[----:B------:R-:W-:Y:S01]  /*0a00*/  MOV R13, R7 ;  /* 0x00000007000d7202 */ /* 0x000fe20000000f00 */
[----:B------:R-:W-:Y:S02]  /*0a10*/  IMAD.MOV.U32 R15, RZ, RZ, R3 ;  /* 0x000000ffff0f7224 */ /* 0x000fe400078e0003 */
[----:B------:R-:W-:-:S09]  /*0a20*/  IMAD.MOV.U32 R12, RZ, RZ, R5 ;  /* 0x000000ffff0c7224 */ /* 0x000fd200078e0005 */
        /* <DEDUP_REMOVED lines=9> */
.L_x_370:
[----:B------:R-:W-:Y:S05]  /*0ac0*/  BSYNC.RECONVERGENT B2 ;  /* 0x0000000000027941 */ /* 0x000fea0003800200 */
.L_x_369:
[----:B------:R-:W-:-:S05]  /*0ad0*/  VIADD R19, R19, 0x400 ;  /* 0x0000040013137836 */ /* 0x000fca0000000000 */
[----:B------:R-:W-:-:S13]  /*0ae0*/  ISETP.GE.AND P0, PT, R19, UR5, PT ;  /* 0x0000000513007c0c */ /* 0x000fda000bf06270 */
[----:B------:R-:W-:Y:S05]  /*0af0*/  @!P0 BRA `(.L_x_371) ;  /* 0xfffffff800708947 */ /* 0x000fea000383ffff */
.L_x_357:
[----:B------:R-:W-:Y:S05]  /*0b00*/  BSYNC.RECONVERGENT B1 ;  /* 0x0000000000017941 */ /* 0x000fea0003800200 */
.L_x_356:
        /* <DEDUP_REMOVED lines=35> */
.L_x_374:
[----:B------:R-:W-:Y:S05]  /*0d40*/  BSYNC.RECONVERGENT B1 ;  /* 0x0000000000017941 */ /* 0x000fea0003800200 */
.L_x_373:
        /* <DEDUP_REMOVED lines=31> */
.L_x_376:
[----:B------:R-:W-:Y:S05]  /*0f40*/  BSYNC.RECONVERGENT B1 ;  /* 0x0000000000017941 */ /* 0x000fea0003800200 */
.L_x_375:
        /* <DEDUP_REMOVED lines=31> */
.L_x_378:
[----:B------:R-:W-:Y:S05]  /*1140*/  BSYNC.RECONVERGENT B1 ;  /* 0x0000000000017941 */ /* 0x000fea0003800200 */
.L_x_377:
        /* <DEDUP_REMOVED lines=31> */
.L_x_380:
[----:B------:R-:W-:Y:S05]  /*1340*/  BSYNC.RECONVERGENT B1 ;  /* 0x0000000000017941 */ /* 0x000fea0003800200 */
.L_x_379:
[----:B------:R-:W-:Y:S01]  /*1350*/  ISETP.GT.AND P0, PT, R9, 0xf, PT ;  /* 0x0000000f0900780c */ /* 0x000fe20003f04270 */
[----:B-1----:R1:W1:Y:S01]  /*1360*/  SHFL.DOWN PT, R6, R4, 0x10, 0x1f ;  /* 0x0a001f0004067f89 */ /* 0x00226200000e0000 */
[----:B------:R-:W-:Y:S01]  /*1370*/  BSSY.RECONVERGENT B1, `(.L_x_381) ;  /* 0x000001d000017945 */ /* 0x000fe20003800200 */
[----:B0-----:R-:W-:Y:S01]  /*1380*/  MOV R14, R8 ;  /* 0x00000008000e7202 */ /* 0x001fe20000000f00 */
[----:B----4-:R-:W-:Y:S01]  /*1390*/  IMAD.MOV.U32 R15, RZ, RZ, R10 ;  /* 0x000000ffff0f7224 */ /* 0x010fe200078e000a */
[----:B--2---:R0:W2:Y:S01]  /*13a0*/  SHFL.DOWN PT, R7, R5, 0x10, 0x1f ;  /* 0x0a001f0005077f89 */ /* 0x0040a200000e0000 */
[----:B------:R-:W-:Y:S02]  /*13b0*/  IMAD.MOV.U32 R2, RZ, RZ, R4 ;  /* 0x000000ffff027224 */ /* 0x000fe400078e0004 */
[----:B------:R-:W-:Y:S01]  /*13c0*/  IMAD.MOV.U32 R3, RZ, RZ, R5 ;  /* 0x000000ffff037224 */ /* 0x000fe200078e0005 */
[----:B------:R0:W4:Y:S04]  /*13d0*/  SHFL.DOWN PT, R11, R8, 0x10, 0x1f ;  /* 0x0a001f00080b7f89 */ /* 0x00012800000e0000 */
[----:B------:R0:W0:Y:S01]  /*13e0*/  SHFL.DOWN PT, R13, R10, 0x10, 0x1f ;  /* 0x0a001f000a0d7f89 */ /* 0x00002200000e0000 */
[----:B------:R-:W-:Y:S05]  /*13f0*/  @P0 BRA `(.L_x_382) ;  /* 0x0000000000500947 */ /* 0x000fea0003800000 */
[----:B-12---:R-:W-:Y:S01]  /*1400*/  DSETP.GEU.AND P0, PT, R4, R6, PT ;  /* 0x000000060400722a */ /* 0x006fe20003f0e000 */
        /* <DEDUP_REMOVED lines=19> */
.L_x_382:
[----:B------:R-:W-:Y:S05]  /*1540*/  BSYNC.RECONVERGENT B1 ;  /* 0x0000000000017941 */ /* 0x000fea0003800200 */
.L_x_381:
        /* <DEDUP_REMOVED lines=11> */
.L_x_384:
[----:B------:R-:W-:Y:S05]  /*1600*/  BSYNC.RECONVERGENT B1 ;  /* 0x0000000000017941 */ /* 0x000fea0003800200 */
.L_x_383:
        /* <DEDUP_REMOVED lines=8> */
[----:B-12---:R-:W1:Y:S04]  /*1690*/  LDS.128 R4, [R0+0x20] ;  /* 0x0000200000047984 */ /* 0x006e680000000c00 */
[----:B---3--:R2:W3:Y:S04]  /*16a0*/  LDS.64 R12, [R0+0x80] ;  /* 0x00008000000c7984 */ /* 0x0084e80000000a00 */
[----:B----4-:R2:W4:Y:S01]  /*16b0*/  LDS.128 R8, [R0+0x30] ;  /* 0x0000300000087984 */ /* 0x0105220000000c00 */
        /* <DEDUP_REMOVED lines=20> */
.L_x_387:
[----:B------:R-:W-:Y:S05]  /*1800*/  BSYNC.RECONVERGENT B1 ;  /* 0x0000000000017941 */ /* 0x000fea0003800200 */
.L_x_386:
        /* <DEDUP_REMOVED lines=10> */
[----:B------:R-:W-:Y:S01]  /*18b0*/  MOV R15, R26 ;  /* 0x0000001a000f7202 */ /* 0x000fe20000000f00 */
[----:B------:R-:W-:Y:S02]  /*18c0*/  IMAD.MOV.U32 R29, RZ, RZ, R27 ;  /* 0x000000ffff1d7224 */ /* 0x000fe400078e001b */
[----:B------:R-:W-:Y:S02]  /*18d0*/  IMAD.MOV.U32 R4, RZ, RZ, R24 ;  /* 0x000000ffff047224 */ /* 0x000fe400078e0018 */
[----:B------:R-:W-:-:S08]  /*18e0*/  IMAD.MOV.U32 R5, RZ, RZ, R25 ;  /* 0x000000ffff057224 */ /* 0x000fd000078e0019 */
        /* <DEDUP_REMOVED lines=9> */
.L_x_389:
[----:B------:R-:W-:Y:S05]  /*1980*/  BSYNC.RECONVERGENT B1 ;  /* 0x0000000000017941 */ /* 0x000fea0003800200 */
.L_x_388:
        /* <DEDUP_REMOVED lines=21> */
.L_x_391:
[----:B------:R-:W-:Y:S05]  /*1ae0*/  BSYNC.RECONVERGENT B1 ;  /* 0x0000000000017941 */ /* 0x000fea0003800200 */
.L_x_390:
        /* <DEDUP_REMOVED lines=23> */
.L_x_393:
[----:B------:R-:W-:Y:S05]  /*1c60*/  BSYNC.RECONVERGENT B1 ;  /* 0x0000000000017941 */ /* 0x000fea0003800200 */
.L_x_392:
        /* <DEDUP_REMOVED lines=21> */
.L_x_395:
[----:B------:R-:W-:Y:S05]  /*1dc0*/  BSYNC.RECONVERGENT B1 ;  /* 0x0000000000017941 */ /* 0x000fea0003800200 */
.L_x_394:
        /* <DEDUP_REMOVED lines=21> */
.L_x_397:
[----:B------:R-:W-:Y:S05]  /*1f20*/  BSYNC.RECONVERGENT B1 ;  /* 0x0000000000017941 */ /* 0x000fea0003800200 */
.L_x_396:
        /* <DEDUP_REMOVED lines=21> */
.L_x_372:
[----:B------:R-:W2:Y:S01]  /*2080*/  S2R R4, SR_LANEID ;  /* 0x0000000000047919 */ /* 0x000ea20000000000 */
[----:B-1----:R-:W-:Y:S01]  /*2090*/  LOP3.LUT R2, R0, 0x3e0, RZ, 0xc0, !PT ;  /* 0x000003e000027812 */ /* 0x002fe200078ec0ff */
[----:B------:R-:W-:Y:S01]  /*20a0*/  BSSY.RECONVERGENT B1, `(.L_x_398) ;  /* 0x0000024000017945 */ /* 0x000fe20003800200 */
[----:B-----5:R-:W-:Y:S02]  /*20b0*/  IMAD.MOV.U32 R16, RZ, RZ, R12 ;  /* 0x000000ffff107224 */ /* 0x020fe400078e000c */
[----:B------:R-:W-:Y:S02]  /*20c0*/  IMAD.MOV.U32 R18, RZ, RZ, R13 ;  /* 0x000000ffff127224 */ /* 0x000fe400078e000d */
[----:B------:R-:W-:Y:S01]  /*20d0*/  VIADD R3, R2, 0x20 ;  /* 0x0000002002037836 */ /* 0x000fe20000000000 */
[----:B------:R-:W-:-:S04]  /*20e0*/  LOP3.LUT R2, RZ, R2, RZ, 0x33, !PT ;  /* 0x00000002ff027212 */ /* 0x000fc800078e33ff */
[----:B------:R-:W-:Y:S01]  /*20f0*/  ISETP.GT.AND P0, PT, R3, UR8, PT ;  /* 0x0000000803007c0c */ /* 0x000fe2000bf04270 */
[----:B------:R-:W-:Y:S02]  /*2100*/  VIADD R2, R2, UR8 ;  /* 0x0000000802027c36 */ /* 0x000fe40008000000 */
[----:B------:R-:W-:-:S03]  /*2110*/  IMAD.MOV.U32 R3, RZ, RZ, R15 ;  /* 0x000000ffff037224 */ /* 0x000fc600078e000f */
[----:B------:R-:W-:Y:S01]  /*2120*/  SEL R5, R2, 0x1f, P0 ;  /* 0x0000001f02057807 */ /* 0x000fe20000000000 */
[----:B------:R-:W-:-:S04]  /*2130*/  IMAD.MOV.U32 R2, RZ, RZ, R14 ;  /* 0x000000ffff027224 */ /* 0x000fc800078e000e */
[----:B------:R1:W3:Y:S04]  /*2140*/  SHFL.DOWN PT, R6, R14, 0x1, R5 ;  /* 0x082000000e067989 */ /* 0x0002e800000e0005 */
[----:B------:R1:W4:Y:S04]  /*2150*/  SHFL.DOWN PT, R7, R15, 0x1, R5 ;  /* 0x082000000f077989 */ /* 0x00032800000e0005 */
[----:B0-----:R1:W0:Y:S01]  /*2160*/  SHFL.DOWN PT, R9, R12, 0x1, R5 ;  /* 0x082000000c097989 */ /* 0x00122200000e0005 */
[----:B--2---:R-:W-:-:S03]  /*2170*/  ISETP.GE.AND P0, PT, R4, R5, PT ;  /* 0x000000050400720c */ /* 0x004fc60003f06270 */
[----:B------:R1:W2:Y:S10]  /*2180*/  SHFL.DOWN PT, R11, R13, 0x1, R5 ;  /* 0x082000000d0b7989 */ /* 0x0002b400000e0005 */
[----:B-1----:R-:W-:Y:S05]  /*2190*/  @P0 BRA `(.L_x_399) ;  /* 0x0000000000500947 */ /* 0x002fea0003800000 */
[----:B---34-:R-:W-:Y:S01]  /*21a0*/  DSETP.GEU.AND P0, PT, R14, R6, PT ;  /* 0x000000060e00722a */ /* 0x018fe20003f0e000 */
[----:B0-----:R-:W-:Y:S01]  /*21b0*/  MOV R16, R9 ;  /* 0x0000000900107202 */ /* 0x001fe20000000f00 */
[----:B--2---:R-:W-:Y:S02]  /*21c0*/  IMAD.MOV.U32 R18, RZ, RZ, R11 ;  /* 0x000000ffff127224 */ /* 0x004fe400078e000b */
        /* <DEDUP_REMOVED lines=17> */
.L_x_399:
[----:B------:R-:W-:Y:S05]  /*22e0*/  BSYNC.RECONVERGENT B1 ;  /* 0x0000000000017941 */ /* 0x000fea0003800200 */
.L_x_398:
        /* <DEDUP_REMOVED lines=8> */
[----:B--2---:R1:W2:Y:S01]  /*2370*/  SHFL.DOWN PT, R11, R16, 0x2, R5 ;  /* 0x08400000100b7989 */ /* 0x0042a200000e0005 */
[----:B----4-:R-:W-:-:S03]  /*2380*/  IMAD.MOV.U32 R7, RZ, RZ, R3 ;  /* 0x000000ffff077224 */ /* 0x010fc600078e0003 */
[----:B------:R1:W4:Y:S04]  /*2390*/  SHFL.DOWN PT, R13, R18, 0x2, R5 ;  /* 0x08400000120d7989 */ /* 0x00032800000e0005 */
[----:B------:R-:W-:Y:S05]  /*23a0*/  @P0 BRA `(.L_x_401) ;  /* 0x0000000000500947 */ /* 0x000fea0003800000 */
[----:B0--3--:R-:W-:Y:S01]  /*23b0*/  DSETP.GEU.AND P0, PT, R2, R8, PT ;  /* 0x000000080200722a */ /* 0x009fe20003f0e000 */
        /* <DEDUP_REMOVED lines=19> */
.L_x_401:
[----:B------:R-:W-:Y:S05]  /*24f0*/  BSYNC.RECONVERGENT B1 ;  /* 0x0000000000017941 */ /* 0x000fea0003800200 */
.L_x_400:
[----:B-1----:R-:W-:Y:S01]  /*2500*/  VIADD R2, R4, 0x4 ;  /* 0x0000000404027836 */ /* 0x002fe20000000000 */
[----:B---3--:R1:W3:Y:S01]  /*2510*/  SHFL.DOWN PT, R8, R6, 0x4, R5 ;  /* 0x0880000006087989 */ /* 0x0082e200000e0005 */
[----:B------:R-:W-:Y:S01]  /*2520*/  BSSY.RECONVERGENT B1, `(.L_x_402) ;  /* 0x000001e000017945 */ /* 0x000fe20003800200 */
[----:B------:R-:W-:Y:S01]  /*2530*/  IMAD.MOV.U32 R14, RZ, RZ, R10 ;  /* 0x000000ffff0e7224 */ /* 0x000fe200078e000a */
[----:B------:R-:W-:Y:S01]  /*2540*/  MOV R3, R7 ;  /* 0x0000000700037202 */ /* 0x000fe20000000f00 */
[----:B0-----:R1:W0:Y:S01]  /*2550*/  SHFL.DOWN PT, R9, R7, 0x4, R5 ;  /* 0x0880000007097989 */ /* 0x00122200000e0005 */
[----:B------:R-:W-:Y:S01]  /*2560*/  ISETP.GT.AND P0, PT, R2, R5, PT ;  /* 0x000000050200720c */ /* 0x000fe20003f04270 */
[----:B------:R-:W-:Y:S02]  /*2570*/  IMAD.MOV.U32 R16, RZ, RZ, R12 ;  /* 0x000000ffff107224 */ /* 0x000fe400078e000c */
[----:B--2---:R1:W2:Y:S01]  /*2580*/  SHFL.DOWN PT, R11, R10, 0x4, R5 ;  /* 0x088000000a0b7989 */ /* 0x0042a200000e0005 */
[----:B------:R-:W-:-:S03]  /*2590*/  IMAD.MOV.U32 R2, RZ, RZ, R6 ;  /* 0x000000ffff027224 */ /* 0x000fc600078e0006 */
[----:B----4-:R1:W4:Y:S06]  /*25a0*/  SHFL.DOWN PT, R13, R12, 0x4, R5 ;  /* 0x088000000c0d7989 */ /* 0x01032c00000e0005 */
        /* <DEDUP_REMOVED lines=21> */
.L_x_403:
[----:B------:R-:W-:Y:S05]  /*2700*/  BSYNC.RECONVERGENT B1 ;  /* 0x0000000000017941 */ /* 0x000fea0003800200 */
.L_x_402:
[----:B-1----:R-:W-:Y:S01]  /*2710*/  VIADD R6, R4, 0x8 ;  /* 0x0000000804067836 */ /* 0x002fe20000000000 */
[----:B---3--:R1:W3:Y:S01]  /*2720*/  SHFL.DOWN PT, R8, R2, 0x8, R5 ;  /* 0x0900000002087989 */ /* 0x0082e200000e0005 */
[----:B------:R-:W-:Y:S01]  /*2730*/  BSSY.RECONVERGENT B1, `(.L_x_404) ;  /* 0x000001e000017945 */ /* 0x000fe20003800200 */
[----:B------:R-:W-:Y:S02]  /*2740*/  IMAD.MOV.U32 R10, RZ, RZ, R14 ;  /* 0x000000ffff0a7224 */ /* 0x000fe400078e000e */
[----:B------:R-:W-:Y:S01]  /*2750*/  ISETP.GT.AND P0, PT, R6, R5, PT ;  /* 0x000000050600720c */ /* 0x000fe20003f04270 */
[----:B0-----:R1:W0:Y:S01]  /*2760*/  SHFL.DOWN PT, R9, R3, 0x8, R5 ;  /* 0x0900000003097989 */ /* 0x00122200000e0005 */
[----:B------:R-:W-:Y:S02]  /*2770*/  IMAD.MOV.U32 R12, RZ, RZ, R16 ;  /* 0x000000ffff0c7224 */ /* 0x000fe400078e0010 */
[----:B------:R-:W-:Y:S01]  /*2780*/  IMAD.MOV.U32 R6, RZ, RZ, R2 ;  /* 0x000000ffff067224 */ /* 0x000fe200078e0002 */
[----:B--2---:R1:W2:Y:S01]  /*2790*/  SHFL.DOWN PT, R11, R14, 0x8, R5 ;  /* 0x090000000e0b7989 */ /* 0x0042a200000e0005 */
[----:B------:R-:W-:-:S03]  /*27a0*/  IMAD.MOV.U32 R7, RZ, RZ, R3 ;  /* 0x000000ffff077224 */ /* 0x000fc600078e0003 */
[----:B----4-:R1:W4:Y:S04]  /*27b0*/  SHFL.DOWN PT, R13, R16, 0x8, R5 ;  /* 0x09000000100d7989 */ /* 0x01032800000e0005 */
        /* <DEDUP_REMOVED lines=21> */
.L_x_405:
[----:B------:R-:W-:Y:S05]  /*2910*/  BSYNC.RECONVERGENT B1 ;  /* 0x0000000000017941 */ /* 0x000fea0003800200 */
.L_x_404:
[----:B-1----:R-:W-:Y:S01]  /*2920*/  VIADD R2, R4, 0x10 ;  /* 0x0000001004027836 */ /* 0x002fe20000000000 */
[----:B---3--:R1:W3:Y:S01]  /*2930*/  SHFL.DOWN PT, R8, R6, 0x10, R5 ;  /* 0x0a00000006087989 */ /* 0x0082e200000e0005 */
[----:B------:R-:W-:Y:S01]  /*2940*/  BSSY.RECONVERGENT B1, `(.L_x_406) ;  /* 0x000001e000017945 */ /* 0x000fe20003800200 */
[----:B------:R-:W-:Y:S02]  /*2950*/  IMAD.MOV.U32 R14, RZ, RZ, R10 ;  /* 0x000000ffff0e7224 */ /* 0x000fe400078e000a */
[----:B------:R-:W-:Y:S01]  /*2960*/  ISETP.GT.AND P0, PT, R2, R5, PT ;  /* 0x000000050200720c */ /* 0x000fe20003f04270 */
[----:B0-----:R1:W0:Y:S01]  /*2970*/  SHFL.DOWN PT, R9, R7, 0x10, R5 ;  /* 0x0a00000007097989 */ /* 0x00122200000e0005 */
[----:B------:R-:W-:Y:S01]  /*2980*/  IMAD.MOV.U32 R15, RZ, RZ, R12 ;  /* 0x000000ffff0f7224 */ /* 0x000fe200078e000c */
[----:B------:R-:W-:Y:S01]  /*2990*/  MOV R2, R6 ;  /* 0x0000000600027202 */ /* 0x000fe20000000f00 */
[----:B------:R-:W-:Y:S01]  /*29a0*/  IMAD.MOV.U32 R3, RZ, RZ, R7 ;  /* 0x000000ffff037224 */ /* 0x000fe200078e0007 */
[----:B--2---:R1:W2:Y:S04]  /*29b0*/  SHFL.DOWN PT, R11, R10, 0x10, R5 ;  /* 0x0a0000000a0b7989 */ /* 0x0042a800000e0005 */
        /* <DEDUP_REMOVED lines=22> */
.L_x_407:
[----:B------:R-:W-:Y:S05]  /*2b20*/  BSYNC.RECONVERGENT B1 ;  /* 0x0000000000017941 */ /* 0x000fea0003800200 */
.L_x_406:
        /* <DEDUP_REMOVED lines=11> */
.L_x_409:
[----:B------:R-:W-:Y:S05]  /*2be0*/  BSYNC.RECONVERGENT B1 ;  /* 0x0000000000017941 */ /* 0x000fea0003800200 */
.L_x_408:
[----:B------:R-:W-:Y:S01]  /*2bf0*/  BAR.SYNC.DEFER_BLOCKING 0x0 ;  /* 0x0000000000007b1d */ /* 0x000fe20000010000 */
[----:B------:R-:W-:-:S13]  /*2c00*/  ISETP.NE.AND P1, PT, R0, RZ, PT ;  /* 0x000000ff0000720c */ /* 0x000fda0003f25270 */
[----:B------:R-:W-:Y:S05]  /*2c10*/  @P1 BRA `(.L_x_385) ;  /* 0x0000003400981947 */ /* 0x000fea0003800000 */
[----:B------:R-:W-:Y:S01]  /*2c20*/  UISETP.GE.AND UP0, UPT, UR8, 0x21, UPT ;  /* 0x000000210800788c */ /* 0x000fe2000bf06270 */
[----:B--2---:R-:W-:Y:S02]  /*2c30*/  IMAD.MOV.U32 R11, RZ, RZ, R14 ;  /* 0x000000ffff0b7224 */ /* 0x004fe400078e000e */
[----:B---3--:R-:W-:Y:S02]  /*2c40*/  IMAD.MOV.U32 R8, RZ, RZ, R15 ;  /* 0x000000ffff087224 */ /* 0x008fe400078e000f */
[----:B------:R-:W-:Y:S02]  /*2c50*/  IMAD.MOV.U32 R4, RZ, RZ, R2 ;  /* 0x000000ffff047224 */ /* 0x000fe400078e0002 */
[----:B-1----:R-:W-:Y:S02]  /*2c60*/  IMAD.MOV.U32 R5, RZ, RZ, R3 ;  /* 0x000000ffff057224 */ /* 0x002fe400078e0003 */
[----:B------:R-:W-:Y:S05]  /*2c70*/  BRA.U !UP0, `(.L_x_410) ;  /* 0x00000001086c7547 */ /* 0x000fea000b800000 */
[----:B------:R-:W1:Y:S01]  /*2c80*/  S2UR UR5, SR_CgaCtaId ;  /* 0x00000000000579c3 */ /* 0x000e620000008800 */
[----:B------:R-:W-:Y:S01]  /*2c90*/  UMOV UR4, 0x400 ;  /* 0x0000040000047882 */ /* 0x000fe20000000000 */
[----:B------:R-:W-:Y:S01]  /*2ca0*/  BSSY.RECONVERGENT B1, `(.L_x_410) ;  /* 0x0000018000017945 */ /* 0x000fe20003800200 */
[----:B-1----:R-:W-:-:S09]  /*2cb0*/  ULEA UR4, UR5, UR4, 0x18 ;  /* 0x0000000405047291 */ /* 0x002fd2000f8ec0ff */
[----:B------:R-:W1:Y:S04]  /*2cc0*/  LDS.64 R6, [UR4+0x18] ;  /* 0x00001804ff067984 */ /* 0x000e680008000a00 */
[----:B----4-:R-:W2:Y:S01]  /*2cd0*/  LDS.64 R12, [UR4+0x20] ;  /* 0x00002004ff0c7984 */ /* 0x010ea20008000a00 */
[----:B-1----:R-:W-:Y:S01]  /*2ce0*/  DSETP.GEU.AND P0, PT, R2, R6, PT ;  /* 0x000000060200722a */ /* 0x002fe20003f0e000 */
        /* <DEDUP_REMOVED lines=19> */
.L_x_411:
[----:B------:R-:W-:Y:S05]  /*2e20*/  BSYNC.RECONVERGENT B1 ;  /* 0x0000000000017941 */ /* 0x000fea0003800200 */
.L_x_410:
[----:B------:R-:W-:Y:S01]  /*2e30*/  UISETP.GE.AND UP0, UPT, UR8, 0x41, UPT ;  /* 0x000000410800788c */ /* 0x000fe2000bf06270 */
[----:B0-----:R-:W-:Y:S01]  /*2e40*/  IMAD.MOV.U32 R9, RZ, RZ, R11 ;  /* 0x000000ffff097224 */ /* 0x001fe200078e000b */
        /* <DEDUP_REMOVED lines=9> */
[----:B----4-:R-:W1:Y:S01]  /*2ee0*/  LDS.64 R12, [UR4+0x30] ;  /* 0x00003004ff0c7984 */ /* 0x010e620008000a00 */
        /* <DEDUP_REMOVED lines=20> */
.L_x_413:
[----:B------:R-:W-:Y:S05]  /*3030*/  BSYNC.RECONVERGENT B1 ;  /* 0x0000000000017941 */ /* 0x000fea0003800200 */
.L_x_412:
        /* <DEDUP_REMOVED lines=32> */
.L_x_415:
[----:B------:R-:W-:Y:S05]  /*3240*/  BSYNC.RECONVERGENT B1 ;  /* 0x0000000000017941 */ /* 0x000fea0003800200 */
.L_x_414:
        /* <DEDUP_REMOVED lines=32> */
.L_x_417:
[----:B------:R-:W-:Y:S05]  /*3450*/  BSYNC.RECONVERGENT B1 ;  /* 0x0000000000017941 */ /* 0x000fea0003800200 */
.L_x_416:
        /* <DEDUP_REMOVED lines=32> */
.L_x_419:
[----:B------:R-:W-:Y:S05]  /*3660*/  BSYNC.RECONVERGENT B1 ;  /* 0x0000000000017941 */ /* 0x000fea0003800200 */
.L_x_418:
        /* <DEDUP_REMOVED lines=13> */
[----:B------:R-:W-:Y:S01]  /*3740*/  MOV R6, R2 ;  /* 0x0000000200067202 */ /* 0x000fe20000000f00 */
[----:B------:R-:W-:Y:S02]  /*3750*/  IMAD.MOV.U32 R7, RZ, RZ, R3 ;  /* 0x000000ffff077224 */ /* 0x000fe400078e0003 */
        /* <DEDUP_REMOVED lines=17> */
.L_x_421:
[----:B------:R-:W-:Y:S05]  /*3870*/  BSYNC.RECONVERGENT B1 ;  /* 0x0000000000017941 */ /* 0x000fea0003800200 */
.L_x_420:
        /* <DEDUP_REMOVED lines=32> */
.L_x_353:
        /* <DEDUP_REMOVED lines=34> */
[----:B------:R-:W-:-:S04]  /*3ca0*/  IMAD.MOV.U32 R15, RZ, RZ, 0x500 ;  /* 0x00000500ff0f7424 */ /* 0x000fc800078e00ff */
        /* <DEDUP_REMOVED lines=8> */
[----:B------:R-:W-:Y:S02]  /*3d30*/  @P2 MOV R9, R13 ;  /* 0x0000000d00092202 */ /* 0x000fe40000000f00 */
[----:B------:R-:W-:-:S04]  /*3d40*/  @P2 SEL R7, R11, R7, P0 ;  /* 0x000000070b072207 */ /* 0x000fc80000000000 */
        /* <DEDUP_REMOVED lines=11> */
[----:B------:R-:W-:Y:S01]  /*3e00*/  IMAD.MOV.U32 R27, RZ, RZ, R2 ;  /* 0x000000ffff1b7224 */ /* 0x000fe200078e0002 */
[----:B------:R-:W0:Y:S01]  /*3e10*/  LDCU UR4, c[0x0][0x390] ;  /* 0x00007200ff0477ac */ /* 0x000e220008000800 */
[----:B------:R-:W-:Y:S02]  /*3e20*/  IMAD.MOV.U32 R24, RZ, RZ, R3 ;  /* 0x000000ffff187224 */ /* 0x000fe400078e0003 */
[----:B------:R-:W-:-:S07]  /*3e30*/  IMAD.MOV.U32 R25, RZ, RZ, 0x500 ;  /* 0x00000500ff197424 */ /* 0x000fce00078e00ff */
.L_x_423:
[----:B------:R-:W1:Y:S01]  /*3e40*/  LDC.64 R22, c[0x0][0x380] ;  /* 0x0000e000ff167b82 */ /* 0x000e620000000a00 */
[----:B------:R-:W-:-:S04]  /*3e50*/  IMAD.IADD R3, R0, 0x1, R25 ;  /* 0x0000000100037824 */ /* 0x000fc800078e0219 */
[----:B-1----:R-:W-:-:S05]  /*3e60*/  IMAD.WIDE.U32 R22, R3, 0x10, R22 ;  /* 0x0000001003167825 */ /* 0x002fca00078e0016 */
        /* <DEDUP_REMOVED lines=17> */
[----:B------:R-:W-:-:S06]  /*3f80*/  @P2 IMAD.MOV.U32 R6, RZ, RZ, R29 ;  /* 0x000000ffff062224 */ /* 0x000fcc00078e001d */
[----:B----4-:R-:W-:Y:S01]  /*3f90*/  DSETP.GEU.AND P1, PT, R6, R10, PT ;  /* 0x0000000a0600722a */ /* 0x010fe20003f2e000 */
[----:B------:R-:W-:Y:S02]  /*3fa0*/  @P2 SEL R8, R27, R8, P0 ;  /* 0x000000081b082207 */ /* 0x000fe40000000000 */
[----:B------:R-:W-:-:S11]  /*3fb0*/  @P2 SEL R9, R24, R9, P0 ;  /* 0x0000000918092207 */ /* 0x000fd60000000000 */
[----:B-----5:R-:W-:-:S04]  /*3fc0*/  @P1 ISETP.GE.U32.AND P0, PT, R8, R12, PT ;  /* 0x0000000c0800120c */ /* 0x020fc80003f06070 */
        /* <DEDUP_REMOVED lines=25> */
[----:B------:R-:W-:Y:S01]  /*4160*/  @P1 IMAD.MOV.U32 R19, RZ, RZ, R15 ;  /* 0x000000ffff131224 */ /* 0x000fe200078e000f */
[----:B------:R-:W-:Y:S02]  /*4170*/  @P1 SEL R20, R16, R20, P0 ;  /* 0x0000001410141207 */ /* 0x000fe40000000000 */
[----:B------:R-:W-:Y:S01]  /*4180*/  @P1 SEL R21, R17, R21, P0 ;  /* 0x0000001511151207 */ /* 0x000fe20000000000 */
[----:B------:R-:W-:-:S05]  /*4190*/  VIADD R7, R25, 0xa00 ;  /* 0x00000a0019077836 */ /* 0x000fca0000000000 */
[----:B0-----:R-:W-:Y:S01]  /*41a0*/  ISETP.GT.AND P1, PT, R7, UR4, PT ;  /* 0x0000000407007c0c */ /* 0x001fe2000bf24270 */
[----:B------:R-:W-:-:S04]  /*41b0*/  VIADD R15, R25, 0x500 ;  /* 0x00000500190f7836 */ /* 0x000fc80000000000 */
[----:B------:R-:W-:Y:S01]  /*41c0*/  IMAD.MOV.U32 R25, RZ, RZ, R15 ;  /* 0x000000ffff197224 */ /* 0x000fe200078e000f */
[----:B--2---:R-:W-:-:S14]  /*41d0*/  DSETP.GEU.AND P2, PT, R18, R4, PT ;  /* 0x000000041200722a */ /* 0x004fdc0003f4e000 */
[----:B------:R-:W-:-:S04]  /*41e0*/  @P2 ISETP.GE.U32.AND P0, PT, R20, R2, PT ;  /* 0x000000021400220c */ /* 0x000fc80003f06070 */
[----:B------:R-:W-:-:S13]  /*41f0*/  @P2 ISETP.GE.AND.EX P0, PT, R21, R3, PT, P0 ;  /* 0x000000031500220c */ /* 0x000fda0003f06300 */
[----:B------:R-:W-:-:S06]  /*4200*/  @P2 DSETP.GT.OR P0, PT, R18, R4, !P0 ;  /* 0x000000041200222a */ /* 0x000fcc0004704400 */
[----:B------:R-:W-:Y:S02]  /*4210*/  @P2 FSEL R6, R18, R4, P0 ;  /* 0x0000000412062208 */ /* 0x000fe40000000000 */
[----:B------:R-:W-:Y:S02]  /*4220*/  @P2 FSEL R19, R19, R5, P0 ;  /* 0x0000000513132208 */ /* 0x000fe40000000000 */
[----:B------:R-:W-:Y:S02]  /*4230*/  @P2 SEL R2, R20, R2, P0 ;  /* 0x0000000214022207 */ /* 0x000fe40000000000 */
[----:B------:R-:W-:Y:S01]  /*4240*/  @P2 SEL R3, R21, R3, P0 ;  /* 0x0000000315032207 */ /* 0x000fe20000000000 */
[----:B------:R-:W-:Y:S02]  /*4250*/  @P2 IMAD.MOV.U32 R4, RZ, RZ, R6 ;  /* 0x000000ffff042224 */ /* 0x000fe400078e0006 */
[----:B------:R-:W-:Y:S02]  /*4260*/  @P2 IMAD.MOV.U32 R5, RZ, RZ, R19 ;  /* 0x000000ffff052224 */ /* 0x000fe400078e0013 */
[----:B------:R-:W-:-:S02]  /*4270*/  IMAD.MOV.U32 R27, RZ, RZ, R2 ;  /* 0x000000ffff1b7224 */ /* 0x000fc400078e0002 */
[----:B------:R-:W-:Y:S01]  /*4280*/  IMAD.MOV.U32 R24, RZ, RZ, R3 ;  /* 0x000000ffff187224 */ /* 0x000fe200078e0003 */
[----:B------:R-:W-:Y:S06]  /*4290*/  @!P1 BRA `(.L_x_423) ;  /* 0xfffffff800e89947 */ /* 0x000fec000383ffff */
.L_x_422:
[----:B------:R-:W-:-:S13]  /*42a0*/  ISETP.GE.AND P0, PT, R15, UR4, PT ;  /* 0x000000040f007c0c */ /* 0x000fda000bf06270 */
        /* <DEDUP_REMOVED lines=12> */
[----:B------:R-:W0:Y:S01]  /*4370*/  LDC.64 R6, c[0x0][0x380] ;  /* 0x0000e000ff067b82 */ /* 0x000e220000000a00 */
[----:B------:R-:W-:Y:S01]  /*4380*/  LEA.HI R8, R20, 0x1, RZ, 0x18 ;  /* 0x0000000114087811 */ /* 0x000fe200078fc0ff */
[----:B------:R-:W-:Y:S01]  /*4390*/  IMAD.IADD R21, R0, 0x1, R15 ;  /* 0x0000000100157824 */ /* 0x000fe200078e020f */
[----:B------:R-:W-:Y:S02]  /*43a0*/  MOV R12, R0 ;  /* 0x00000000000c7202 */ /* 0x000fe40000000f00 */
[----:B------:R-:W-:-:S05]  /*43b0*/  LOP3.LUT R8, R8, 0x3, RZ, 0xc0, !PT ;  /* 0x0000000308087812 */ /* 0x000fca00078ec0ff */
[----:B------:R-:W-:-:S07]  /*43c0*/  IMAD.MOV R14, RZ, RZ, -R8 ;  /* 0x000000ffff0e7224 */ /* 0x000fce00078e0a08 */
.L_x_430:
[----:B0-----:R-:W-:-:S05]  /*43d0*/  IMAD.WIDE.U32 R18, R21, 0x10, R6 ;  /* 0x0000001015127825 */ /* 0x001fca00078e0006 */
[----:B------:R-:W2:Y:S04]  /*43e0*/  LDG.E.64.CONSTANT R8, desc[UR6][R18.64] ;  /* 0x0000000612087981 */ /* 0x000ea8000c1e9b00 */
[----:B------:R-:W3:Y:S01]  /*43f0*/  LDG.E.64.CONSTANT R10, desc[UR6][R18.64+0x8] ;  /* 0x00000806120a7981 */ /* 0x000ee2000c1e9b00 */
[----:B------:R-:W-:Y:S01]  /*4400*/  VIADD R14, R14, 0x1 ;  /* 0x000000010e0e7836 */ /* 0x000fe20000000000 */
[----:B------:R-:W-:Y:S01]  /*4410*/  BSSY.RECONVERGENT B3, `(.L_x_428) ;  /* 0x000001a000037945 */ /* 0x000fe20003800200 */
[----:B------:R-:W-:Y:S02]  /*4420*/  IMAD.MOV.U32 R23, RZ, RZ, R2 ;  /* 0x000000ffff177224 */ /* 0x000fe400078e0002 */
        /* <DEDUP_REMOVED lines=24> */
.L_x_429:
[----:B------:R-:W-:Y:S05]  /*45b0*/  BSYNC.RECONVERGENT B3 ;  /* 0x0000000000037941 */ /* 0x000fea0003800200 */
.L_x_428:
[----:B------:R-:W-:Y:S02]  /*45c0*/  VIADD R12, R12, 0x100 ;  /* 0x000001000c0c7836 */ /* 0x000fe40000000000 */
[----:B------:R-:W-:Y:S01]  /*45d0*/  VIADD R21, R21, 0x100 ;  /* 0x0000010015157836 */ /* 0x000fe20000000000 */
[----:B------:R-:W-:Y:S06]  /*45e0*/  @P2 BRA `(.L_x_430) ;  /* 0xfffffffc00782947 */ /* 0x000fec000383ffff */
.L_x_427:
[----:B------:R-:W-:Y:S05]  /*45f0*/  BSYNC.RECONVERGENT B2 ;  /* 0x0000000000027941 */ /* 0x000fea0003800200 */
.L_x_426:
[----:B------:R-:W-:-:S13]  /*4600*/  ISETP.GE.U32.AND P0, PT, R20, 0x300, PT ;  /* 0x000003001400780c */ /* 0x000fda0003f06070 */
[----:B------:R-:W-:Y:S05]  /*4610*/  @!P0 BRA `(.L_x_425) ;  /* 0x0000000400c88947 */ /* 0x000fea0003800000 */
[----:B------:R-:W0:Y:S01]  /*4620*/  LDCU.64 UR8, c[0x0][0x380] ;  /* 0x00007000ff0877ac */ /* 0x000e220008000a00 */
[----:B------:R-:W1:Y:S01]  /*4630*/  LDC.64 R10, c[0x0][0x380] ;  /* 0x0000e000ff0a7b82 */ /* 0x000e620000000a00 */
[C---:B------:R-:W-:Y:S01]  /*4640*/  IADD3 R17, P0, PT, R12.reuse, R15, RZ ;  /* 0x0000000f0c117210 */ /* 0x040fe20007f1e0ff */
[----:B------:R-:W-:-:S04]  /*4650*/  IMAD.IADD R15, R12, 0x1, R15 ;  /* 0x000000010c0f7824 */ /* 0x000fc800078e020f */
[----:B------:R-:W-:Y:S01]  /*4660*/  IMAD.X R6, RZ, RZ, RZ, P0 ;  /* 0x000000ffff067224 */ /* 0x000fe200000e06ff */
[----:B0-----:R-:W-:-:S04]  /*4670*/  LEA R14, P1, R17, UR8, 0x4 ;  /* 0x00000008110e7c11 */ /* 0x001fc8000f8220ff */
[----:B------:R-:W-:Y:S02]  /*4680*/  IADD3 R14, P0, PT, R14, 0x3008, RZ ;  /* 0x000030080e0e7810 */ /* 0x000fe40007f1e0ff */
[----:B------:R-:W-:-:S05]  /*4690*/  LEA.HI.X R17, R17, UR9, R6, 0x4, P1 ;  /* 0x0000000911117c11 */ /* 0x000fca00088f2406 */
[----:B------:R-:W-:-:S07]  /*46a0*/  IMAD.X R17, RZ, RZ, R17, P0 ;  /* 0x000000ffff117224 */ /* 0x000fce00000e0611 */
.L_x_439:
[----:B-1----:R-:W-:-:S05]  /*46b0*/  IMAD.WIDE.U32 R8, R15, 0x10, R10 ;  /* 0x000000100f087825 */ /* 0x002fca00078e000a */
[----:B------:R-:W2:Y:S04]  /*46c0*/  LDG.E.64.CONSTANT R22, desc[UR6][R8.64] ;  /* 0x0000000608167981 */ /* 0x000ea8000c1e9b00 */
[----:B------:R0:W3:Y:S02]  /*46d0*/  LDG.E.64.CONSTANT R6, desc[UR6][R8.64+0x8] ;  /* 0x0000080608067981 */ /* 0x0000e4000c1e9b00 */
[----:B0-----:R-:W-:Y:S02]  /*46e0*/  IMAD.MOV.U32 R8, RZ, RZ, R14 ;  /* 0x000000ffff087224 */ /* 0x001fe400078e000e */
[----:B------:R-:W-:-:S05]  /*46f0*/  IMAD.MOV.U32 R9, RZ, RZ, R17 ;  /* 0x000000ffff097224 */ /* 0x000fca00078e0011 */
[----:B------:R0:W5:Y:S04]  /*4700*/  LDG.E.64.CONSTANT R20, desc[UR6][R8.64+-0x2008] ;  /* 0xffdff80608147981 */ /* 0x000168000c1e9b00 */
[----:B------:R0:W5:Y:S01]  /*4710*/  LDG.E.64.CONSTANT R18, desc[UR6][R8.64+-0x2000] ;  /* 0xffe0000608127981 */ /* 0x000162000c1e9b00 */
[----:B------:R-:W-:Y:S01]  /*4720*/  BSSY.RECONVERGENT B2, `(.L_x_431) ;  /* 0x0000015000027945 */ /* 0x000fe20003800200 */
[----:B--2---:R-:W-:Y:S01]  /*4730*/  DSETP.GEU.AND P0, PT, R4, R22, PT ;  /* 0x000000160400722a */ /* 0x004fe20003f0e000 */
[----:B------:R-:W-:Y:S02]  /*4740*/  IMAD.MOV.U32 R16, RZ, RZ, R22 ;  /* 0x000000ffff107224 */ /* 0x000fe400078e0016 */
[----:B------:R-:W-:Y:S01]  /*4750*/  IMAD.MOV.U32 R17, RZ, RZ, R23 ;  /* 0x000000ffff117224 */ /* 0x000fe200078e0017 */
[----:B---3--:R-:W-:Y:S01]  /*4760*/  MOV R29, R7 ;  /* 0x00000007001d7202 */ /* 0x008fe20000000f00 */
[----:B------:R-:W-:-:S09]  /*4770*/  IMAD.MOV.U32 R27, RZ, RZ, R6 ;  /* 0x000000ffff1b7224 */ /* 0x000fd200078e0006 */
        /* <DEDUP_REMOVED lines=15> */
.L_x_432:
[----:B------:R-:W-:Y:S05]  /*4870*/  BSYNC.RECONVERGENT B2 ;  /* 0x0000000000027941 */ /* 0x000fea0003800200 */
.L_x_431:
[----:B------:R0:W5:Y:S04]  /*4880*/  LDG.E.64.CONSTANT R6, desc[UR6][R8.64+-0x1008] ;  /* 0xffeff80608067981 */ /* 0x000168000c1e9b00 */
[----:B------:R0:W5:Y:S02]  /*4890*/  LDG.E.64.CONSTANT R4, desc[UR6][R8.64+-0x1000] ;  /* 0xfff0000608047981 */ /* 0x000164000c1e9b00 */
[----:B-----5:R-:W-:Y:S01]  /*48a0*/  DSETP.GEU.AND P0, PT, R16, R20, PT ;  /* 0x000000141000722a */ /* 0x020fe20003f0e000 */
[----:B------:R-:W-:Y:S01]  /*48b0*/  BSSY.RECONVERGENT B2, `(.L_x_433) ;  /* 0x0000014000027945 */ /* 0x000fe20003800200 */
[----:B------:R-:W-:Y:S02]  /*48c0*/  IMAD.MOV.U32 R2, RZ, RZ, R20 ;  /* 0x000000ffff027224 */ /* 0x000fe400078e0014 */
[----:B------:R-:W-:-:S02]  /*48d0*/  IMAD.MOV.U32 R3, RZ, RZ, R21 ;  /* 0x000000ffff037224 */ /* 0x000fc400078e0015 */
        /* <DEDUP_REMOVED lines=17> */
.L_x_434:
[----:B------:R-:W-:Y:S05]  /*49f0*/  BSYNC.RECONVERGENT B2 ;  /* 0x0000000000027941 */ /* 0x000fea0003800200 */
.L_x_433:
[----:B------:R0:W5:Y:S04]  /*4a00*/  LDG.E.64.CONSTANT R16, desc[UR6][R8.64+-0x8] ;  /* 0xfffff80608107981 */ /* 0x000168000c1e9b00 */
[----:B------:R0:W5:Y:S01]  /*4a10*/  LDG.E.64.CONSTANT R18, desc[UR6][R8.64] ;  /* 0x0000000608127981 */ /* 0x000162000c1e9b00 */
[----:B------:R-:W-:Y:S01]  /*4a20*/  DSETP.GEU.AND P0, PT, R2, R6, PT ;  /* 0x000000060200722a */ /* 0x000fe20003f0e000 */
[----:B------:R-:W-:Y:S01]  /*4a30*/  BSSY.RECONVERGENT B2, `(.L_x_435) ;  /* 0x0000014000027945 */ /* 0x000fe20003800200 */
[----:B------:R-:W-:Y:S02]  /*4a40*/  IMAD.MOV.U32 R20, RZ, RZ, R6 ;  /* 0x000000ffff147224 */ /* 0x000fe400078e0006 */
[----:B------:R-:W-:Y:S02]  /*4a50*/  IMAD.MOV.U32 R21, RZ, RZ, R7 ;  /* 0x000000ffff157224 */ /* 0x000fe400078e0007 */
[----:B------:R-:W-:-:S02]  /*4a60*/  IMAD.MOV.U32 R29, RZ, RZ, R4 ;  /* 0x000000ffff1d7224 */ /* 0x000fc400078e0004 */
        /* <DEDUP_REMOVED lines=16> */
.L_x_436:
[----:B------:R-:W-:Y:S05]  /*4b70*/  BSYNC.RECONVERGENT B2 ;  /* 0x0000000000027941 */ /* 0x000fea0003800200 */
.L_x_435:
[----:B-----5:R-:W-:Y:S01]  /*4b80*/  DSETP.GEU.AND P0, PT, R20, R16, PT ;  /* 0x000000101400722a */ /* 0x020fe20003f0e000 */
[----:B------:R-:W-:Y:S01]  /*4b90*/  BSSY.RECONVERGENT B2, `(.L_x_437) ;  /* 0x0000014000027945 */ /* 0x000fe20003800200 */
[----:B------:R-:W-:Y:S02]  /*4ba0*/  IMAD.MOV.U32 R4, RZ, RZ, R16 ;  /* 0x000000ffff047224 */ /* 0x000fe400078e0010 */
[----:B------:R-:W-:Y:S02]  /*4bb0*/  IMAD.MOV.U32 R5, RZ, RZ, R17 ;  /* 0x000000ffff057224 */ /* 0x000fe400078e0011 */
[----:B------:R-:W-:Y:S02]  /*4bc0*/  IMAD.MOV.U32 R2, RZ, RZ, R18 ;  /* 0x000000ffff027224 */ /* 0x000fe400078e0012 */
[----:B------:R-:W-:-:S06]  /*4bd0*/  IMAD.MOV.U32 R3, RZ, RZ, R19 ;  /* 0x000000ffff037224 */ /* 0x000fcc00078e0013 */
        /* <DEDUP_REMOVED lines=15> */
.L_x_438:
[----:B------:R-:W-:Y:S05]  /*4cd0*/  BSYNC.RECONVERGENT B2 ;  /* 0x0000000000027941 */ /* 0x000fea0003800200 */
.L_x_437:
[----:B------:R-:W-:Y:S01]  /*4ce0*/  VIADD R12, R12, 0x400 ;  /* 0x000004000c0c7836 */ /* 0x000fe20000000000 */
[----:B------:R-:W-:Y:S01]  /*4cf0*/  IADD3 R14, P1, PT, R8, 0x4000, RZ ;  /* 0x00004000080e7810 */ /* 0x000fe20007f3e0ff */
[----:B------:R-:W-:-:S03]  /*4d00*/  VIADD R15, R15, 0x400 ;  /* 0x000004000f0f7836 */ /* 0x000fc60000000000 */
[----:B------:R-:W-:Y:S01]  /*4d10*/  ISETP.GE.AND P0, PT, R12, R13, PT ;  /* 0x0000000d0c00720c */ /* 0x000fe20003f06270 */
[----:B------:R-:W-:-:S12]  /*4d20*/  IMAD.X R17, RZ, RZ, R9, P1 ;  /* 0x000000ffff117224 */ /* 0x000fd800008e0609 */
[----:B------:R-:W-:Y:S05]  /*4d30*/  @!P0 BRA `(.L_x_439) ;  /* 0xfffffff8005c8947 */ /* 0x000fea000383ffff */
.L_x_425:
[----:B------:R-:W-:Y:S05]  /*4d40*/  BSYNC.RECONVERGENT B1 ;  /* 0x0000000000017941 */ /* 0x000fea0003800200 */
.L_x_424:
        /* <DEDUP_REMOVED lines=32> */
.L_x_441:
[----:B------:R-:W-:Y:S05]  /*4f50*/  BSYNC.RECONVERGENT B1 ;  /* 0x0000000000017941 */ /* 0x000fea0003800200 */
.L_x_440:
        /* <DEDUP_REMOVED lines=12> */
[----:B---3--:R-:W-:Y:S01]  /*5020*/  IMAD.MOV.U32 R8, RZ, RZ, R14 ;  /* 0x000000ffff087224 */ /* 0x008fe200078e000e */
        /* <DEDUP_REMOVED lines=18> */
.L_x_443:
[----:B------:R-:W-:Y:S05]  /*5150*/  BSYNC.RECONVERGENT B1 ;  /* 0x0000000000017941 */ /* 0x000fea0003800200 */
.L_x_442:
[----:B------:R-:W-:Y:S01]  /*5160*/  ISETP.GT.AND P0, PT, R10, 0x1b, PT ;  /* 0x0000001b0a00780c */ /* 0x000fe20003f04270 */
[----:B0-----:R0:W0:Y:S01]  /*5170*/  SHFL.DOWN PT, R6, R2, 0x4, 0x1f ;  /* 0x08801f0002067f89 */ /* 0x00102200000e0000 */
[----:B------:R-:W-:Y:S01]  /*5180*/  BSSY.RECONVERGENT B1, `(.L_x_444) ;  /* 0x000001d000017945 */ /* 0x000fe20003800200 */
[----:B------:R-:W-:Y:S02]  /*5190*/  IMAD.MOV.U32 R11, RZ, RZ, R8 ;  /* 0x000000ffff0b7224 */ /* 0x000fe400078e0008 */
[----:B------:R0:W0:Y:S01]  /*51a0*/  SHFL.DOWN PT, R7, R3, 0x4, 0x1f ;  /* 0x08801f0003077f89 */ /* 0x00002200000e0000 */
[----:B------:R-:W-:Y:S02]  /*51b0*/  IMAD.MOV.U32 R12, RZ, RZ, R9 ;  /* 0x000000ffff0c7224 */ /* 0x000fe400078e0009 */
[----:B-1----:R-:W-:Y:S01]  /*51c0*/  IMAD.MOV.U32 R4, RZ, RZ, R2 ;  /* 0x000000ffff047224 */ /* 0x002fe200078e0002 */
[----:B----4-:R1:W4:Y:S01]  /*51d0*/  SHFL.DOWN PT, R13, R8, 0x4, 0x1f ;  /* 0x08801f00080d7f89 */ /* 0x01032200000e0000 */
[----:B--2---:R-:W-:-:S03]  /*51e0*/  IMAD.MOV.U32 R5, RZ, RZ, R3 ;  /* 0x000000ffff057224 */ /* 0x004fc600078e0003 */
[----:B---3--:R1:W2:Y:S01]  /*51f0*/  SHFL.DOWN PT, R14, R9, 0x4, 0x1f ;  /* 0x08801f00090e7f89 */ /* 0x0082a200000e0000 */
[----:B------:R-:W-:Y:S05]  /*5200*/  @P0 BRA `(.L_x_445) ;  /* 0x0000000000500947 */ /* 0x000fea0003800000 */
[----:B0-----:R-:W-:Y:S01]  /*5210*/  DSETP.GEU.AND P0, PT, R2, R6, PT ;  /* 0x000000060200722a */ /* 0x001fe20003f0e000 */
[----:B----4-:R-:W-:Y:S02]  /*5220*/  IMAD.MOV.U32 R11, RZ, RZ, R13 ;  /* 0x000000ffff0b7224 */ /* 0x010fe400078e000d */
[----:B--2---:R-:W-:Y:S02]  /*5230*/  IMAD.MOV.U32 R12, RZ, RZ, R14 ;  /* 0x000000ffff0c7224 */ /* 0x004fe400078e000e */
        /* <DEDUP_REMOVED lines=17> */
.L_x_445:
[----:B------:R-:W-:Y:S05]  /*5350*/  BSYNC.RECONVERGENT B1 ;  /* 0x0000000000017941 */ /* 0x000fea0003800200 */
.L_x_444:
[----:B------:R-:W-:Y:S01]  /*5360*/  ISETP.GT.AND P0, PT, R10, 0x17, PT ;  /* 0x000000170a00780c */ /* 0x000fe20003f04270 */
[----:B0-----:R0:W3:Y:S01]  /*5370*/  SHFL.DOWN PT, R2, R4, 0x8, 0x1f ;  /* 0x09001f0004027f89 */ /* 0x0010e200000e0000 */
[----:B------:R-:W-:Y:S01]  /*5380*/  BSSY.RECONVERGENT B1, `(.L_x_446) ;  /* 0x000001d000017945 */ /* 0x000fe20003800200 */
[----:B-1----:R-:W-:Y:S02]  /*5390*/  IMAD.MOV.U32 R8, RZ, RZ, R11 ;  /* 0x000000ffff087224 */ /* 0x002fe400078e000b */
[----:B------:R0:W1:Y:S01]  /*53a0*/  SHFL.DOWN PT, R3, R5, 0x8, 0x1f ;  /* 0x09001f0005037f89 */ /* 0x00006200000e0000 */
[----:B------:R-:W-:Y:S02]  /*53b0*/  IMAD.MOV.U32 R9, RZ, RZ, R12 ;  /* 0x000000ffff097224 */ /* 0x000fe400078e000c */
[----:B------:R-:W-:Y:S01]  /*53c0*/  IMAD.MOV.U32 R6, RZ, RZ, R4 ;  /* 0x000000ffff067224 */ /* 0x000fe200078e0004 */
[----:B--2---:R0:W2:Y:S01]  /*53d0*/  SHFL.DOWN PT, R14, R11, 0x8, 0x1f ;  /* 0x09001f000b0e7f89 */ /* 0x0040a200000e0000 */
[----:B------:R-:W-:-:S03]  /*53e0*/  IMAD.MOV.U32 R7, RZ, RZ, R5 ;  /* 0x000000ffff077224 */ /* 0x000fc600078e0005 */
[----:B----4-:R0:W4:Y:S01]  /*53f0*/  SHFL.DOWN PT, R13, R12, 0x8, 0x1f ;  /* 0x09001f000c0d7f89 */ /* 0x01012200000e0000 */
        /* <DEDUP_REMOVED lines=21> */
.L_x_447:
[----:B------:R-:W-:Y:S05]  /*5550*/  BSYNC.RECONVERGENT B1 ;  /* 0x0000000000017941 */ /* 0x000fea0003800200 */
.L_x_446:
[----:B------:R-:W-:Y:S01]  /*5560*/  ISETP.GT.AND P0, PT, R10, 0xf, PT ;  /* 0x0000000f0a00780c */ /* 0x000fe20003f04270 */
[----:B0-----:R0:W0:Y:S01]  /*5570*/  SHFL.DOWN PT, R4, R6, 0x10, 0x1f ;  /* 0x0a001f0006047f89 */ /* 0x00102200000e0000 */
[----:B------:R-:W-:Y:S01]  /*5580*/  BSSY.RECONVERGENT B1, `(.L_x_448) ;  /* 0x000001d000017945 */ /* 0x000fe20003800200 */
[----:B--2---:R-:W-:Y:S02]  /*5590*/  IMAD.MOV.U32 R14, RZ, RZ, R8 ;  /* 0x000000ffff0e7224 */ /* 0x004fe400078e0008 */
[----:B------:R2:W0:Y:S01]  /*55a0*/  SHFL.DOWN PT, R5, R7, 0x10, 0x1f ;  /* 0x0a001f0007057f89 */ /* 0x00042200000e0000 */
[----:B------:R-:W-:Y:S02]  /*55b0*/  IMAD.MOV.U32 R15, RZ, RZ, R9 ;  /* 0x000000ffff0f7224 */ /* 0x000fe400078e0009 */
[----:B---3--:R-:W-:Y:S01]  /*55c0*/  IMAD.MOV.U32 R2, RZ, RZ, R6 ;  /* 0x000000ffff027224 */ /* 0x008fe200078e0006 */
[----:B------:R2:W3:Y:S01]  /*55d0*/  SHFL.DOWN PT, R11, R8, 0x10, 0x1f ;  /* 0x0a001f00080b7f89 */ /* 0x0004e200000e0000 */
[----:B-1----:R-:W-:-:S03]  /*55e0*/  IMAD.MOV.U32 R3, RZ, RZ, R7 ;  /* 0x000000ffff037224 */ /* 0x002fc600078e0007 */
[----:B------:R2:W1:Y:S01]  /*55f0*/  SHFL.DOWN PT, R12, R9, 0x10, 0x1f ;  /* 0x0a001f00090c7f89 */ /* 0x00046200000e0000 */
[----:B------:R-:W-:Y:S05]  /*5600*/  @P0 BRA `(.L_x_449) ;  /* 0x0000000000500947 */ /* 0x000fea0003800000 */
[----:B0-----:R-:W-:Y:S01]  /*5610*/  DSETP.GEU.AND P0, PT, R6, R4, PT ;  /* 0x000000040600722a */ /* 0x001fe20003f0e000 */
[----:B---3--:R-:W-:Y:S02]  /*5620*/  IMAD.MOV.U32 R14, RZ, RZ, R11 ;  /* 0x000000ffff0e7224 */ /* 0x008fe400078e000b */
        /* <DEDUP_REMOVED lines=18> */
.L_x_449:
[----:B------:R-:W-:Y:S05]  /*5750*/  BSYNC.RECONVERGENT B1 ;  /* 0x0000000000017941 */ /* 0x000fea0003800200 */
.L_x_448:
        /* <DEDUP_REMOVED lines=11> */
.L_x_451:
[----:B------:R-:W-:Y:S05]  /*5810*/  BSYNC.RECONVERGENT B1 ;  /* 0x0000000000017941 */ /* 0x000fea0003800200 */
.L_x_450:
        /* <DEDUP_REMOVED lines=8> */
[----:B--2---:R-:W2:Y:S04]  /*58a0*/  LDS.128 R4, [R0+0x20] ;  /* 0x0000200000047984 */ /* 0x004ea80000000c00 */
[----:B-1--4-:R1:W4:Y:S04]  /*58b0*/  LDS.64 R12, [R0+0x80] ;  /* 0x00008000000c7984 */ /* 0x0123280000000a00 */
[----:B---3--:R1:W3:Y:S01]  /*58c0*/  LDS.128 R8, [R0+0x30] ;  /* 0x0000300000087984 */ /* 0x0082e20000000c00 */
[----:B0-----:R-:W-:Y:S01]  /*58d0*/  DSETP.GEU.AND P0, PT, R2, R16, PT ;  /* 0x000000100200722a */ /* 0x001fe20003f0e000 */
[----:B------:R-:W-:-:S02]  /*58e0*/  IMAD.MOV.U32 R24, RZ, RZ, R16 ;  /* 0x000000ffff187224 */ /* 0x000fc400078e0010 */
[----:B------:R-:W-:Y:S02]  /*58f0*/  IMAD.MOV.U32 R25, RZ, RZ, R17 ;  /* 0x000000ffff197224 */ /* 0x000fe400078e0011 */
[----:B--2---:R-:W-:Y:S02]  /*5900*/  IMAD.MOV.U32 R27, RZ, RZ, R4 ;  /* 0x000000ffff1b7224 */ /* 0x004fe400078e0004 */
[----:B------:R-:W-:-:S07]  /*5910*/  IMAD.MOV.U32 R29, RZ, RZ, R5 ;  /* 0x000000ffff1d7224 */ /* 0x000fce00078e0005 */
[----:B-1-34-:R-:W-:Y:S05]  /*5920*/  @!P0 BRA `(.L_x_453) ;  /* 0x0000000000388947 */ /* 0x01afea0003800000 */
        /* <DEDUP_REMOVED lines=14> */
.L_x_453:
[----:B------:R-:W-:Y:S05]  /*5a10*/  BSYNC.RECONVERGENT B1 ;  /* 0x0000000000017941 */ /* 0x000fea0003800200 */
.L_x_452:
        /* <DEDUP_REMOVED lines=23> */
.L_x_455:
[----:B------:R-:W-:Y:S05]  /*5b90*/  BSYNC.RECONVERGENT B1 ;  /* 0x0000000000017941 */ /* 0x000fea0003800200 */
.L_x_454:
        /* <DEDUP_REMOVED lines=21> */
.L_x_457:
[----:B------:R-:W-:Y:S05]  /*5cf0*/  BSYNC.RECONVERGENT B1 ;  /* 0x0000000000017941 */ /* 0x000fea0003800200 */
.L_x_456:
        /* <DEDUP_REMOVED lines=23> */
.L_x_459:
[----:B------:R-:W-:Y:S05]  /*5e70*/  BSYNC.RECONVERGENT B1 ;  /* 0x0000000000017941 */ /* 0x000fea0003800200 */
.L_x_458:
[----:B------:R-:W-:Y:S01]  /*5e80*/  DSETP.GEU.AND P0, PT, R14, R22, PT ;  /* 0x000000160e00722a */ /* 0x000fe20003f0e000 */
[----:B------:R-:W-:Y:S01]  /*5e90*/  BSSY.RECONVERGENT B1, `(.L_x_460) ;  /* 0x0000014000017945 */ /* 0x000fe20003800200 */
[----:B------:R-:W-:Y:S01]  /*5ea0*/  MOV R2, R22 ;  /* 0x0000001600027202 */ /* 0x000fe20000000f00 */
[----:B------:R-:W-:Y:S02]  /*5eb0*/  IMAD.MOV.U32 R3, RZ, RZ, R23 ;  /* 0x000000ffff037224 */ /* 0x000fe400078e0017 */
[----:B-1----:R-:W-:Y:S02]  /*5ec0*/  IMAD.MOV.U32 R19, RZ, RZ, R8 ;  /* 0x000000ffff137224 */ /* 0x002fe400078e0008 */
        /* <DEDUP_REMOVED lines=16> */
.L_x_461:
[----:B------:R-:W-:Y:S05]  /*5fd0*/  BSYNC.RECONVERGENT B1 ;  /* 0x0000000000017941 */ /* 0x000fea0003800200 */
.L_x_460:
        /* <DEDUP_REMOVED lines=21> */
.L_x_463:
[----:B------:R-:W-:Y:S05]  /*6130*/  BSYNC.RECONVERGENT B1 ;  /* 0x0000000000017941 */ /* 0x000fea0003800200 */
.L_x_462:
        /* <DEDUP_REMOVED lines=20> */
.L_x_385:
[----:B------:R-:W-:Y:S05]  /*6280*/  BSYNC.RECONVERGENT B0 ;  /* 0x0000000000007941 */ /* 0x000fea0003800200 */
.L_x_352:
[----:B------:R-:W-:Y:S05]  /*6290*/  @P1 EXIT ;  /* 0x000000000000194d */ /* 0x000fea0003800000 */
[----:B01----:R-:W0:Y:S02]  /*62a0*/  LDC.64 R4, c[0x0][0x388] ;  /* 0x0000e200ff047b82 */ /* 0x003e240000000a00 */
[----:B0-----:R-:W-:Y:S04]  /*62b0*/  STG.E.64 desc[UR6][R4.64], R2 ;  /* 0x0000000204007986 */ /* 0x001fe8000c101b06 */
[----:B------:R-:W-:Y:S01]  /*62c0*/  STG.E.64 desc[UR6][R4.64+0x8], R14 ;  /* 0x0000080e04007986 */ /* 0x000fe2000c101b06 */
[----:B------:R-:W-:Y:S05]  /*62d0*/  EXIT ;  /* 0x000000000000794d */ /* 0x000fea0003800000 */
.L_x_464:
        /* <DEDUP_REMOVED lines=10> */
.L_x_717:


//--------------------- .text._ZN6thrust24THRUST_300001_SM_1000_NS8cuda_cub4core6detail13_kernel_agentINS1_8__reduce10DrainAgentIiEEJN3cub18CUB_300001_SM_10009GridQueueIjEEiEEEvDpT0_ --------------------------
	.section	.text._ZN6thrust24THRUST_300001_SM_1000_NS8cuda_cub4core6detail13_kernel_agentINS1_8__reduce10DrainAgentIiEEJN3cub18CUB_300001_SM_10009GridQueueIjEEiEEEvDpT0_,"ax",@progbits
	.align	128
        .global         _ZN6thrust24THRUST_300001_SM_1000_NS8cuda_cub4core6detail13_kernel_agentINS1_8__reduce10DrainAgentIiEEJN3cub18CUB_300001_SM_10009GridQueueIjEEiEEEvDpT0_
        .type           _ZN6thrust24THRUST_300001_SM_1000_NS8cuda_cub4core6detail13_kernel_agentINS1_8__reduce10DrainAgentIiEEJN3cub18CUB_300001_SM_10009GridQueueIjEEiEEEvDpT0_,@function
        .size           _ZN6thrust24THRUST_300001_SM_1000_NS8cuda_cub4core6detail13_kernel_agentINS1_8__reduce10DrainAgentIiEEJN3cub18CUB_300001_SM_10009GridQueueIjEEiEEEvDpT0_,(.L_x_718 - _ZN6thrust24THRUST_300001_SM_1000_NS8cuda_cub4core6detail13_kernel_agentINS1_8__reduce10DrainAgentIiEEJN3cub18CUB_300001_SM_10009GridQueueIjEEiEEEvDpT0_)
        .other          _ZN6thrust24THRUST_300001_SM_1000_NS8cuda_cub4core6detail13_kernel_agentINS1_8__reduce10DrainAgentIiEEJN3cub18CUB_300001_SM_10009GridQueueIjEEiEEEvDpT0_,@"STO_CUDA_ENTRY STV_DEFAULT"
_ZN6thrust24THRUST_300001_SM_1000_NS8cuda_cub4core6detail13_kernel_agentINS1_8__reduce10DrainAgentIiEEJN3cub18CUB_300001_SM_10009GridQueueIjEEiEEEvDpT0_:
.text._ZN6thrust24THRUST_300001_SM_1000_NS8cuda_cub4core6detail13_kernel_agentINS1_8__reduce10DrainAgentIiEEJN3cub18CUB_300001_SM_10009GridQueueIjEEiEEEvDpT0_:
[----:B------:R-:W-:Y:S08]  /*0000*/  LDC R1, c[0x0][0x37c] ;  /* 0x0000df00ff017b82 */ /* 0x000ff00000000800 */
[----:B------:R-:W0:Y:S01]  /*0010*/  LDC.64 R2, c[0x0][0x380] ;  /* 0x0000e000ff027b82 */ /* 0x000e220000000a00 */
[----:B------:R-:W0:Y:S07]  /*0020*/  LDCU.64 UR4, c[0x0][0x358] ;  /* 0x00006b00ff0477ac */ /* 0x000e2e0008000a00 */
[----:B------:R-:W1:Y:S01]  /*0030*/  LDC R5, c[0x0][0x388] ;  /* 0x0000e200ff057b82 */ /* 0x000e620000000800 */
[----:B0-----:R-:W-:Y:S04]  /*0040*/  STG.E desc[UR4][R2.64+0x4], RZ ;  /* 0x000004ff02007986 */ /* 0x001fe8000c101904 */
[----:B-1----:R-:W-:Y:S01]  /*0050*/  STG.E desc[UR4][R2.64], R5 ;  /* 0x0000000502007986 */ /* 0x002fe2000c101904 */
[----:B------:R-:W-:Y:S05]  /*0060*/  EXIT ;  /* 0x000000000000794d */ /* 0x000fea0003800000 */
.L_x_465:
        /* <DEDUP_REMOVED lines=9> */
.L_x_718:


//--------------------- .text._ZN6thrust24THRUST_300001_SM_1000_NS8cuda_cub4core6detail13_kernel_agentINS1_8__reduce11ReduceAgentINS0_12zip_iteratorIN4cuda3std3__45tupleIJNS0_10device_ptrIdEENS0_17counting_iteratorIlNS0_11use_defaultESF_SF_EEEEEEEPNSB_IJdlEEESJ_iNS1_9__extrema9arg_max_fIdlNSA_4lessIdEEEEEEJSI_SK_iN3cub18CUB_300001_SM_100013GridEvenShareIiEENSS_9GridQueueIjEESP_EEEvDpT0_ --------------------------
	.section	.text._ZN6thrust24THRUST_300001_SM_1000_NS8cuda_cub4core6detail13_kernel_agentINS1_8__reduce11ReduceAgentINS0_12zip_iteratorIN4cuda3std3__45tupleIJNS0_10device_ptrIdEENS0_17counting_iteratorIlNS0_11use_defaultESF_SF_EEEEEEEPNSB_IJdlEEESJ_iNS1_9__extrema9arg_max_fIdlNSA_4lessIdEEEEEEJSI_SK_iN3cub18CUB_300001_SM_100013GridEvenShareIiEENSS_9GridQueueIjEESP_EEEvDpT0_,"ax",@progbits
	.align	128
        .global         _ZN6thrust24THRUST_300001_SM_1000_NS8cuda_cub4core6detail13_kernel_agentINS1_8__reduce11ReduceAgentINS0_12zip_iteratorIN4cuda3std3__45tupleIJNS0_10device_ptrIdEENS0_17counting_iteratorIlNS0_11use_defaultESF_SF_EEEEEEEPNSB_IJdlEEESJ_iNS1_9__extrema9arg_max_fIdlNSA_4lessIdEEEEEEJSI_SK_iN3cub18CUB_300001_SM_100013GridEvenShareIiEENSS_9GridQueueIjEESP_EEEvDpT0_
        .type           _ZN6thrust24THRUST_300001_SM_1000_NS8cuda_cub4core6detail13_kernel_agentINS1_8__reduce11ReduceAgentINS0_12zip_iteratorIN4cuda3std3__45tupleIJNS0_10device_ptrIdEENS0_17counting_iteratorIlNS0_11use_defaultESF_SF_EEEEEEEPNSB_IJdlEEESJ_iNS1_9__extrema9arg_max_fIdlNSA_4lessIdEEEEEEJSI_SK_iN3cub18CUB_300001_SM_100013GridEvenShareIiEENSS_9GridQueueIjEESP_EEEvDpT0_,@function
        .size           _ZN6thrust24THRUST_300001_SM_1000_NS8cuda_cub4core6detail13_kernel_agentINS1_8__reduce11ReduceAgentINS0_12zip_iteratorIN4cuda3std3__45tupleIJNS0_10device_ptrIdEENS0_17counting_iteratorIlNS0_11use_defaultESF_SF_EEEEEEEPNSB_IJdlEEESJ_iNS1_9__extrema9arg_max_fIdlNSA_4lessIdEEEEEEJSI_SK_iN3cub18CUB_300001_SM_100013GridEvenShareIiEENSS_9GridQueueIjEESP_EEEvDpT0_,(.L_x_719 - _ZN6thrust24THRUST_300001_SM_1000_NS8cuda_cub4core6detail13_kernel_agentINS1_8__reduce11ReduceAgentINS0_12zip_iteratorIN4cuda3std3__45tupleIJNS0_10device_ptrIdEENS0_17counting_iteratorIlNS0_11use_defaultESF_SF_EEEEEEEPNSB_IJdlEEESJ_iNS1_9__extrema9arg_max_fIdlNSA_4lessIdEEEEEEJSI_SK_iN3cub18CUB_300001_SM_100013GridEvenShareIiEENSS_9GridQueueIjEESP_EEEvDpT0_)
        .other          _ZN6thrust24THRUST_300001_SM_1000_NS8cuda_cub4core6detail13_kernel_agentINS1_8__reduce11ReduceAgentINS0_12zip_iteratorIN4cuda3std3__45tupleIJNS0_10device_ptrIdEENS0_17counting_iteratorIlNS0_11use_defaultESF_SF_EEEEEEEPNSB_IJdlEEESJ_iNS1_9__extrema9arg_max_fIdlNSA_4lessIdEEEEEEJSI_SK_iN3cub18CUB_300001_SM_100013GridEvenShareIiEENSS_9GridQueueIjEESP_EEEvDpT0_,@"STO_CUDA_ENTRY STV_DEFAULT"
_ZN6thrust24THRUST_300001_SM_1000_NS8cuda_cub4core6detail13_kernel_agentINS1_8__reduce11ReduceAgentINS0_12zip_iteratorIN4cuda3std3__45tupleIJNS0_10device_ptrIdEENS0_17counting_iteratorIlNS0_11use_defaultESF_SF_EEEEEEEPNSB_IJdlEEESJ_iNS1_9__extrema9arg_max_fIdlNSA_4lessIdEEEEEEJSI_SK_iN3cub18CUB_300001_SM_100013GridEvenShareIiEENSS_9GridQueueIjEESP_EEEvDpT0_:
.text._ZN6thrust24THRUST_300001_SM_1000_NS8cuda_cub4core6detail13_kernel_agentINS1_8__reduce11ReduceAgentINS0_12zip_iteratorIN4cuda3std3__45tupleIJNS0_10device_ptrIdEENS0_17counting_iteratorIlNS0_11use_defaultESF_SF_EEEEEEEPNSB_IJdlEEESJ_iNS1_9__extrema9arg_max_fIdlNSA_4lessIdEEEEEEJSI_SK_iN3cub18CUB_300001_SM_100013GridEvenShareIiEENSS_9GridQueueIjEESP_EEEvDpT0_:
[----:B------:R-:W-:Y:S01]  /*0000*/  LDC R1, c[0x0][0x37c] ;  /* 0x0000df00ff017b82 */ /* 0x000fe20000000800 */
[----:B------:R-:W0:Y:S01]  /*0010*/  S2R R0, SR_CTAID.X ;  /* 0x0000000000007919 */ /* 0x000e220000002500 */
[----:B------:R-:W1:Y:S01]  /*0020*/  LDCU UR4, c[0x0][0x398] ;  /* 0x00007300ff0477ac */ /* 0x000e620008000800 */
[----:B------:R-:W-:Y:S01]  /*0030*/  BSSY.RECONVERGENT B0, `(.L_x_466) ;  /* 0x000066e000007945 */ /* 0x000fe20003800200 */
[----:B------:R-:W2:Y:S01]  /*0040*/  LDCU UR6, c[0x0][0x370] ;  /* 0x00006e00ff0677ac */ /* 0x000ea20008000800 */
[----:B------:R-:W3:Y:S01]  /*0050*/  LDCU.64 UR10, c[0x0][0x358] ;  /* 0x00006b00ff0a77ac */ /* 0x000ee20008000a00 */
[----:B-1----:R-:W-:Y:S01]  /*0060*/  IMAD.U32 R7, RZ, RZ, UR4 ;  /* 0x00000004ff077e24 */ /* 0x002fe2000f8e00ff */
[----:B--2---:R-:W-:Y:S01]  /*0070*/  UIMAD UR6, UR6, 0x500, URZ ;  /* 0x00000500060678a4 */ /* 0x004fe2000f8e02ff */
[----:B0-----:R-:W-:-:S04]  /*0080*/  IMAD R6, R0, 0x500, RZ ;  /* 0x0000050000067824 */ /* 0x001fc800078e02ff */
[----:B------:R-:W-:-:S05]  /*0090*/  VIADD R2, R6, 0x500 ;  /* 0x0000050006027836 */ /* 0x000fca0000000000 */
[----:B------:R-:W-:-:S13]  /*00a0*/  ISETP.GT.AND P0, PT, R2, R7, PT ;  /* 0x000000070200720c */ /* 0x000fda0003f04270 */
[----:B---3--:R-:W-:Y:S05]  /*00b0*/  @!P0 BRA `(.L_x_467) ;  /* 0x0000003800cc8947 */ /* 0x008fea0003800000 */
[----:B------:R-:W0:Y:S01]  /*00c0*/  S2R R5, SR_TID.X ;  /* 0x0000000000057919 */ /* 0x000e220000002100 */
[----:B------:R-:W-:Y:S01]  /*00d0*/  IMAD.IADD R4, R7, 0x1, -R6 ;  /* 0x0000000107047824 */ /* 0x000fe200078e0a06 */
[----:B------:R-:W1:Y:S01]  /*00e0*/  LDCU.64 UR6, c[0x0][0x388] ;  /* 0x00007100ff0677ac */ /* 0x000e620008000a00 */
[----:B------:R-:W-:Y:S01]  /*00f0*/  BSSY.RECONVERGENT B1, `(.L_x_468) ;  /* 0x000000f000017945 */ /* 0x000fe20003800200 */
[----:B------:R-:W-:Y:S02]  /*0100*/  CS2R R8, SRZ ;  /* 0x0000000000087805 */ /* 0x000fe4000001ff00 */
[----:B------:R-:W-:Y:S01]  /*0110*/  CS2R R2, SRZ ;  /* 0x0000000000027805 */ /* 0x000fe2000001ff00 */
[----:B------:R-:W2:Y:S01]  /*0120*/  LDCU.64 UR8, c[0x0][0x388] ;  /* 0x00007100ff0877ac */ /* 0x000ea20008000a00 */
[----:B0-----:R-:W-:Y:S01]  /*0130*/  ISETP.GE.AND P0, PT, R5, R4, PT ;  /* 0x000000040500720c */ /* 0x001fe20003f06270 */
[----:B------:R-:W-:-:S12]  /*0140*/  IMAD.MOV.U32 R11, RZ, RZ, R5 ;  /* 0x000000ffff0b7224 */ /* 0x000fd800078e0005 */
[----:B-12---:R-:W-:Y:S05]  /*0150*/  @P0 BRA `(.L_x_469) ;  /* 0x0000000000200947 */ /* 0x006fea0003800000 */
[----:B------:R-:W0:Y:S01]  /*0160*/  LDC.64 R2, c[0x0][0x380] ;  /* 0x0000e000ff027b82 */ /* 0x000e220000000a00 */
[----:B------:R-:W-:Y:S01]  /*0170*/  IMAD.IADD R13, R6, 0x1, R5 ;  /* 0x00000001060d7824 */ /* 0x000fe200078e0205 */
[----:B------:R-:W1:Y:S03]  /*0180*/  LDCU.64 UR4, c[0x0][0x388] ;  /* 0x00007100ff0477ac */ /* 0x000e660008000a00 */
[----:B0-----:R-:W-:-:S06]  /*0190*/  IMAD.WIDE R2, R13, 0x8, R2 ;  /* 0x000000080d027825 */ /* 0x001fcc00078e0202 */
[----:B------:R-:W5:Y:S01]  /*01a0*/  LDG.E.64 R2, desc[UR10][R2.64] ;  /* 0x0000000a02027981 */ /* 0x000f62000c1e1b00 */
[----:B-1----:R-:W-:Y:S01]  /*01b0*/  IADD3 R9, P0, PT, R13, UR4, RZ ;  /* 0x000000040d097c10 */ /* 0x002fe2000ff1e0ff */
[----:B------:R-:W-:-:S03]  /*01c0*/  VIADD R11, R5, 0x100 ;  /* 0x00000100050b7836 */ /* 0x000fc60000000000 */
[----:B------:R-:W-:-:S09]  /*01d0*/  LEA.HI.X.SX32 R8, R13, UR5, 0x1, P0 ;  /* 0x000000050d087c11 */ /* 0x000fd200080f0eff */
.L_x_469:
[----:B------:R-:W-:Y:S05]  /*01e0*/  BSYNC.RECONVERGENT B1 ;  /* 0x0000000000017941 */ /* 0x000fea0003800200 */
.L_x_468:
        /* <DEDUP_REMOVED lines=9> */
[----:B------:R-:W0:Y:S01]  /*0280*/  LDC.64 R12, c[0x0][0x380] ;  /* 0x0000e000ff0c7b82 */ /* 0x000e220000000a00 */
[----:B------:R-:W-:Y:S01]  /*0290*/  LEA.HI R7, R10, 0x1, RZ, 0x18 ;  /* 0x000000010a077811 */ /* 0x000fe200078fc0ff */
[----:B------:R-:W-:-:S03]  /*02a0*/  IMAD.IADD R19, R6, 0x1, R11 ;  /* 0x0000000106137824 */ /* 0x000fc600078e020b */
[----:B------:R-:W-:-:S05]  /*02b0*/  LOP3.LUT R7, R7, 0x3, RZ, 0xc0, !PT ;  /* 0x0000000307077812 */ /* 0x000fca00078ec0ff */
[----:B------:R-:W-:-:S07]  /*02c0*/  IMAD.MOV R7, RZ, RZ, -R7 ;  /* 0x000000ffff077224 */ /* 0x000fce00078e0a07 */
.L_x_476:
[----:B0-----:R-:W-:-:S06]  /*02d0*/  IMAD.WIDE R14, R19, 0x8, R12 ;  /* 0x00000008130e7825 */ /* 0x001fcc00078e020c */
[----:B------:R-:W2:Y:S01]  /*02e0*/  LDG.E.64 R14, desc[UR10][R14.64] ;  /* 0x0000000a0e0e7981 */ /* 0x000ea2000c1e1b00 */
[----:B------:R-:W-:Y:S01]  /*02f0*/  IADD3 R21, P1, PT, R19, UR6, RZ ;  /* 0x0000000613157c10 */ /* 0x000fe2000ff3e0ff */
[----:B------:R-:W-:Y:S01]  /*0300*/  VIADD R7, R7, 0x1 ;  /* 0x0000000107077836 */ /* 0x000fe20000000000 */
[----:B------:R-:W-:Y:S01]  /*0310*/  BSSY.RECONVERGENT B3, `(.L_x_474) ;  /* 0x000001b000037945 */ /* 0x000fe20003800200 */
[----:B------:R-:W-:Y:S01]  /*0320*/  IMAD.MOV.U32 R18, RZ, RZ, R9 ;  /* 0x000000ffff127224 */ /* 0x000fe200078e0009 */
[----:B------:R-:W-:Y:S01]  /*0330*/  LEA.HI.X.SX32 R23, R19, UR7, 0x1, P1 ;  /* 0x0000000713177c11 */ /* 0x000fe200088f0eff */
[----:B------:R-:W-:Y:S01]  /*0340*/  IMAD.MOV.U32 R20, RZ, RZ, R8 ;  /* 0x000000ffff147224 */ /* 0x000fe200078e0008 */
[----:B------:R-:W-:Y:S01]  /*0350*/  ISETP.NE.AND P2, PT, R7, RZ, PT ;  /* 0x000000ff0700720c */ /* 0x000fe20003f45270 */
[----:B-----5:R-:W-:Y:S02]  /*0360*/  IMAD.MOV.U32 R16, RZ, RZ, R2 ;  /* 0x000000ffff107224 */ /* 0x020fe400078e0002 */
[----:B------:R-:W-:-:S02]  /*0370*/  IMAD.MOV.U32 R17, RZ, RZ, R3 ;  /* 0x000000ffff117224 */ /* 0x000fc400078e0003 */
[----:B------:R-:W-:Y:S02]  /*0380*/  IMAD.MOV.U32 R9, RZ, RZ, R21 ;  /* 0x000000ffff097224 */ /* 0x000fe400078e0015 */
        /* <DEDUP_REMOVED lines=19> */
.L_x_475:
[----:B------:R-:W-:Y:S05]  /*04c0*/  BSYNC.RECONVERGENT B3 ;  /* 0x0000000000037941 */ /* 0x000fea0003800200 */
.L_x_474:
[----:B------:R-:W-:Y:S02]  /*04d0*/  VIADD R11, R11, 0x100 ;  /* 0x000001000b0b7836 */ /* 0x000fe40000000000 */
[----:B------:R-:W-:Y:S01]  /*04e0*/  VIADD R19, R19, 0x100 ;  /* 0x0000010013137836 */ /* 0x000fe20000000000 */
[----:B------:R-:W-:Y:S06]  /*04f0*/  @P2 BRA `(.L_x_476) ;  /* 0xfffffffc00742947 */ /* 0x000fec000383ffff */
.L_x_473:
[----:B------:R-:W-:Y:S05]  /*0500*/  BSYNC.RECONVERGENT B2 ;  /* 0x0000000000027941 */ /* 0x000fea0003800200 */
.L_x_472:
[----:B------:R-:W-:-:S13]  /*0510*/  ISETP.GE.U32.AND P0, PT, R10, 0x300, PT ;  /* 0x000003000a00780c */ /* 0x000fda0003f06070 */
[----:B------:R-:W-:Y:S05]  /*0520*/  @!P0 BRA `(.L_x_471) ;  /* 0x0000000400cc8947 */ /* 0x000fea0003800000 */
[----:B------:R-:W0:Y:S01]  /*0530*/  LDC.64 R12, c[0x0][0x380] ;  /* 0x0000e000ff0c7b82 */ /* 0x000e220000000a00 */
[----:B------:R-:W-:-:S04]  /*0540*/  IMAD.IADD R23, R6, 0x1, R11 ;  /* 0x0000000106177824 */ /* 0x000fc800078e020b */
[C---:B------:R-:W-:Y:S02]  /*0550*/  VIADD R27, R23.reuse, 0x100 ;  /* 0x00000100171b7836 */ /* 0x040fe40000000000 */
[C---:B------:R-:W-:Y:S02]  /*0560*/  VIADD R26, R23.reuse, 0x200 ;  /* 0x00000200171a7836 */ /* 0x040fe40000000000 */
[----:B------:R-:W-:Y:S01]  /*0570*/  VIADD R22, R23, 0x300 ;  /* 0x0000030017167836 */ /* 0x000fe20000000000 */
[----:B0-----:R-:W-:-:S05]  /*0580*/  IADD3 R6, P0, PT, R12, 0x1000, RZ ;  /* 0x000010000c067810 */ /* 0x001fca0007f1e0ff */
[----:B------:R-:W-:-:S08]  /*0590*/  IMAD.X R7, RZ, RZ, R13, P0 ;  /* 0x000000ffff077224 */ /* 0x000fd000000e060d */
.L_x_485:
[----:B------:R-:W-:-:S05]  /*05a0*/  IMAD.WIDE R24, R23, 0x8, R6 ;  /* 0x0000000817187825 */ /* 0x000fca00078e0206 */
[----:B------:R-:W2:Y:S04]  /*05b0*/  LDG.E.64 R20, desc[UR10][R24.64+-0x1000] ;  /* 0xfff0000a18147981 */ /* 0x000ea8000c1e1b00 */
[----:B-----5:R0:W5:Y:S04]  /*05c0*/  LDG.E.64 R16, desc[UR10][R24.64+-0x800] ;  /* 0xfff8000a18107981 */ /* 0x020168000c1e1b00 */
[----:B------:R0:W5:Y:S04]  /*05d0*/  LDG.E.64 R14, desc[UR10][R24.64] ;  /* 0x0000000a180e7981 */ /* 0x000168000c1e1b00 */
[----:B------:R0:W5:Y:S01]  /*05e0*/  LDG.E.64 R12, desc[UR10][R24.64+0x800] ;  /* 0x0008000a180c7981 */ /* 0x000162000c1e1b00 */
[C---:B------:R-:W-:Y:S01]  /*05f0*/  IADD3 R30, P1, PT, R23.reuse, UR8, RZ ;  /* 0x00000008171e7c10 */ /* 0x040fe2000ff3e0ff */
[----:B------:R-:W-:Y:S03]  /*0600*/  BSSY.RECONVERGENT B2, `(.L_x_477) ;  /* 0x0000016000027945 */ /* 0x000fe60003800200 */
[----:B------:R-:W-:Y:S01]  /*0610*/  LEA.HI.X.SX32 R29, R23, UR9, 0x1, P1 ;  /* 0x00000009171d7c11 */ /* 0x000fe200088f0eff */
        /* <DEDUP_REMOVED lines=20> */
.L_x_478:
[----:B------:R-:W-:Y:S05]  /*0760*/  BSYNC.RECONVERGENT B2 ;  /* 0x0000000000027941 */ /* 0x000fea0003800200 */
.L_x_477:
[----:B-----5:R-:W-:Y:S01]  /*0770*/  DSETP.GEU.AND P0, PT, R18, R16, PT ;  /* 0x000000101200722a */ /* 0x020fe20003f0e000 */
[C---:B------:R-:W-:Y:S01]  /*0780*/  IADD3 R21, P1, PT, R27.reuse, UR8, RZ ;  /* 0x000000081b157c10 */ /* 0x040fe2000ff3e0ff */
[----:B------:R-:W-:Y:S01]  /*0790*/  BSSY.RECONVERGENT B2, `(.L_x_479) ;  /* 0x0000015000027945 */ /* 0x000fe20003800200 */
[----:B------:R-:W-:Y:S01]  /*07a0*/  IMAD.MOV.U32 R2, RZ, RZ, R16 ;  /* 0x000000ffff027224 */ /* 0x000fe200078e0010 */
[----:B------:R-:W-:Y:S02]  /*07b0*/  MOV R3, R17 ;  /* 0x0000001100037202 */ /* 0x000fe40000000f00 */
[----:B------:R-:W-:Y:S01]  /*07c0*/  LEA.HI.X.SX32 R25, R27, UR9, 0x1, P1 ;  /* 0x000000091b197c11 */ /* 0x000fe200088f0eff */
[----:B------:R-:W-:-:S04]  /*07d0*/  IMAD.MOV.U32 R8, RZ, RZ, R21 ;  /* 0x000000ffff087224 */ /* 0x000fc800078e0015 */
[----:B------:R-:W-:-:S03]  /*07e0*/  IMAD.MOV.U32 R9, RZ, RZ, R25 ;  /* 0x000000ffff097224 */ /* 0x000fc600078e0019 */
        /* <DEDUP_REMOVED lines=15> */
.L_x_480:
[----:B------:R-:W-:Y:S05]  /*08e0*/  BSYNC.RECONVERGENT B2 ;  /* 0x0000000000027941 */ /* 0x000fea0003800200 */
.L_x_479:
[----:B------:R-:W-:Y:S01]  /*08f0*/  DSETP.GEU.AND P0, PT, R2, R14, PT ;  /* 0x0000000e0200722a */ /* 0x000fe20003f0e000 */
[----:B------:R-:W-:Y:S01]  /*0900*/  IADD3 R19, P1, PT, R26, UR8, RZ ;  /* 0x000000081a137c10 */ /* 0x000fe2000ff3e0ff */
[----:B------:R-:W-:Y:S01]  /*0910*/  BSSY.RECONVERGENT B2, `(.L_x_481) ;  /* 0x0000016000027945 */ /* 0x000fe20003800200 */
[----:B------:R-:W-:Y:S01]  /*0920*/  IADD3 R21, P2, PT, R22, UR8, RZ ;  /* 0x0000000816157c10 */ /* 0x000fe2000ff5e0ff */
[----:B------:R-:W-:Y:S01]  /*0930*/  IMAD.MOV.U32 R16, RZ, RZ, R14 ;  /* 0x000000ffff107224 */ /* 0x000fe200078e000e */
[----:B------:R-:W-:Y:S01]  /*0940*/  LEA.HI.X.SX32 R20, R26, UR9, 0x1, P1 ;  /* 0x000000091a147c11 */ /* 0x000fe200088f0eff */
[----:B------:R-:W-:Y:S02]  /*0950*/  IMAD.MOV.U32 R10, RZ, RZ, R19 ;  /* 0x000000ffff0a7224 */ /* 0x000fe400078e0013 */
[----:B------:R-:W-:Y:S02]  /*0960*/  IMAD.MOV.U32 R17, RZ, RZ, R15 ;  /* 0x000000ffff117224 */ /* 0x000fe400078e000f */
[----:B------:R-:W-:-:S04]  /*0970*/  IMAD.MOV.U32 R18, RZ, RZ, R20 ;  /* 0x000000ffff127224 */ /* 0x000fc800078e0014 */
        /* <DEDUP_REMOVED lines=15> */
.L_x_482:
[----:B------:R-:W-:Y:S05]  /*0a70*/  BSYNC.RECONVERGENT B2 ;  /* 0x0000000000027941 */ /* 0x000fea0003800200 */
.L_x_481:
[----:B------:R-:W-:Y:S01]  /*0a80*/  DSETP.GEU.AND P0, PT, R16, R12, PT ;  /* 0x0000000c1000722a */ /* 0x000fe20003f0e000 */
[----:B------:R-:W-:Y:S01]  /*0a90*/  LEA.HI.X.SX32 R15, R22, UR9, 0x1, P2 ;  /* 0x00000009160f7c11 */ /* 0x000fe200090f0eff */
        /* <DEDUP_REMOVED lines=20> */
.L_x_484:
[----:B------:R-:W-:Y:S05]  /*0be0*/  BSYNC.RECONVERGENT B2 ;  /* 0x0000000000027941 */ /* 0x000fea0003800200 */
.L_x_483:
[----:B------:R-:W-:Y:S02]  /*0bf0*/  VIADD R11, R11, 0x400 ;  /* 0x000004000b0b7836 */ /* 0x000fe40000000000 */
[----:B------:R-:W-:Y:S02]  /*0c00*/  VIADD R27, R27, 0x400 ;  /* 0x000004001b1b7836 */ /* 0x000fe40000000000 */
[----:B------:R-:W-:Y:S01]  /*0c10*/  VIADD R26, R26, 0x400 ;  /* 0x000004001a1a7836 */ /* 0x000fe20000000000 */
[----:B------:R-:W-:Y:S01]  /*0c20*/  ISETP.GE.AND P0, PT, R11, R4, PT ;  /* 0x000000040b00720c */ /* 0x000fe20003f06270 */
[----:B------:R-:W-:Y:S02]  /*0c30*/  VIADD R22, R22, 0x400 ;  /* 0x0000040016167836 */ /* 0x000fe40000000000 */
[----:B------:R-:W-:-:S10]  /*0c40*/  VIADD R23, R23, 0x400 ;  /* 0x0000040017177836 */ /* 0x000fd40000000000 */
[----:B------:R-:W-:Y:S05]  /*0c50*/  @!P0 BRA `(.L_x_485) ;  /* 0xfffffff800508947 */ /* 0x000fea000383ffff */
.L_x_471:
[----:B------:R-:W-:Y:S05]  /*0c60*/  BSYNC.RECONVERGENT B1 ;  /* 0x0000000000017941 */ /* 0x000fea0003800200 */
.L_x_470:
        /* <DEDUP_REMOVED lines=34> */
.L_x_488:
[----:B------:R-:W-:Y:S05]  /*0e90*/  BSYNC.RECONVERGENT B1 ;  /* 0x0000000000017941 */ /* 0x000fea0003800200 */
.L_x_487:
        /* <DEDUP_REMOVED lines=31> */
.L_x_490:
[----:B------:R-:W-:Y:S05]  /*1090*/  BSYNC.RECONVERGENT B1 ;  /* 0x0000000000017941 */ /* 0x000fea0003800200 */
.L_x_489:
[----:B------:R-:W-:Y:S01]  /*10a0*/  ISETP.GT.AND P0, PT, R14, 0x1b, PT ;  /* 0x0000001b0e00780c */ /* 0x000fe20003f04270 */
[----:B-1----:R1:W1:Y:S01]  /*10b0*/  SHFL.DOWN PT, R8, R2, 0x4, 0x1f ;  /* 0x08801f0002087f89 */ /* 0x00226200000e0000 */
[----:B------:R-:W-:Y:S01]  /*10c0*/  BSSY.RECONVERGENT B1, `(.L_x_491) ;  /* 0x000001d000017945 */ /* 0x000fe20003800200 */
[----:B---3--:R-:W-:Y:S02]  /*10d0*/  IMAD.MOV.U32 R11, RZ, RZ, R4 ;  /* 0x000000ffff0b7224 */ /* 0x008fe400078e0004 */
[----:B--2---:R2:W3:Y:S01]  /*10e0*/  SHFL.DOWN PT, R9, R3, 0x4, 0x1f ;  /* 0x08801f0003097f89 */ /* 0x0044e200000e0000 */
[----:B0-----:R-:W-:Y:S02]  /*10f0*/  IMAD.MOV.U32 R12, RZ, RZ, R10 ;  /* 0x000000ffff0c7224 */ /* 0x001fe400078e000a */
[----:B------:R-:W-:Y:S01]  /*1100*/  IMAD.MOV.U32 R6, RZ, RZ, R2 ;  /* 0x000000ffff067224 */ /* 0x000fe200078e0002 */
[----:B------:R2:W0:Y:S01]  /*1110*/  SHFL.DOWN PT, R13, R4, 0x4, 0x1f ;  /* 0x08801f00040d7f89 */ /* 0x00042200000e0000 */
[----:B------:R-:W-:-:S03]  /*1120*/  IMAD.MOV.U32 R7, RZ, RZ, R3 ;  /* 0x000000ffff077224 */ /* 0x000fc600078e0003 */
[----:B------:R2:W0:Y:S01]  /*1130*/  SHFL.DOWN PT, R15, R10, 0x4, 0x1f ;  /* 0x08801f000a0f7f89 */ /* 0x00042200000e0000 */
[----:B------:R-:W-:Y:S05]  /*1140*/  @P0 BRA `(.L_x_492) ;  /* 0x0000000000500947 */ /* 0x000fea0003800000 */
[----:B-1-3--:R-:W-:Y:S01]  /*1150*/  DSETP.GEU.AND P0, PT, R2, R8, PT ;  /* 0x000000080200722a */ /* 0x00afe20003f0e000 */
        /* <DEDUP_REMOVED lines=19> */
.L_x_492:
[----:B------:R-:W-:Y:S05]  /*1290*/  BSYNC.RECONVERGENT B1 ;  /* 0x0000000000017941 */ /* 0x000fea0003800200 */
.L_x_491:
[----:B------:R-:W-:Y:S01]  /*12a0*/  ISETP.GT.AND P0, PT, R14, 0x17, PT ;  /* 0x000000170e00780c */ /* 0x000fe20003f04270 */
[----:B-1----:R1:W1:Y:S01]  /*12b0*/  SHFL.DOWN PT, R8, R6, 0x8, 0x1f ;  /* 0x09001f0006087f89 */ /* 0x00226200000e0000 */
[----:B------:R-:W-:Y:S01]  /*12c0*/  BSSY.RECONVERGENT B1, `(.L_x_493) ;  /* 0x000001d000017945 */ /* 0x000fe20003800200 */
[----:B--2---:R-:W-:Y:S02]  /*12d0*/  IMAD.MOV.U32 R4, RZ, RZ, R11 ;  /* 0x000000ffff047224 */ /* 0x004fe400078e000b */
[----:B---3--:R2:W3:Y:S01]  /*12e0*/  SHFL.DOWN PT, R9, R7, 0x8, 0x1f ;  /* 0x09001f0007097f89 */ /* 0x0084e200000e0000 */
[----:B------:R-:W-:Y:S02]  /*12f0*/  IMAD.MOV.U32 R10, RZ, RZ, R12 ;  /* 0x000000ffff0a7224 */ /* 0x000fe400078e000c */
[----:B------:R-:W-:Y:S01]  /*1300*/  IMAD.MOV.U32 R2, RZ, RZ, R6 ;  /* 0x000000ffff027224 */ /* 0x000fe200078e0006 */
[----:B----4-:R2:W4:Y:S01]  /*1310*/  SHFL.DOWN PT, R16, R11, 0x8, 0x1f ;  /* 0x09001f000b107f89 */ /* 0x01052200000e0000 */
[----:B------:R-:W-:-:S03]  /*1320*/  IMAD.MOV.U32 R3, RZ, RZ, R7 ;  /* 0x000000ffff037224 */ /* 0x000fc600078e0007 */
[----:B0-----:R2:W0:Y:S01]  /*1330*/  SHFL.DOWN PT, R13, R12, 0x8, 0x1f ;  /* 0x09001f000c0d7f89 */ /* 0x00142200000e0000 */
[----:B------:R-:W-:Y:S05]  /*1340*/  @P0 BRA `(.L_x_494) ;  /* 0x0000000000500947 */ /* 0x000fea0003800000 */
[----:B-1-3--:R-:W-:Y:S01]  /*1350*/  DSETP.GEU.AND P0, PT, R6, R8, PT ;  /* 0x000000080600722a */ /* 0x00afe20003f0e000 */
        /* <DEDUP_REMOVED lines=19> */
.L_x_494:
[----:B------:R-:W-:Y:S05]  /*1490*/  BSYNC.RECONVERGENT B1 ;  /* 0x0000000000017941 */ /* 0x000fea0003800200 */
.L_x_493:
[----:B------:R-:W-:Y:S01]  /*14a0*/  ISETP.GT.AND P0, PT, R14, 0xf, PT ;  /* 0x0000000f0e00780c */ /* 0x000fe20003f04270 */
[----:B-1----:R1:W1:Y:S01]  /*14b0*/  SHFL.DOWN PT, R6, R2, 0x10, 0x1f ;  /* 0x0a001f0002067f89 */ /* 0x00226200000e0000 */
[----:B------:R-:W-:Y:S01]  /*14c0*/  BSSY.RECONVERGENT B1, `(.L_x_495) ;  /* 0x000001d000017945 */ /* 0x000fe20003800200 */
[----:B------:R-:W-:Y:S01]  /*14d0*/  MOV R17, R4 ;  /* 0x0000000400117202 */ /* 0x000fe20000000f00 */
[----:B------:R-:W-:Y:S01]  /*14e0*/  IMAD.MOV.U32 R19, RZ, RZ, R10 ;  /* 0x000000ffff137224 */ /* 0x000fe200078e000a */
[----:B--2---:R2:W1:Y:S01]  /*14f0*/  SHFL.DOWN PT, R7, R3, 0x10, 0x1f ;  /* 0x0a001f0003077f89 */ /* 0x00446200000e0000 */
[----:B------:R-:W-:Y:S02]  /*1500*/  IMAD.MOV.U32 R12, RZ, RZ, R2 ;  /* 0x000000ffff0c7224 */ /* 0x000fe400078e0002 */
[----:B0-----:R-:W-:Y:S01]  /*1510*/  IMAD.MOV.U32 R13, RZ, RZ, R3 ;  /* 0x000000ffff0d7224 */ /* 0x001fe200078e0003 */
[----:B---3--:R2:W0:Y:S04]  /*1520*/  SHFL.DOWN PT, R9, R4, 0x10, 0x1f ;  /* 0x0a001f0004097f89 */ /* 0x00842800000e0000 */
[----:B------:R2:W3:Y:S01]  /*1530*/  SHFL.DOWN PT, R11, R10, 0x10, 0x1f ;  /* 0x0a001f000a0b7f89 */ /* 0x0004e200000e0000 */
        /* <DEDUP_REMOVED lines=21> */
.L_x_496:
[----:B------:R-:W-:Y:S05]  /*1690*/  BSYNC.RECONVERGENT B1 ;  /* 0x0000000000017941 */ /* 0x000fea0003800200 */
.L_x_495:
[----:B------:R-:W-:Y:S01]  /*16a0*/  ISETP.NE.AND P0, PT, R14, RZ, PT ;  /* 0x000000ff0e00720c */ /* 0x000fe20003f05270 */
[----:B------:R-:W-:-:S12]  /*16b0*/  BSSY.RECONVERGENT B1, `(.L_x_497) ;  /* 0x000000b000017945 */ /* 0x000fd80003800200 */
[----:B------:R-:W-:Y:S05]  /*16c0*/  @P0 BRA `(.L_x_498) ;  /* 0x0000000000240947 */ /* 0x000fea0003800000 */
[----:B--2---:R-:W2:Y:S01]  /*16d0*/  S2R R4, SR_CgaCtaId ;  /* 0x0000000000047919 */ /* 0x004ea20000008800 */
[----:B------:R-:W-:Y:S01]  /*16e0*/  MOV R3, 0x400 ;  /* 0x0000040000037802 */ /* 0x000fe20000000f00 */
[----:B------:R-:W-:Y:S01]  /*16f0*/  IMAD.MOV.U32 R18, RZ, RZ, R17 ;  /* 0x000000ffff127224 */ /* 0x000fe200078e0011 */
[----:B-1----:R-:W-:-:S04]  /*1700*/  SHF.R.U32.HI R2, RZ, 0x1, R5 ;  /* 0x00000001ff027819 */ /* 0x002fc80000011605 */
[----:B------:R-:W-:Y:S02]  /*1710*/  LOP3.LUT R2, R2, 0x1f0, RZ, 0xc0, !PT ;  /* 0x000001f002027812 */ /* 0x000fe400078ec0ff */
[----:B--2---:R-:W-:-:S05]  /*1720*/  LEA R3, R4, R3, 0x18 ;  /* 0x0000000304037211 */ /* 0x004fca00078ec0ff */
[----:B------:R-:W-:-:S05]  /*1730*/  IMAD.IADD R3, R2, 0x1, R3 ;  /* 0x0000000102037824 */ /* 0x000fca00078e0203 */
[----:B------:R1:W-:Y:S04]  /*1740*/  STS.64 [R3+0x10], R18 ;  /* 0x0000101203007388 */ /* 0x0003e80000000a00 */
[----:B------:R1:W-:Y:S02]  /*1750*/  STS.64 [R3+0x8], R12 ;  /* 0x0000080c03007388 */ /* 0x0003e40000000a00 */
.L_x_498:
[----:B------:R-:W-:Y:S05]  /*1760*/  BSYNC.RECONVERGENT B1 ;  /* 0x0000000000017941 */ /* 0x000fea0003800200 */
.L_x_497:
        /* <DEDUP_REMOVED lines=8> */
[----:B0--3--:R-:W0:Y:S04]  /*17f0*/  LDS.128 R8, [R32+0x20] ;  /* 0x0000200020087984 */ /* 0x009e280000000c00 */
[----:B------:R2:W3:Y:S04]  /*1800*/  LDS.64 R2, [R32+0x80] ;  /* 0x0000800020027984 */ /* 0x0004e80000000a00 */
[----:B------:R2:W2:Y:S01]  /*1810*/  LDS.128 R4, [R32+0x30] ;  /* 0x0000300020047984 */ /* 0x0004a20000000c00 */
[----:B-1----:R-:W-:Y:S01]  /*1820*/  DSETP.GEU.AND P0, PT, R12, R14, PT ;  /* 0x0000000e0c00722a */ /* 0x002fe20003f0e000 */
[----:B------:R-:W-:-:S02]  /*1830*/  IMAD.MOV.U32 R28, RZ, RZ, R14 ;  /* 0x000000ffff1c7224 */ /* 0x000fc400078e000e */
[----:B------:R-:W-:Y:S02]  /*1840*/  IMAD.MOV.U32 R29, RZ, RZ, R15 ;  /* 0x000000ffff1d7224 */ /* 0x000fe400078e000f */
[----:B0-----:R-:W-:Y:S02]  /*1850*/  IMAD.MOV.U32 R30, RZ, RZ, R8 ;  /* 0x000000ffff1e7224 */ /* 0x001fe400078e0008 */
[----:B------:R-:W-:-:S07]  /*1860*/  IMAD.MOV.U32 R31, RZ, RZ, R9 ;  /* 0x000000ffff1f7224 */ /* 0x000fce00078e0009 */
[----:B--23--:R-:W-:Y:S05]  /*1870*/  @!P0 BRA `(.L_x_501) ;  /* 0x0000000000388947 */ /* 0x00cfea0003800000 */
        /* <DEDUP_REMOVED lines=14> */
.L_x_501:
[----:B------:R-:W-:Y:S05]  /*1960*/  BSYNC.RECONVERGENT B1 ;  /* 0x0000000000017941 */ /* 0x000fea0003800200 */
.L_x_500:
[----:B------:R0:W1:Y:S01]  /*1970*/  LDS.128 R12, [R32+0x40] ;  /* 0x00004000200c7984 */ /* 0x0000620000000c00 */
[----:B------:R-:W-:Y:S01]  /*1980*/  DSETP.GEU.AND P0, PT, R28, R10, PT ;  /* 0x0000000a1c00722a */ /* 0x000fe20003f0e000 */
[----:B------:R-:W-:Y:S01]  /*1990*/  BSSY.RECONVERGENT B1, `(.L_x_502) ;  /* 0x0000017000017945 */ /* 0x000fe20003800200 */
[----:B------:R-:W-:Y:S01]  /*19a0*/  IMAD.MOV.U32 R33, RZ, RZ, R4 ;  /* 0x000000ffff217224 */ /* 0x000fe200078e0004 */
[----:B----4-:R0:W2:Y:S01]  /*19b0*/  LDS.128 R16, [R32+0x50] ;  /* 0x0000500020107984 */ /* 0x0100a20000000c00 */
[----:B------:R-:W-:Y:S02]  /*19c0*/  IMAD.MOV.U32 R35, RZ, RZ, R5 ;  /* 0x000000ffff237224 */ /* 0x000fe400078e0005 */
[----:B------:R-:W-:Y:S01]  /*19d0*/  IMAD.MOV.U32 R8, RZ, RZ, R10 ;  /* 0x000000ffff087224 */ /* 0x000fe200078e000a */
[----:B------:R0:W3:Y:S01]  /*19e0*/  LDS.128 R20, [R32+0x60] ;  /* 0x0000600020147984 */ /* 0x0000e20000000c00 */
[----:B------:R-:W-:-:S03]  /*19f0*/  IMAD.MOV.U32 R9, RZ, RZ, R11 ;  /* 0x000000ffff097224 */ /* 0x000fc600078e000b */
[----:B------:R0:W4:Y:S03]  /*1a00*/  LDS.128 R24, [R32+0x70] ;  /* 0x0000700020187984 */ /* 0x0001260000000c00 */
[----:B------:R-:W-:Y:S05]  /*1a10*/  @!P0 BRA `(.L_x_503) ;  /* 0x0000000000388947 */ /* 0x000fea0003800000 */
        /* <DEDUP_REMOVED lines=14> */
.L_x_503:
[----:B------:R-:W-:Y:S05]  /*1b00*/  BSYNC.RECONVERGENT B1 ;  /* 0x0000000000017941 */ /* 0x000fea0003800200 */
.L_x_502:
        /* <DEDUP_REMOVED lines=21> */
.L_x_505:
[----:B------:R-:W-:Y:S05]  /*1c60*/  BSYNC.RECONVERGENT B1 ;  /* 0x0000000000017941 */ /* 0x000fea0003800200 */
.L_x_504:
[----:B------:R-:W-:Y:S01]  /*1c70*/  DSETP.GEU.AND P0, PT, R4, R14, PT ;  /* 0x0000000e0400722a */ /* 0x000fe20003f0e000 */
[----:B------:R-:W-:Y:S01]  /*1c80*/  BSSY.RECONVERGENT B1, `(.L_x_506) ;  /* 0x0000014000017945 */ /* 0x000fe20003800200 */
[----:B------:R-:W-:Y:S02]  /*1c90*/  IMAD.MOV.U32 R6, RZ, RZ, R14 ;  /* 0x000000ffff067224 */ /* 0x000fe400078e000e */
[----:B------:R-:W-:Y:S02]  /*1ca0*/  IMAD.MOV.U32 R7, RZ, RZ, R15 ;  /* 0x000000ffff077224 */ /* 0x000fe400078e000f */
[----:B--2---:R-:W-:Y:S02]  /*1cb0*/  IMAD.MOV.U32 R9, RZ, RZ, R16 ;  /* 0x000000ffff097224 */ /* 0x004fe400078e0010 */
        /* <DEDUP_REMOVED lines=16> */
.L_x_507:
[----:B------:R-:W-:Y:S05]  /*1dc0*/  BSYNC.RECONVERGENT B1 ;  /* 0x0000000000017941 */ /* 0x000fea0003800200 */
.L_x_506:
        /* <DEDUP_REMOVED lines=21> */
.L_x_509:
[----:B------:R-:W-:Y:S05]  /*1f20*/  BSYNC.RECONVERGENT B1 ;  /* 0x0000000000017941 */ /* 0x000fea0003800200 */
.L_x_508:
[----:B------:R-:W-:Y:S01]  /*1f30*/  DSETP.GEU.AND P0, PT, R4, R22, PT ;  /* 0x000000160400722a */ /* 0x000fe20003f0e000 */
[----:B------:R-:W-:Y:S01]  /*1f40*/  BSSY.RECONVERGENT B1, `(.L_x_510) ;  /* 0x0000014000017945 */ /* 0x000fe20003800200 */
[----:B------:R-:W-:Y:S02]  /*1f50*/  IMAD.MOV.U32 R6, RZ, RZ, R22 ;  /* 0x000000ffff067224 */ /* 0x000fe400078e0016 */
[----:B------:R-:W-:Y:S02]  /*1f60*/  IMAD.MOV.U32 R7, RZ, RZ, R23 ;  /* 0x000000ffff077224 */ /* 0x000fe400078e0017 */
[----:B----4-:R-:W-:Y:S02]  /*1f70*/  IMAD.MOV.U32 R9, RZ, RZ, R24 ;  /* 0x000000ffff097224 */ /* 0x010fe400078e0018 */
        /* <DEDUP_REMOVED lines=16> */
.L_x_511:
[----:B------:R-:W-:Y:S05]  /*2080*/  BSYNC.RECONVERGENT B1 ;  /* 0x0000000000017941 */ /* 0x000fea0003800200 */
.L_x_510:
        /* <DEDUP_REMOVED lines=21> */
.L_x_486:
[----:B------:R-:W0:Y:S01]  /*21e0*/  S2R R6, SR_LANEID ;  /* 0x0000000000067919 */ /* 0x000e220000000000 */
[----:B------:R-:W-:Y:S01]  /*21f0*/  LOP3.LUT R7, R5, 0x3e0, RZ, 0xc0, !PT ;  /* 0x000003e005077812 */ /* 0x000fe200078ec0ff */
[----:B------:R-:W-:Y:S01]  /*2200*/  BSSY.RECONVERGENT B1, `(.L_x_512) ;  /* 0x0000024000017945 */ /* 0x000fe20003800200 */
[----:B------:R-:W-:Y:S01]  /*2210*/  IMAD.MOV.U32 R18, RZ, RZ, R9 ;  /* 0x000000ffff127224 */ /* 0x000fe200078e0009 */
[----:B-----5:R-:W-:Y:S01]  /*2220*/  MOV R10, R2 ;  /* 0x00000002000a7202 */ /* 0x020fe20000000f00 */
[----:B------:R-:W-:Y:S02]  /*2230*/  IMAD.MOV.U32 R20, RZ, RZ, R8 ;  /* 0x000000ffff147224 */ /* 0x000fe400078e0008 */
[----:B------:R-:W-:Y:S01]  /*2240*/  VIADD R11, R7, 0x20 ;  /* 0x00000020070b7836 */ /* 0x000fe20000000000 */
[----:B------:R-:W-:-:S04]  /*2250*/  LOP3.LUT R7, RZ, R7, RZ, 0x33, !PT ;  /* 0x00000007ff077212 */ /* 0x000fc800078e33ff */
[----:B------:R-:W-:Y:S01]  /*2260*/  ISETP.GT.AND P0, PT, R11, R4, PT ;  /* 0x000000040b00720c */ /* 0x000fe20003f04270 */
[----:B------:R-:W-:Y:S02]  /*2270*/  IMAD.IADD R7, R4, 0x1, R7 ;  /* 0x0000000104077824 */ /* 0x000fe400078e0207 */
        /* <DEDUP_REMOVED lines=28> */
.L_x_513:
[----:B------:R-:W-:Y:S05]  /*2440*/  BSYNC.RECONVERGENT B1 ;  /* 0x0000000000017941 */ /* 0x000fea0003800200 */
.L_x_512:
[----:B------:R-:W-:Y:S01]  /*2450*/  VIADD R2, R6, 0x2 ;  /* 0x0000000206027836 */ /* 0x000fe20000000000 */
[----:B------:R1:W1:Y:S01]  /*2460*/  SHFL.DOWN PT, R8, R10, 0x2, R7 ;  /* 0x084000000a087989 */ /* 0x00026200000e0007 */
[----:B------:R-:W-:Y:S01]  /*2470*/  BSSY.RECONVERGENT B1, `(.L_x_514) ;  /* 0x000001e000017945 */ /* 0x000fe20003800200 */
[----:B----4-:R-:W-:Y:S02]  /*2480*/  IMAD.MOV.U32 R14, RZ, RZ, R18 ;  /* 0x000000ffff0e7224 */ /* 0x010fe400078e0012 */
[----:B------:R-:W-:Y:S01]  /*2490*/  ISETP.GT.AND P0, PT, R2, R7, PT ;  /* 0x000000070200720c */ /* 0x000fe20003f04270 */
[----:B------:R4:W1:Y:S01]  /*24a0*/  SHFL.DOWN PT, R9, R11, 0x2, R7 ;  /* 0x084000000b097989 */ /* 0x00086200000e0007 */
[----:B------:R-:W-:Y:S02]  /*24b0*/  IMAD.MOV.U32 R16, RZ, RZ, R20 ;  /* 0x000000ffff107224 */ /* 0x000fe400078e0014 */
[----:B------:R-:W-:Y:S01]  /*24c0*/  IMAD.MOV.U32 R2, RZ, RZ, R10 ;  /* 0x000000ffff027224 */ /* 0x000fe200078e000a */
[----:B---3--:R4:W3:Y:S01]  /*24d0*/  SHFL.DOWN PT, R13, R18, 0x2, R7 ;  /* 0x08400000120d7989 */ /* 0x0088e200000e0007 */
[----:B------:R-:W-:-:S03]  /*24e0*/  IMAD.MOV.U32 R3, RZ, RZ, R11 ;  /* 0x000000ffff037224 */ /* 0x000fc600078e000b */
[----:B0-----:R4:W0:Y:S04]  /*24f0*/  SHFL.DOWN PT, R15, R20, 0x2, R7 ;  /* 0x08400000140f7989 */ /* 0x00182800000e0007 */
        /* <DEDUP_REMOVED lines=21> */
.L_x_515:
[----:B------:R-:W-:Y:S05]  /*2650*/  BSYNC.RECONVERGENT B1 ;  /* 0x0000000000017941 */ /* 0x000fea0003800200 */
.L_x_514:
        /* <DEDUP_REMOVED lines=32> */
.L_x_517:
[----:B------:R-:W-:Y:S05]  /*2860*/  BSYNC.RECONVERGENT B1 ;  /* 0x0000000000017941 */ /* 0x000fea0003800200 */
.L_x_516:
[----:B-1----:R-:W-:Y:S01]  /*2870*/  VIADD R2, R6, 0x8 ;  /* 0x0000000806027836 */ /* 0x002fe20000000000 */
[----:B------:R1:W1:Y:S01]  /*2880*/  SHFL.DOWN PT, R10, R8, 0x8, R7 ;  /* 0x09000000080a7989 */ /* 0x00026200000e0007 */
[----:B------:R-:W-:Y:S01]  /*2890*/  BSSY.RECONVERGENT B1, `(.L_x_518) ;  /* 0x000001e000017945 */ /* 0x000fe20003800200 */
[----:B--2---:R-:W-:Y:S01]  /*28a0*/  MOV R14, R12 ;  /* 0x0000000c000e7202 */ /* 0x004fe20000000f00 */
[----:B------:R-:W-:Y:S01]  /*28b0*/  IMAD.MOV.U32 R16, RZ, RZ, R18 ;  /* 0x000000ffff107224 */ /* 0x000fe200078e0012 */
[----:B------:R-:W-:Y:S01]  /*28c0*/  ISETP.GT.AND P0, PT, R2, R7, PT ;  /* 0x000000070200720c */ /* 0x000fe20003f04270 */
[----:B----4-:R2:W4:Y:S01]  /*28d0*/  SHFL.DOWN PT, R11, R9, 0x8, R7 ;  /* 0x09000000090b7989 */ /* 0x01052200000e0007 */
[----:B------:R-:W-:Y:S02]  /*28e0*/  IMAD.MOV.U32 R2, RZ, RZ, R8 ;  /* 0x000000ffff027224 */ /* 0x000fe400078e0008 */
[----:B------:R-:W-:Y:S01]  /*28f0*/  IMAD.MOV.U32 R3, RZ, RZ, R9 ;  /* 0x000000ffff037224 */ /* 0x000fe200078e0009 */
[----:B---3--:R2:W3:Y:S04]  /*2900*/  SHFL.DOWN PT, R13, R12, 0x8, R7 ;  /* 0x090000000c0d7989 */ /* 0x0084e800000e0007 */
        /* <DEDUP_REMOVED lines=22> */
.L_x_519:
[----:B------:R-:W-:Y:S05]  /*2a70*/  BSYNC.RECONVERGENT B1 ;  /* 0x0000000000017941 */ /* 0x000fea0003800200 */
.L_x_518:
[----:B-1----:R-:W-:Y:S01]  /*2a80*/  VIADD R10, R6, 0x10 ;  /* 0x00000010060a7836 */ /* 0x002fe20000000000 */
[----:B------:R1:W1:Y:S01]  /*2a90*/  SHFL.DOWN PT, R8, R2, 0x10, R7 ;  /* 0x0a00000002087989 */ /* 0x00026200000e0007 */
[----:B------:R-:W-:Y:S01]  /*2aa0*/  BSSY.RECONVERGENT B1, `(.L_x_520) ;  /* 0x000001e000017945 */ /* 0x000fe20003800200 */
[----:B------:R-:W-:Y:S02]  /*2ab0*/  IMAD.MOV.U32 R17, RZ, RZ, R14 ;  /* 0x000000ffff117224 */ /* 0x000fe400078e000e */
[----:B------:R-:W-:Y:S01]  /*2ac0*/  ISETP.GT.AND P0, PT, R10, R7, PT ;  /* 0x000000070a00720c */ /* 0x000fe20003f04270 */
[----:B--2---:R2:W1:Y:S01]  /*2ad0*/  SHFL.DOWN PT, R9, R3, 0x10, R7 ;  /* 0x0a00000003097989 */ /* 0x00446200000e0007 */
[----:B------:R-:W-:Y:S02]  /*2ae0*/  IMAD.MOV.U32 R19, RZ, RZ, R16 ;  /* 0x000000ffff137224 */ /* 0x000fe400078e0010 */
[----:B------:R-:W-:Y:S01]  /*2af0*/  IMAD.MOV.U32 R12, RZ, RZ, R2 ;  /* 0x000000ffff0c7224 */ /* 0x000fe200078e0002 */
[----:B----4-:R2:W4:Y:S01]  /*2b00*/  SHFL.DOWN PT, R11, R14, 0x10, R7 ;  /* 0x0a0000000e0b7989 */ /* 0x01052200000e0007 */
[----:B---3--:R-:W-:-:S03]  /*2b10*/  IMAD.MOV.U32 R13, RZ, RZ, R3 ;  /* 0x000000ffff0d7224 */ /* 0x008fc600078e0003 */
[----:B0-----:R2:W0:Y:S04]  /*2b20*/  SHFL.DOWN PT, R15, R16, 0x10, R7 ;  /* 0x0a000000100f7989 */ /* 0x00142800000e0007 */
        /* <DEDUP_REMOVED lines=21> */
.L_x_521:
[----:B------:R-:W-:Y:S05]  /*2c80*/  BSYNC.RECONVERGENT B1 ;  /* 0x0000000000017941 */ /* 0x000fea0003800200 */
.L_x_520:
[----:B------:R-:W-:Y:S01]  /*2c90*/  ISETP.NE.AND P0, PT, R6, RZ, PT ;  /* 0x000000ff0600720c */ /* 0x000fe20003f05270 */
[----:B------:R-:W-:-:S12]  /*2ca0*/  BSSY.RECONVERGENT B1, `(.L_x_522) ;  /* 0x000000b000017945 */ /* 0x000fd80003800200 */
[----:B------:R-:W-:Y:S05]  /*2cb0*/  @P0 BRA `(.L_x_523) ;  /* 0x0000000000240947 */ /* 0x000fea0003800000 */
[----:B------:R-:W3:Y:S01]  /*2cc0*/  S2R R6, SR_CgaCtaId ;  /* 0x0000000000067919 */ /* 0x000ee20000008800 */
[----:B--2---:R-:W-:Y:S01]  /*2cd0*/  MOV R3, 0x400 ;  /* 0x0000040000037802 */ /* 0x004fe20000000f00 */
[----:B------:R-:W-:Y:S01]  /*2ce0*/  IMAD.MOV.U32 R18, RZ, RZ, R17 ;  /* 0x000000ffff127224 */ /* 0x000fe200078e0011 */
[----:B-1----:R-:W-:-:S04]  /*2cf0*/  SHF.R.U32.HI R2, RZ, 0x1, R5 ;  /* 0x00000001ff027819 */ /* 0x002fc80000011605 */
[----:B------:R-:W-:Y:S02]  /*2d00*/  LOP3.LUT R2, R2, 0x1f0, RZ, 0xc0, !PT ;  /* 0x000001f002027812 */ /* 0x000fe400078ec0ff */
[----:B---3--:R-:W-:-:S05]  /*2d10*/  LEA R3, R6, R3, 0x18 ;  /* 0x0000000306037211 */ /* 0x008fca00078ec0ff */
[----:B------:R-:W-:-:S05]  /*2d20*/  IMAD.IADD R3, R2, 0x1, R3 ;  /* 0x0000000102037824 */ /* 0x000fca00078e0203 */
[----:B------:R3:W-:Y:S04]  /*2d30*/  STS.64 [R3+0x10], R18 ;  /* 0x0000101203007388 */ /* 0x0007e80000000a00 */
[----:B------:R3:W-:Y:S02]  /*2d40*/  STS.64 [R3+0x8], R12 ;  /* 0x0000080c03007388 */ /* 0x0007e40000000a00 */
.L_x_523:
[----:B------:R-:W-:Y:S05]  /*2d50*/  BSYNC.RECONVERGENT B1 ;  /* 0x0000000000017941 */ /* 0x000fea0003800200 */
.L_x_522:
[----:B------:R-:W-:Y:S01]  /*2d60*/  BAR.SYNC.DEFER_BLOCKING 0x0 ;  /* 0x0000000000007b1d */ /* 0x000fe20000010000 */
[----:B------:R-:W-:-:S13]  /*2d70*/  ISETP.NE.AND P1, PT, R5, RZ, PT ;  /* 0x000000ff0500720c */ /* 0x000fda0003f25270 */
[----:B------:R-:W-:Y:S05]  /*2d80*/  @P1 BRA `(.L_x_499) ;  /* 0x0000003800601947 */ /* 0x000fea0003800000 */
[----:B------:R-:W-:Y:S01]  /*2d90*/  ISETP.GE.AND P0, PT, R4, 0x21, PT ;  /* 0x000000210400780c */ /* 0x000fe20003f06270 */
[----:B----4-:R-:W-:Y:S02]  /*2da0*/  IMAD.MOV.U32 R11, RZ, RZ, R17 ;  /* 0x000000ffff0b7224 */ /* 0x010fe400078e0011 */
[----:B--2---:R-:W-:Y:S02]  /*2db0*/  IMAD.MOV.U32 R14, RZ, RZ, R19 ;  /* 0x000000ffff0e7224 */ /* 0x004fe400078e0013 */
[----:B-1----:R-:W-:Y:S02]  /*2dc0*/  IMAD.MOV.U32 R2, RZ, RZ, R12 ;  /* 0x000000ffff027224 */ /* 0x002fe400078e000c */
[----:B---3--:R-:W-:-:S06]  /*2dd0*/  IMAD.MOV.U32 R3, RZ, RZ, R13 ;  /* 0x000000ffff037224 */ /* 0x008fcc00078e000d */
[----:B------:R-:W-:Y:S05]  /*2de0*/  @!P0 BRA `(.L_x_524) ;  /* 0x00000000006c8947 */ /* 0x000fea0003800000 */
[----:B------:R-:W1:Y:S01]  /*2df0*/  S2UR UR5, SR_CgaCtaId ;  /* 0x00000000000579c3 */ /* 0x000e620000008800 */
[----:B------:R-:W-:Y:S01]  /*2e00*/  UMOV UR4, 0x400 ;  /* 0x0000040000047882 */ /* 0x000fe20000000000 */
[----:B------:R-:W-:Y:S01]  /*2e10*/  BSSY.RECONVERGENT B1, `(.L_x_524) ;  /* 0x0000018000017945 */ /* 0x000fe20003800200 */
[----:B-1----:R-:W-:-:S09]  /*2e20*/  ULEA UR4, UR5, UR4, 0x18 ;  /* 0x0000000405047291 */ /* 0x002fd2000f8ec0ff */
[----:B------:R-:W1:Y:S04]  /*2e30*/  LDS.64 R6, [UR4+0x18] ;  /* 0x00001804ff067984 */ /* 0x000e680008000a00 */
[----:B------:R-:W2:Y:S01]  /*2e40*/  LDS.64 R8, [UR4+0x20] ;  /* 0x00002004ff087984 */ /* 0x000ea20008000a00 */
[----:B-1----:R-:W-:Y:S01]  /*2e50*/  DSETP.GEU.AND P0, PT, R12, R6, PT ;  /* 0x000000060c00722a */ /* 0x002fe20003f0e000 */
[----:B------:R-:W-:Y:S02]  /*2e60*/  IMAD.MOV.U32 R2, RZ, RZ, R6 ;  /* 0x000000ffff027224 */ /* 0x000fe400078e0006 */
[----:B------:R-:W-:Y:S02]  /*2e70*/  IMAD.MOV.U32 R3, RZ, RZ, R7 ;  /* 0x000000ffff037224 */ /* 0x000fe400078e0007 */
[----:B--2---:R-:W-:-:S02]  /*2e80*/  IMAD.MOV.U32 R11, RZ, RZ, R8 ;  /* 0x000000ffff0b7224 */ /* 0x004fc400078e0008 */
        /* <DEDUP_REMOVED lines=16> */
.L_x_525:
[----:B------:R-:W-:Y:S05]  /*2f90*/  BSYNC.RECONVERGENT B1 ;  /* 0x0000000000017941 */ /* 0x000fea0003800200 */
.L_x_524:
[----:B------:R-:W-:Y:S01]  /*2fa0*/  ISETP.GE.AND P0, PT, R4, 0x41, PT ;  /* 0x000000410400780c */ /* 0x000fe20003f06270 */
[----:B------:R-:W-:Y:S02]  /*2fb0*/  IMAD.MOV.U32 R5, RZ, RZ, R11 ;  /* 0x000000ffff057224 */ /* 0x000fe400078e000b */
[----:B------:R-:W-:Y:S02]  /*2fc0*/  IMAD.MOV.U32 R10, RZ, RZ, R14 ;  /* 0x000000ffff0a7224 */ /* 0x000fe400078e000e */
[----:B------:R-:W-:Y:S02]  /*2fd0*/  IMAD.MOV.U32 R6, RZ, RZ, R2 ;  /* 0x000000ffff067224 */ /* 0x000fe400078e0002 */
[----:B------:R-:W-:-:S06]  /*2fe0*/  IMAD.MOV.U32 R7, RZ, RZ, R3 ;  /* 0x000000ffff077224 */ /* 0x000fcc00078e0003 */
        /* <DEDUP_REMOVED lines=27> */
.L_x_527:
[----:B------:R-:W-:Y:S05]  /*31a0*/  BSYNC.RECONVERGENT B1 ;  /* 0x0000000000017941 */ /* 0x000fea0003800200 */
.L_x_526:
        /* <DEDUP_REMOVED lines=11> */
[----:B0-----:R-:W0:Y:S01]  /*3260*/  LDS.64 R14, [UR4+0x40] ;  /* 0x00004004ff0e7984 */ /* 0x001e220008000a00 */
[----:B-1----:R-:W-:Y:S01]  /*3270*/  DSETP.GEU.AND P0, PT, R6, R8, PT ;  /* 0x000000080600722a */ /* 0x002fe20003f0e000 */
[----:B------:R-:W-:Y:S02]  /*3280*/  IMAD.MOV.U32 R2, RZ, RZ, R8 ;  /* 0x000000ffff027224 */ /* 0x000fe400078e0008 */
[----:B------:R-:W-:Y:S02]  /*3290*/  IMAD.MOV.U32 R3, RZ, RZ, R9 ;  /* 0x000000ffff037224 */ /* 0x000fe400078e0009 */
[----:B0-----:R-:W-:-:S02]  /*32a0*/  IMAD.MOV.U32 R11, RZ, RZ, R14 ;  /* 0x000000ffff0b7224 */ /* 0x001fc400078e000e */
        /* <DEDUP_REMOVED lines=16> */
.L_x_529:
[----:B------:R-:W-:Y:S05]  /*33b0*/  BSYNC.RECONVERGENT B1 ;  /* 0x0000000000017941 */ /* 0x000fea0003800200 */
.L_x_528:
        /* <DEDUP_REMOVED lines=32> */
.L_x_531:
[----:B------:R-:W-:Y:S05]  /*35c0*/  BSYNC.RECONVERGENT B1 ;  /* 0x0000000000017941 */ /* 0x000fea0003800200 */
.L_x_530:
        /* <DEDUP_REMOVED lines=32> */
.L_x_533:
[----:B------:R-:W-:Y:S05]  /*37d0*/  BSYNC.RECONVERGENT B1 ;  /* 0x0000000000017941 */ /* 0x000fea0003800200 */
.L_x_532:
        /* <DEDUP_REMOVED lines=32> */
.L_x_535:
[----:B------:R-:W-:Y:S05]  /*39e0*/  BSYNC.RECONVERGENT B1 ;  /* 0x0000000000017941 */ /* 0x000fea0003800200 */
.L_x_534:
[----:B------:R-:W-:Y:S01]  /*39f0*/  ISETP.GE.AND P0, PT, R4, 0xe1, PT ;  /* 0x000000e10400780c */ /* 0x000fe20003f06270 */
[----:B------:R-:W-:Y:S02]  /*3a00*/  IMAD.MOV.U32 R17, RZ, RZ, R5 ;  /* 0x000000ffff117224 */ /* 0x000fe400078e0005 */
[----:B------:R-:W-:Y:S02]  /*3a10*/  IMAD.MOV.U32 R19, RZ, RZ, R10 ;  /* 0x000000ffff137224 */ /* 0x000fe400078e000a */
[----:B------:R-:W-:Y:S02]  /*3a20*/  IMAD.MOV.U32 R12, RZ, RZ, R6 ;  /* 0x000000ffff0c7224 */ /* 0x000fe400078e0006 */
[----:B------:R-:W-:-:S06]  /*3a30*/  IMAD.MOV.U32 R13, RZ, RZ, R7 ;  /* 0x000000ffff0d7224 */ /* 0x000fcc00078e0007 */
[----:B------:R-:W-:Y:S05]  /*3a40*/  @!P0 BRA `(.L_x_499) ;  /* 0x0000002c00308947 */ /* 0x000fea0003800000 */
[----:B------:R-:W1:Y:S01]  /*3a50*/  S2UR UR5, SR_CgaCtaId ;  /* 0x00000000000579c3 */ /* 0x000e620000008800 */
[----:B------:R-:W-:Y:S02]  /*3a60*/  UMOV UR4, 0x400 ;  /* 0x0000040000047882 */ /* 0x000fe40000000000 */
        /* <DEDUP_REMOVED lines=24> */
.L_x_467:
[----:B------:R-:W0:Y:S01]  /*3bf0*/  S2R R4, SR_TID.X ;  /* 0x0000000000047919 */ /* 0x000e220000002100 */
[----:B------:R-:W1:Y:S01]  /*3c00*/  LDCU.128 UR12, c[0x0][0x380] ;  /* 0x00007000ff0c77ac */ /* 0x000e620008000c00 */
[----:B------:R-:W-:Y:S02]  /*3c10*/  SHF.R.S32.HI R5, RZ, 0x1f, R6 ;  /* 0x0000001fff057819 */ /* 0x000fe40000011406 */
[----:B0-----:R-:W-:-:S04]  /*3c20*/  IADD3 R2, P0, PT, R6, R4, RZ ;  /* 0x0000000406027210 */ /* 0x001fc80007f1e0ff */
[----:B-1----:R-:W-:Y:S02]  /*3c30*/  LEA R8, P1, R2, UR12, 0x3 ;  /* 0x0000000c02087c11 */ /* 0x002fe4000f8218ff */
[----:B------:R-:W-:-:S04]  /*3c40*/  IADD3.X R3, PT, PT, RZ, R5, RZ, P0, !PT ;  /* 0x00000005ff037210 */ /* 0x000fc800007fe4ff */
[----:B------:R-:W-:-:S05]  /*3c50*/  LEA.HI.X R9, R2, UR13, R3, 0x3, P1 ;  /* 0x0000000d02097c11 */ /* 0x000fca00088f1c03 */
[----:B------:R-:W2:Y:S04]  /*3c60*/  LDG.E.64 R10, desc[UR10][R8.64] ;  /* 0x0000000a080a7981 */ /* 0x000ea8000c1e1b00 */
[----:B------:R-:W2:Y:S04]  /*3c70*/  LDG.E.64 R12, desc[UR10][R8.64+0x800] ;  /* 0x0008000a080c7981 */ /* 0x000ea8000c1e1b00 */
[----:B------:R-:W3:Y:S04]  /*3c80*/  LDG.E.64 R14, desc[UR10][R8.64+0x1000] ;  /* 0x0010000a080e7981 */ /* 0x000ee8000c1e1b00 */
[----:B------:R-:W4:Y:S04]  /*3c90*/  LDG.E.64 R16, desc[UR10][R8.64+0x1800] ;  /* 0x0018000a08107981 */ /* 0x000f28000c1e1b00 */
[----:B------:R0:W5:Y:S01]  /*3ca0*/  LDG.E.64 R2, desc[UR10][R8.64+0x2000] ;  /* 0x0020000a08027981 */ /* 0x000162000c1e1b00 */
[----:B------:R-:W-:Y:S01]  /*3cb0*/  BSSY.RECONVERGENT B1, `(.L_x_536) ;  /* 0x000001f000017945 */ /* 0x000fe20003800200 */
[----:B------:R-:W-:-:S02]  /*3cc0*/  ISETP.LE.AND P1, PT, R7, UR6, PT ;  /* 0x0000000607007c0c */ /* 0x000fc4000bf23270 */
[C---:B0-----:R-:W-:Y:S01]  /*3cd0*/  LOP3.LUT R8, R4.reuse, 0x400, RZ, 0xfc, !PT ;  /* 0x0000040004087812 */ /* 0x041fe200078efcff */
[----:B------:R-:W-:Y:S01]  /*3ce0*/  VIADD R9, R4, 0x200 ;  /* 0x0000020004097836 */ /* 0x000fe20000000000 */
[----:B--2---:R-:W-:-:S06]  /*3cf0*/  DSETP.GEU.AND P3, PT, R10, R12, PT ;  /* 0x0000000c0a00722a */ /* 0x004fcc0003f6e000 */
[----:B------:R-:W-:Y:S02]  /*3d00*/  FSEL R10, R10, R12, P3 ;  /* 0x0000000c0a0a7208 */ /* 0x000fe40001800000 */
[----:B------:R-:W-:Y:S02]  /*3d10*/  FSEL R11, R11, R13, P3 ;  /* 0x0000000d0b0b7208 */ /* 0x000fe40001800000 */
[----:B------:R-:W-:-:S04]  /*3d20*/  IADD3 R12, P5, PT, R6, UR14, RZ ;  /* 0x0000000e060c7c10 */ /* 0x000fc8000ffbe0ff */
[----:B---3--:R-:W-:Y:S01]  /*3d30*/  DSETP.GEU.AND P4, PT, R10, R14, PT ;  /* 0x0000000e0a00722a */ /* 0x008fe20003f8e000 */
[----:B------:R-:W-:Y:S02]  /*3d40*/  IADD3.X R13, PT, PT, R5, UR15, RZ, P5, !PT ;  /* 0x0000000f050d7c10 */ /* 0x000fe4000affe4ff */
[----:B------:R-:W-:-:S03]  /*3d50*/  IADD3 R6, P5, PT, R8, R12, RZ ;  /* 0x0000000c08067210 */ /* 0x000fc60007fbe0ff */
[----:B------:R-:W-:Y:S02]  /*3d60*/  FSEL R10, R10, R14, P4 ;  /* 0x0000000e0a0a7208 */ /* 0x000fe40002000000 */
[----:B------:R-:W-:Y:S01]  /*3d70*/  FSEL R11, R11, R15, P4 ;  /* 0x0000000f0b0b7208 */ /* 0x000fe20002000000 */
[----:B------:R-:W-:Y:S02]  /*3d80*/  VIADD R15, R4, 0x100 ;  /* 0x00000100040f7836 */ /* 0x000fe40000000000 */
[----:B------:R-:W-:-:S03]  /*3d90*/  IMAD.X R5, RZ, RZ, R13, P5 ;  /* 0x000000ffff057224 */ /* 0x000fc600028e060d */
[----:B----4-:R-:W-:Y:S01]  /*3da0*/  DSETP.GEU.AND P2, PT, R10, R16, PT ;  /* 0x000000100a00722a */ /* 0x010fe20003f4e000 */
[----:B------:R-:W-:-:S05]  /*3db0*/  @P4 SEL R9, R4, R15, P3 ;  /* 0x0000000f04094207 */ /* 0x000fca0001800000 */
[----:B------:R-:W-:Y:S02]  /*3dc0*/  FSEL R10, R10, R16, P2 ;  /* 0x000000100a0a7208 */ /* 0x000fe40001000000 */
[----:B------:R-:W-:-:S06]  /*3dd0*/  FSEL R11, R11, R17, P2 ;  /* 0x000000110b0b7208 */ /* 0x000fcc0001000000 */
[----:B-----5:R-:W-:Y:S01]  /*3de0*/  DSETP.GEU.AND P0, PT, R10, R2, PT ;  /* 0x000000020a00722a */ /* 0x020fe20003f0e000 */
[----:B------:R-:W-:-:S13]  /*3df0*/  @!P2 VIADD R9, R4, 0x300 ;  /* 0x000003000409a836 */ /* 0x000fda0000000000 */
        /* <DEDUP_REMOVED lines=10> */
.L_x_537:
[----:B------:R-:W-:Y:S05]  /*3ea0*/  BSYNC.RECONVERGENT B1 ;  /* 0x0000000000017941 */ /* 0x000fea0003800200 */
.L_x_536:
        /* <DEDUP_REMOVED lines=12> */
[----:B------:R-:W-:-:S05]  /*3f70*/  IMAD.MOV.U32 R11, RZ, RZ, 0x500 ;  /* 0x00000500ff0b7424 */ /* 0x000fca00078e00ff */
[----:B------:R-:W2:Y:S01]  /*3f80*/  ATOMG.E.ADD.STRONG.GPU PT, R10, desc[UR10][R8.64], R11 ;  /* 0x8000000b080a79a8 */ /* 0x000ea200081ef10a */
[----:B------:R-:W0:Y:S01]  /*3f90*/  S2UR UR5, SR_CgaCtaId ;  /* 0x00000000000579c3 */ /* 0x000e220000008800 */
[----:B------:R-:W-:Y:S02]  /*3fa0*/  UMOV UR4, 0x400 ;  /* 0x0000040000047882 */ /* 0x000fe40000000000 */
[----:B0-----:R-:W-:Y:S01]  /*3fb0*/  ULEA UR4, UR5, UR4, 0x18 ;  /* 0x0000000405047291 */ /* 0x001fe2000f8ec0ff */
[----:B--2---:R-:W-:-:S08]  /*3fc0*/  VIADD R10, R10, UR6 ;  /* 0x000000060a0a7c36 */ /* 0x004fd00008000000 */
[----:B------:R0:W-:Y:S03]  /*3fd0*/  STS [UR4+0x98], R10 ;  /* 0x0000980aff007988 */ /* 0x0001e60008000804 */
.L_x_540:
[----:B------:R-:W-:Y:S05]  /*3fe0*/  BSYNC.RECONVERGENT B1 ;  /* 0x0000000000017941 */ /* 0x000fea0003800200 */
.L_x_539:
[----:B------:R-:W1:Y:S08]  /*3ff0*/  S2UR UR5, SR_CgaCtaId ;  /* 0x00000000000579c3 */ /* 0x000e700000008800 */
[----:B------:R-:W-:Y:S06]  /*4000*/  BAR.SYNC.DEFER_BLOCKING 0x0 ;  /* 0x0000000000007b1d */ /* 0x000fec0000010000 */
[----:B------:R-:W-:-:S02]  /*4010*/  UMOV UR4, 0x400 ;  /* 0x0000040000047882 */ /* 0x000fc40000000000 */
[----:B-1----:R-:W-:-:S06]  /*4020*/  ULEA UR4, UR5, UR4, 0x18 ;  /* 0x0000000405047291 */ /* 0x002fcc000f8ec0ff */
[----:B------:R-:W-:-:S05]  /*4030*/  IMAD.U32 R11, RZ, RZ, UR4 ;  /* 0x00000004ff0b7e24 */ /* 0x000fca000f8e00ff */
[----:B0-----:R-:W0:Y:S02]  /*4040*/  LDS R10, [R11+0x98] ;  /* 0x000098000b0a7984 */ /* 0x001e240000000800 */
[----:B0-----:R-:W-:-:S05]  /*4050*/  VIADD R12, R10, 0x500 ;  /* 0x000005000a0c7836 */ /* 0x001fca0000000000 */
[----:B------:R-:W-:-:S13]  /*4060*/  ISETP.GT.AND P0, PT, R12, R7, PT ;  /* 0x000000070c00720c */ /* 0x000fda0003f04270 */
[----:B------:R-:W-:Y:S05]  /*4070*/  @P0 BRA `(.L_x_541) ;  /* 0x0000000400980947 */ /* 0x000fea0003800000 */
[----:B------:R-:W-:Y:S01]  /*4080*/  BSSY.RECONVERGENT B1, `(.L_x_541) ;  /* 0x0000065000017945 */ /* 0x000fe20003800200 */
[----:B------:R-:W-:Y:S01]  /*4090*/  IMAD.MOV.U32 R20, RZ, RZ, R2 ;  /* 0x000000ffff147224 */ /* 0x000fe200078e0002 */
[----:B------:R-:W0:Y:S01]  /*40a0*/  LDCU UR7, c[0x0][0x398] ;  /* 0x00007300ff0777ac */ /* 0x000e220008000800 */
[----:B------:R-:W-:Y:S01]  /*40b0*/  IMAD.MOV.U32 R21, RZ, RZ, R3 ;  /* 0x000000ffff157224 */ /* 0x000fe200078e0003 */
[----:B------:R-:W1:Y:S06]  /*40c0*/  LDCU.128 UR12, c[0x0][0x380] ;  /* 0x00007000ff0c77ac */ /* 0x000e6c0008000c00 */
.L_x_544:
[----:B------:R-:W-:Y:S02]  /*40d0*/  SHF.R.S32.HI R2, RZ, 0x1f, R10 ;  /* 0x0000001fff027819 */ /* 0x000fe4000001140a */
[----:B------:R-:W-:-:S05]  /*40e0*/  IADD3 R7, P0, PT, R4, R10, RZ ;  /* 0x0000000a04077210 */ /* 0x000fca0007f1e0ff */
[----:B------:R-:W-:Y:S01]  /*40f0*/  IMAD.X R24, RZ, RZ, R2, P0 ;  /* 0x000000ffff187224 */ /* 0x000fe200000e0602 */
[----:B-1----:R-:W-:-:S04]  /*4100*/  LEA R22, P0, R7, UR12, 0x3 ;  /* 0x0000000c07167c11 */ /* 0x002fc8000f8018ff */
[----:B------:R-:W-:-:S05]  /*4110*/  LEA.HI.X R23, R7, UR13, R24, 0x3, P0 ;  /* 0x0000000d07177c11 */ /* 0x000fca00080f1c18 */
[----:B------:R-:W2:Y:S04]  /*4120*/  LDG.E.64 R18, desc[UR10][R22.64] ;  /* 0x0000000a16127981 */ /* 0x000ea8000c1e1b00 */
[----:B------:R-:W3:Y:S04]  /*4130*/  LDG.E.64 R16, desc[UR10][R22.64+0x800] ;  /* 0x0008000a16107981 */ /* 0x000ee8000c1e1b00 */
[----:B------:R-:W4:Y:S04]  /*4140*/  LDG.E.64 R14, desc[UR10][R22.64+0x1000] ;  /* 0x0010000a160e7981 */ /* 0x000f28000c1e1b00 */
[----:B------:R-:W4:Y:S01]  /*4150*/  LDG.E.64 R12, desc[UR10][R22.64+0x1800] ;  /* 0x0018000a160c7981 */ /* 0x000f22000c1e1b00 */
[----:B------:R-:W-:Y:S01]  /*4160*/  IADD3 R25, P0, PT, R7, UR14, RZ ;  /* 0x0000000e07197c10 */ /* 0x000fe2000ff1e0ff */
[----:B------:R-:W-:Y:S02]  /*4170*/  BSSY.RECONVERGENT B2, `(.L_x_542) ;  /* 0x000003d000027945 */ /* 0x000fe40003800200 */
[----:B------:R1:W5:Y:S01]  /*4180*/  LDG.E.64 R2, desc[UR10][R22.64+0x2000] ;  /* 0x0020000a16027981 */ /* 0x000362000c1e1b00 */
[----:B------:R-:W-:Y:S01]  /*4190*/  IADD3.X R24, PT, PT, R24, UR15, RZ, P0, !PT ;  /* 0x0000000f18187c10 */ /* 0x000fe200087fe4ff */
[----:B------:R-:W-:Y:S06]  /*41a0*/  BAR.SYNC.DEFER_BLOCKING 0x0 ;  /* 0x0000000000007b1d */ /* 0x000fec0000010000 */
[----:B--2---:R-:W-:-:S14]  /*41b0*/  DSETP.GEU.AND P1, PT, R20, R18, PT ;  /* 0x000000121400722a */ /* 0x004fdc0003f2e000 */
[----:B------:R-:W-:-:S04]  /*41c0*/  @P1 ISETP.GE.U32.AND P0, PT, R6, R25, PT ;  /* 0x000000190600120c */ /* 0x000fc80003f06070 */
[----:B------:R-:W-:-:S13]  /*41d0*/  @P1 ISETP.GE.AND.EX P0, PT, R5, R24, PT, P0 ;  /* 0x000000180500120c */ /* 0x000fda0003f06300 */
[----:B------:R-:W-:-:S06]  /*41e0*/  @P1 DSETP.LT.OR P0, PT, R18, R20, !P0 ;  /* 0x000000141200122a */ /* 0x000fcc0004701400 */
[----:B------:R-:W-:Y:S02]  /*41f0*/  @P1 FSEL R7, R20, R18, P0 ;  /* 0x0000001214071208 */ /* 0x000fe40000000000 */
[----:B------:R-:W-:Y:S01]  /*4200*/  @P1 FSEL R20, R21, R19, P0 ;  /* 0x0000001315141208 */ /* 0x000fe20000000000 */
[----:B------:R-:W-:Y:S01]  /*4210*/  IMAD.MOV.U32 R21, RZ, RZ, R24 ;  /* 0x000000ffff157224 */ /* 0x000fe200078e0018 */
[----:B------:R-:W-:Y:S01]  /*4220*/  @P1 SEL R21, R5, R24, P0 ;  /* 0x0000001805151207 */ /* 0x000fe20000000000 */
[----:B------:R-:W-:Y:S01]  /*4230*/  @P1 IMAD.MOV.U32 R18, RZ, RZ, R7 ;  /* 0x000000ffff121224 */ /* 0x000fe200078e0007 */
[----:B------:R-:W-:Y:S01]  /*4240*/  IADD3 R7, P3, PT, R25, 0x100, RZ ;  /* 0x0000010019077810 */ /* 0x000fe20007f7e0ff */
[----:B------:R-:W-:Y:S02]  /*4250*/  @P1 IMAD.MOV.U32 R19, RZ, RZ, R20 ;  /* 0x000000ffff131224 */ /* 0x000fe400078e0014 */
[----:B------:R-:W-:Y:S01]  /*4260*/  IMAD.MOV.U32 R20, RZ, RZ, R25 ;  /* 0x000000ffff147224 */ /* 0x000fe200078e0019 */
[----:B------:R-:W-:Y:S01]  /*4270*/  @P1 SEL R20, R6, R25, P0 ;  /* 0x0000001906141207 */ /* 0x000fe20000000000 */
[----:B------:R-:W-:-:S02]  /*4280*/  IMAD.X R6, RZ, RZ, R24, P3 ;  /* 0x000000ffff067224 */ /* 0x000fc400018e0618 */
[----:B---3--:R-:W-:-:S14]  /*4290*/  DSETP.GEU.AND P2, PT, R18, R16, PT ;  /* 0x000000101200722a */ /* 0x008fdc0003f4e000 */
        /* <DEDUP_REMOVED lines=9> */
[----:B------:R-:W-:Y:S02]  /*4330*/  IADD3 R18, P3, PT, R25, 0x200, RZ ;  /* 0x0000020019127810 */ /* 0x000fe40007f7e0ff */
[----:B------:R-:W-:-:S03]  /*4340*/  SHF.R.S32.HI R21, RZ, 0x1f, R10 ;  /* 0x0000001fff157819 */ /* 0x000fc6000001140a */
[----:B----4-:R-:W-:Y:S01]  /*4350*/  DSETP.GEU.AND P1, PT, R16, R14, PT ;  /* 0x0000000e1000722a */ /* 0x010fe20003f2e000 */
[----:B------:R-:W-:Y:S01]  /*4360*/  IMAD.X R19, RZ, RZ, R24, P3 ;  /* 0x000000ffff137224 */ /* 0x000fe200018e0618 */
[----:B------:R-:W-:-:S04]  /*4370*/  IADD3 R20, P3, P4, R4, UR14, R10 ;  /* 0x0000000e04147c10 */ /* 0x000fc8000fc7e00a */
[----:B------:R-:W-:-:S08]  /*4380*/  IADD3.X R21, PT, PT, RZ, UR15, R21, P3, P4 ;  /* 0x0000000fff157c10 */ /* 0x000fd00009fe8415 */
[----:B------:R-:W-:-:S04]  /*4390*/  @P1 ISETP.GE.U32.AND P0, PT, R7, R18, PT ;  /* 0x000000120700120c */ /* 0x000fc80003f06070 */
[----:B------:R-:W-:-:S13]  /*43a0*/  @P1 ISETP.GE.AND.EX P0, PT, R6, R19, PT, P0 ;  /* 0x000000130600120c */ /* 0x000fda0003f06300 */
[----:B------:R-:W-:-:S06]  /*43b0*/  @P1 DSETP.LT.OR P0, PT, R14, R16, !P0 ;  /* 0x000000100e00122a */ /* 0x000fcc0004701400 */
[----:B------:R-:W-:Y:S02]  /*43c0*/  @P1 FSEL R5, R16, R14, P0 ;  /* 0x0000000e10051208 */ /* 0x000fe40000000000 */
[----:B------:R-:W-:Y:S02]  /*43d0*/  @P1 FSEL R16, R17, R15, P0 ;  /* 0x0000000f11101208 */ /* 0x000fe40000000000 */
[----:B------:R-:W-:Y:S01]  /*43e0*/  IADD3 R17, P3, PT, R20, 0x300, RZ ;  /* 0x0000030014117810 */ /* 0x000fe20007f7e0ff */
[----:B------:R-:W-:Y:S01]  /*43f0*/  @P1 IMAD.MOV.U32 R14, RZ, RZ, R5 ;  /* 0x000000ffff0e1224 */ /* 0x000fe200078e0005 */
[----:B------:R-:W-:Y:S01]  /*4400*/  @P1 SEL R18, R7, R18, P0 ;  /* 0x0000001207121207 */ /* 0x000fe20000000000 */
[----:B------:R-:W-:Y:S01]  /*4410*/  @P1 IMAD.MOV.U32 R15, RZ, RZ, R16 ;  /* 0x000000ffff0f1224 */ /* 0x000fe200078e0010 */
[----:B------:R-:W-:Y:S01]  /*4420*/  @P1 SEL R19, R6, R19, P0 ;  /* 0x0000001306131207 */ /* 0x000fe20000000000 */
[----:B------:R-:W-:Y:S01]  /*4430*/  IMAD.X R16, RZ, RZ, R21, P3 ;  /* 0x000000ffff107224 */ /* 0x000fe200018e0615 */
[----:B------:R-:W-:-:S03]  /*4440*/  ISETP.NE.AND P1, PT, R4, RZ, PT ;  /* 0x000000ff0400720c */ /* 0x000fc60003f25270 */
[----:B------:R-:W-:-:S14]  /*4450*/  DSETP.GEU.AND P2, PT, R14, R12, PT ;  /* 0x0000000c0e00722a */ /* 0x000fdc0003f4e000 */
[----:B------:R-:W-:-:S04]  /*4460*/  @P2 ISETP.GE.U32.AND P0, PT, R18, R17, PT ;  /* 0x000000111200220c */ /* 0x000fc80003f06070 */
[----:B------:R-:W-:-:S13]  /*4470*/  @P2 ISETP.GE.AND.EX P0, PT, R19, R16, PT, P0 ;  /* 0x000000101300220c */ /* 0x000fda0003f06300 */
[----:B------:R-:W-:-:S06]  /*4480*/  @P2 DSETP.LT.OR P0, PT, R12, R14, !P0 ;  /* 0x0000000e0c00222a */ /* 0x000fcc0004701400 */
[----:B------:R-:W-:Y:S02]  /*4490*/  @P2 FSEL R7, R14, R12, P0 ;  /* 0x0000000c0e072208 */ /* 0x000fe40000000000 */
[----:B------:R-:W-:Y:S01]  /*44a0*/  @P2 FSEL R14, R15, R13, P0 ;  /* 0x0000000d0f0e2208 */ /* 0x000fe20000000000 */
[----:B-1----:R-:W-:Y:S06]  /*44b0*/  @P1 BRA `(.L_x_543) ;  /* 0x0000000000201947 */ /* 0x002fec0003800000 */
[----:B------:R-:W-:-:S06]  /*44c0*/  IMAD.MOV.U32 R5, RZ, RZ, 0x500 ;  /* 0x00000500ff057424 */ /* 0x000fcc00078e00ff */
[----:B------:R-:W2:Y:S01]  /*44d0*/  ATOMG.E.ADD.STRONG.GPU PT, R5, desc[UR10][R8.64], R5 ;  /* 0x80000005080579a8 */ /* 0x000ea200081ef10a */
[----:B------:R-:W1:Y:S01]  /*44e0*/  S2UR UR5, SR_CgaCtaId ;  /* 0x00000000000579c3 */ /* 0x000e620000008800 */
[----:B------:R-:W-:Y:S02]  /*44f0*/  UMOV UR4, 0x400 ;  /* 0x0000040000047882 */ /* 0x000fe40000000000 */
[----:B-1----:R-:W-:-:S06]  /*4500*/  ULEA UR4, UR5, UR4, 0x18 ;  /* 0x0000000405047291 */ /* 0x002fcc000f8ec0ff */
[----:B------:R-:W-:Y:S02]  /*4510*/  IMAD.U32 R11, RZ, RZ, UR4 ;  /* 0x00000004ff0b7e24 */ /* 0x000fe4000f8e00ff */
[----:B--2---:R-:W-:-:S05]  /*4520*/  VIADD R6, R5, UR6 ;  /* 0x0000000605067c36 */ /* 0x004fca0008000000 */
[----:B------:R1:W-:Y:S02]  /*4530*/  STS [R11+0x98], R6 ;  /* 0x000098060b007388 */ /* 0x0003e40000000800 */
.L_x_543:
[----:B0-----:R-:W-:Y:S05]  /*4540*/  BSYNC.RECONVERGENT B2 ;  /* 0x0000000000027941 */ /* 0x001fea0003800200 */
.L_x_542:
[----:B------:R-:W-:Y:S01]  /*4550*/  BAR.SYNC.DEFER_BLOCKING 0x0 ;  /* 0x0000000000007b1d */ /* 0x000fe20000010000 */
[----:B------:R-:W-:Y:S01]  /*4560*/  @P2 IMAD.MOV.U32 R12, RZ, RZ, R7 ;  /* 0x000000ffff0c2224 */ /* 0x000fe200078e0007 */
[----:B-1----:R-:W-:Y:S01]  /*4570*/  IADD3 R6, P3, PT, R20, 0x400, RZ ;  /* 0x0000040014067810 */ /* 0x002fe20007f7e0ff */
[----:B------:R-:W-:Y:S01]  /*4580*/  @P2 IMAD.MOV.U32 R13, RZ, RZ, R14 ;  /* 0x000000ffff0d2224 */ /* 0x000fe200078e000e */
[----:B------:R-:W-:Y:S01]  /*4590*/  @P2 SEL R17, R18, R17, P0 ;  /* 0x0000001112112207 */ /* 0x000fe20000000000 */
[----:B------:R-:W-:Y:S01]  /*45a0*/  IMAD.U32 R7, RZ, RZ, UR7 ;  /* 0x00000007ff077e24 */ /* 0x000fe2000f8e00ff */
[----:B------:R-:W-:Y:S01]  /*45b0*/  @P2 SEL R16, R19, R16, P0 ;  /* 0x0000001013102207 */ /* 0x000fe20000000000 */
[----:B------:R-:W-:Y:S02]  /*45c0*/  IMAD.X R5, RZ, RZ, R21, P3 ;  /* 0x000000ffff057224 */ /* 0x000fe400018e0615 */
[----:B-----5:R-:W-:-:S14]  /*45d0*/  DSETP.GEU.AND P1, PT, R12, R2, PT ;  /* 0x000000020c00722a */ /* 0x020fdc0003f2e000 */
[----:B------:R-:W-:Y:S01]  /*45e0*/  @P1 ISETP.GE.U32.AND P0, PT, R17, R6, PT ;  /* 0x000000061100120c */ /* 0x000fe20003f06070 */
[----:B------:R-:W0:Y:S03]  /*45f0*/  LDS R10, [R11+0x98] ;  /* 0x000098000b0a7984 */ /* 0x000e260000000800 */
[----:B------:R-:W-:-:S13]  /*4600*/  @P1 ISETP.GE.AND.EX P0, PT, R16, R5, PT, P0 ;  /* 0x000000051000120c */ /* 0x000fda0003f06300 */
[----:B------:R-:W-:-:S06]  /*4610*/  @P1 DSETP.LT.OR P0, PT, R2, R12, !P0 ;  /* 0x0000000c0200122a */ /* 0x000fcc0004701400 */
[----:B------:R-:W-:Y:S02]  /*4620*/  @P1 FSEL R14, R12, R2, P0 ;  /* 0x000000020c0e1208 */ /* 0x000fe40000000000 */
[----:B------:R-:W-:Y:S02]  /*4630*/  @P1 FSEL R13, R13, R3, P0 ;  /* 0x000000030d0d1208 */ /* 0x000fe40000000000 */
[----:B------:R-:W-:Y:S01]  /*4640*/  @P1 SEL R6, R17, R6, P0 ;  /* 0x0000000611061207 */ /* 0x000fe20000000000 */
[----:B------:R-:W-:Y:S01]  /*4650*/  @P1 IMAD.MOV.U32 R2, RZ, RZ, R14 ;  /* 0x000000ffff021224 */ /* 0x000fe200078e000e */
[----:B------:R-:W-:Y:S01]  /*4660*/  @P1 SEL R5, R16, R5, P0 ;  /* 0x0000000510051207 */ /* 0x000fe20000000000 */
[----:B------:R-:W-:-:S03]  /*4670*/  @P1 IMAD.MOV.U32 R3, RZ, RZ, R13 ;  /* 0x000000ffff031224 */ /* 0x000fc600078e000d */
[----:B------:R-:W-:Y:S01]  /*4680*/  MOV R20, R2 ;  /* 0x0000000200147202 */ /* 0x000fe20000000f00 */
[----:B------:R-:W-:Y:S02]  /*4690*/  IMAD.MOV.U32 R21, RZ, RZ, R3 ;  /* 0x000000ffff157224 */ /* 0x000fe400078e0003 */
[----:B0-----:R-:W-:-:S05]  /*46a0*/  VIADD R12, R10, 0x500 ;  /* 0x000005000a0c7836 */ /* 0x001fca0000000000 */
[----:B------:R-:W-:-:S13]  /*46b0*/  ISETP.GT.AND P0, PT, R12, R7, PT ;  /* 0x000000070c00720c */ /* 0x000fda0003f04270 */
[----:B------:R-:W-:Y:S05]  /*46c0*/  @!P0 BRA `(.L_x_544) ;  /* 0xfffffff800808947 */ /* 0x000fea000383ffff */
[----:B------:R-:W-:Y:S05]  /*46d0*/  BSYNC.RECONVERGENT B1 ;  /* 0x0000000000017941 */ /* 0x000fea0003800200 */
.L_x_541:
[----:B------:R-:W-:Y:S01]  /*46e0*/  ISETP.GE.AND P0, PT, R10, R7, PT ;  /* 0x000000070a00720c */ /* 0x000fe20003f06270 */
[----:B------:R-:W0:Y:S01]  /*46f0*/  LDCU.64 UR6, c[0x0][0x388] ;  /* 0x00007100ff0677ac */ /* 0x000e220008000a00 */
[----:B------:R-:W-:Y:S01]  /*4700*/  BSSY.RECONVERGENT B1, `(.L_x_538) ;  /* 0x00000ac000017945 */ /* 0x000fe20003800200 */
[----:B------:R-:W1:Y:S10]  /*4710*/  LDCU.64 UR4, c[0x0][0x388] ;  /* 0x00007100ff0477ac */ /* 0x000e740008000a00 */
        /* <DEDUP_REMOVED lines=11> */
[----:B------:R-:W2:Y:S01]  /*47d0*/  LDC.64 R12, c[0x0][0x380] ;  /* 0x0000e000ff0c7b82 */ /* 0x000ea20000000a00 */
[----:B------:R-:W-:Y:S01]  /*47e0*/  LEA.HI R7, R18, 0x1, RZ, 0x18 ;  /* 0x0000000112077811 */ /* 0x000fe200078fc0ff */
[----:B------:R-:W-:-:S03]  /*47f0*/  IMAD.IADD R11, R4, 0x1, R10 ;  /* 0x00000001040b7824 */ /* 0x000fc600078e020a */
[----:B------:R-:W-:Y:S01]  /*4800*/  LOP3.LUT R8, R7, 0x3, RZ, 0xc0, !PT ;  /* 0x0000000307087812 */ /* 0x000fe200078ec0ff */
[----:B------:R-:W-:-:S04]  /*4810*/  IMAD.MOV.U32 R7, RZ, RZ, R4 ;  /* 0x000000ffff077224 */ /* 0x000fc800078e0004 */
[----:B------:R-:W-:-:S07]  /*4820*/  IMAD.MOV R8, RZ, RZ, -R8 ;  /* 0x000000ffff087224 */ /* 0x000fce00078e0a08 */
.L_x_550:
[----:B--2---:R-:W-:-:S06]  /*4830*/  IMAD.WIDE R14, R11, 0x8, R12 ;  /* 0x000000080b0e7825 */ /* 0x004fcc00078e020c */
[----:B------:R-:W2:Y:S01]  /*4840*/  LDG.E.64 R14, desc[UR10][R14.64] ;  /* 0x0000000a0e0e7981 */ /* 0x000ea2000c1e1b00 */
[C---:B-1----:R-:W-:Y:S01]  /*4850*/  IADD3 R19, P1, PT, R11.reuse, UR4, RZ ;  /* 0x000000040b137c10 */ /* 0x042fe2000ff3e0ff */
[----:B------:R-:W-:Y:S01]  /*4860*/  VIADD R8, R8, 0x1 ;  /* 0x0000000108087836 */ /* 0x000fe20000000000 */
[----:B------:R-:W-:Y:S01]  /*4870*/  BSSY.RECONVERGENT B3, `(.L_x_548) ;  /* 0x000001b000037945 */ /* 0x000fe20003800200 */
[----:B------:R-:W-:Y:S01]  /*4880*/  IMAD.MOV.U32 R22, RZ, RZ, R6 ;  /* 0x000000ffff167224 */ /* 0x000fe200078e0006 */
[----:B------:R-:W-:Y:S01]  /*4890*/  LEA.HI.X.SX32 R20, R11, UR5, 0x1, P1 ;  /* 0x000000050b147c11 */ /* 0x000fe200088f0eff */
[----:B------:R-:W-:Y:S01]  /*48a0*/  IMAD.MOV.U32 R21, RZ, RZ, R5 ;  /* 0x000000ffff157224 */ /* 0x000fe200078e0005 */
[----:B------:R-:W-:Y:S01]  /*48b0*/  ISETP.NE.AND P2, PT, R8, RZ, PT ;  /* 0x000000ff0800720c */ /* 0x000fe20003f45270 */
[----:B------:R-:W-:Y:S02]  /*48c0*/  IMAD.MOV.U32 R16, RZ, RZ, R2 ;  /* 0x000000ffff107224 */ /* 0x000fe400078e0002 */
        /* <DEDUP_REMOVED lines=21> */
.L_x_549:
[----:B0-----:R-:W-:Y:S05]  /*4a20*/  BSYNC.RECONVERGENT B3 ;  /* 0x0000000000037941 */ /* 0x001fea0003800200 */
.L_x_548:
[----:B------:R-:W-:Y:S02]  /*4a30*/  VIADD R7, R7, 0x100 ;  /* 0x0000010007077836 */ /* 0x000fe40000000000 */
[----:B------:R-:W-:Y:S01]  /*4a40*/  VIADD R11, R11, 0x100 ;  /* 0x000001000b0b7836 */ /* 0x000fe20000000000 */
[----:B------:R-:W-:Y:S06]  /*4a50*/  @P2 BRA `(.L_x_550) ;  /* 0xfffffffc00742947 */ /* 0x000fec000383ffff */
.L_x_547:
[----:B01----:R-:W-:Y:S05]  /*4a60*/  BSYNC.RECONVERGENT B2 ;  /* 0x0000000000027941 */ /* 0x003fea0003800200 */
.L_x_546:
        /* <DEDUP_REMOVED lines=9> */
.L_x_559:
[----:B------:R-:W-:-:S05]  /*4b00*/  IMAD.WIDE R24, R23, 0x8, R10 ;  /* 0x0000000817187825 */ /* 0x000fca00078e020a */
[----:B------:R-:W2:Y:S04]  /*4b10*/  LDG.E.64 R20, desc[UR10][R24.64+-0x1000] ;  /* 0xfff0000a18147981 */ /* 0x000ea8000c1e1b00 */
[----:B------:R0:W5:Y:S04]  /*4b20*/  LDG.E.64 R16, desc[UR10][R24.64+-0x800] ;  /* 0xfff8000a18107981 */ /* 0x000168000c1e1b00 */
        /* <DEDUP_REMOVED lines=25> */
.L_x_552:
[----:B------:R-:W-:Y:S05]  /*4cc0*/  BSYNC.RECONVERGENT B2 ;  /* 0x0000000000027941 */ /* 0x000fea0003800200 */
.L_x_551:
[----:B-----5:R-:W-:Y:S01]  /*4cd0*/  DSETP.GEU.AND P0, PT, R18, R16, PT ;  /* 0x000000101200722a */ /* 0x020fe20003f0e000 */
[C---:B------:R-:W-:Y:S01]  /*4ce0*/  IADD3 R21, P1, PT, R27.reuse, UR6, RZ ;  /* 0x000000061b157c10 */ /* 0x040fe2000ff3e0ff */
[----:B------:R-:W-:Y:S01]  /*4cf0*/  BSSY.RECONVERGENT B2, `(.L_x_553) ;  /* 0x0000015000027945 */ /* 0x000fe20003800200 */
[----:B------:R-:W-:Y:S01]  /*4d00*/  MOV R2, R16 ;  /* 0x0000001000027202 */ /* 0x000fe20000000f00 */
[----:B------:R-:W-:Y:S01]  /*4d10*/  IMAD.MOV.U32 R3, RZ, RZ, R17 ;  /* 0x000000ffff037224 */ /* 0x000fe200078e0011 */
[----:B------:R-:W-:Y:S01]  /*4d20*/  LEA.HI.X.SX32 R25, R27, UR7, 0x1, P1 ;  /* 0x000000071b197c11 */ /* 0x000fe200088f0eff */
[----:B------:R-:W-:-:S04]  /*4d30*/  IMAD.MOV.U32 R5, RZ, RZ, R21 ;  /* 0x000000ffff057224 */ /* 0x000fc800078e0015 */
        /* <DEDUP_REMOVED lines=16> */
.L_x_554:
[----:B------:R-:W-:Y:S05]  /*4e40*/  BSYNC.RECONVERGENT B2 ;  /* 0x0000000000027941 */ /* 0x000fea0003800200 */
.L_x_553:
        /* <DEDUP_REMOVED lines=24> */
.L_x_556:
[----:B------:R-:W-:Y:S05]  /*4fd0*/  BSYNC.RECONVERGENT B2 ;  /* 0x0000000000027941 */ /* 0x000fea0003800200 */
.L_x_555:
        /* <DEDUP_REMOVED lines=22> */
.L_x_558:
[----:B------:R-:W-:Y:S05]  /*5140*/  BSYNC.RECONVERGENT B2 ;  /* 0x0000000000027941 */ /* 0x000fea0003800200 */
.L_x_557:
[----:B------:R-:W-:Y:S02]  /*5150*/  VIADD R7, R7, 0x400 ;  /* 0x0000040007077836 */ /* 0x000fe40000000000 */
[----:B------:R-:W-:Y:S02]  /*5160*/  VIADD R27, R27, 0x400 ;  /* 0x000004001b1b7836 */ /* 0x000fe40000000000 */
[----:B------:R-:W-:Y:S01]  /*5170*/  VIADD R26, R26, 0x400 ;  /* 0x000004001a1a7836 */ /* 0x000fe20000000000 */
[----:B------:R-:W-:Y:S01]  /*5180*/  ISETP.GE.AND P0, PT, R7, R9, PT ;  /* 0x000000090700720c */ /* 0x000fe20003f06270 */
[----:B------:R-:W-:Y:S02]  /*5190*/  VIADD R22, R22, 0x400 ;  /* 0x0000040016167836 */ /* 0x000fe40000000000 */
[----:B------:R-:W-:-:S10]  /*51a0*/  VIADD R23, R23, 0x400 ;  /* 0x0000040017177836 */ /* 0x000fd40000000000 */
[----:B------:R-:W-:Y:S05]  /*51b0*/  @!P0 BRA `(.L_x_559) ;  /* 0xfffffff800508947 */ /* 0x000fea000383ffff */
.L_x_545:
[----:B01----:R-:W-:Y:S05]  /*51c0*/  BSYNC.RECONVERGENT B1 ;  /* 0x0000000000017941 */ /* 0x003fea0003800200 */
.L_x_538:
        /* <DEDUP_REMOVED lines=32> */
.L_x_561:
[----:B------:R-:W-:Y:S05]  /*53d0*/  BSYNC.RECONVERGENT B1 ;  /* 0x0000000000017941 */ /* 0x000fea0003800200 */
.L_x_560:
        /* <DEDUP_REMOVED lines=31> */
.L_x_563:
[----:B------:R-:W-:Y:S05]  /*55d0*/  BSYNC.RECONVERGENT B1 ;  /* 0x0000000000017941 */ /* 0x000fea0003800200 */
.L_x_562:
[----:B------:R-:W-:Y:S01]  /*55e0*/  ISETP.GT.AND P0, PT, R14, 0x1b, PT ;  /* 0x0000001b0e00780c */ /* 0x000fe20003f04270 */
[----:B0-----:R0:W0:Y:S01]  /*55f0*/  SHFL.DOWN PT, R8, R2, 0x4, 0x1f ;  /* 0x08801f0002087f89 */ /* 0x00102200000e0000 */
[----:B------:R-:W-:Y:S01]  /*5600*/  BSSY.RECONVERGENT B1, `(.L_x_564) ;  /* 0x000001d000017945 */ /* 0x000fe20003800200 */
[----:B---3--:R-:W-:Y:S02]  /*5610*/  IMAD.MOV.U32 R11, RZ, RZ, R5 ;  /* 0x000000ffff0b7224 */ /* 0x008fe400078e0005 */
[----:B------:R3:W0:Y:S01]  /*5620*/  SHFL.DOWN PT, R9, R3, 0x4, 0x1f ;  /* 0x08801f0003097f89 */ /* 0x00062200000e0000 */
[----:B------:R-:W-:Y:S02]  /*5630*/  IMAD.MOV.U32 R12, RZ, RZ, R10 ;  /* 0x000000ffff0c7224 */ /* 0x000fe400078e000a */
[----:B-1----:R-:W-:Y:S01]  /*5640*/  IMAD.MOV.U32 R6, RZ, RZ, R2 ;  /* 0x000000ffff067224 */ /* 0x002fe200078e0002 */
[----:B----4-:R3:W1:Y:S01]  /*5650*/  SHFL.DOWN PT, R16, R5, 0x4, 0x1f ;  /* 0x08801f0005107f89 */ /* 0x01066200000e0000 */
[----:B--2---:R-:W-:-:S03]  /*5660*/  IMAD.MOV.U32 R7, RZ, RZ, R3 ;  /* 0x000000ffff077224 */ /* 0x004fc600078e0003 */
[----:B------:R3:W2:Y:S01]  /*5670*/  SHFL.DOWN PT, R13, R10, 0x4, 0x1f ;  /* 0x08801f000a0d7f89 */ /* 0x0006a200000e0000 */
[----:B------:R-:W-:Y:S05]  /*5680*/  @P0 BRA `(.L_x_565) ;  /* 0x0000000000500947 */ /* 0x000fea0003800000 */
[----:B0-----:R-:W-:Y:S01]  /*5690*/  DSETP.GEU.AND P0, PT, R2, R8, PT ;  /* 0x000000080200722a */ /* 0x001fe20003f0e000 */
[----:B-1----:R-:W-:Y:S02]  /*56a0*/  IMAD.MOV.U32 R11, RZ, RZ, R16 ;  /* 0x000000ffff0b7224 */ /* 0x002fe400078e0010 */
        /* <DEDUP_REMOVED lines=18> */
.L_x_565:
[----:B------:R-:W-:Y:S05]  /*57d0*/  BSYNC.RECONVERGENT B1 ;  /* 0x0000000000017941 */ /* 0x000fea0003800200 */
.L_x_564:
[----:B------:R-:W-:Y:S01]  /*57e0*/  ISETP.GT.AND P0, PT, R14, 0x17, PT ;  /* 0x000000170e00780c */ /* 0x000fe20003f04270 */
[----:B0-----:R0:W4:Y:S01]  /*57f0*/  SHFL.DOWN PT, R8, R6, 0x8, 0x1f ;  /* 0x09001f0006087f89 */ /* 0x00112200000e0000 */
[----:B------:R-:W-:Y:S01]  /*5800*/  BSSY.RECONVERGENT B1, `(.L_x_566) ;  /* 0x000001d000017945 */ /* 0x000fe20003800200 */
[----:B---3--:R-:W-:Y:S02]  /*5810*/  IMAD.MOV.U32 R5, RZ, RZ, R11 ;  /* 0x000000ffff057224 */ /* 0x008fe400078e000b */
[----:B------:R0:W3:Y:S01]  /*5820*/  SHFL.DOWN PT, R9, R7, 0x8, 0x1f ;  /* 0x09001f0007097f89 */ /* 0x0000e200000e0000 */
[----:B------:R-:W-:Y:S02]  /*5830*/  IMAD.MOV.U32 R10, RZ, RZ, R12 ;  /* 0x000000ffff0a7224 */ /* 0x000fe400078e000c */
[----:B------:R-:W-:Y:S01]  /*5840*/  IMAD.MOV.U32 R2, RZ, RZ, R6 ;  /* 0x000000ffff027224 */ /* 0x000fe200078e0006 */
[----:B-1----:R0:W1:Y:S01]  /*5850*/  SHFL.DOWN PT, R16, R11, 0x8, 0x1f ;  /* 0x09001f000b107f89 */ /* 0x00206200000e0000 */
[----:B------:R-:W-:-:S03]  /*5860*/  IMAD.MOV.U32 R3, RZ, RZ, R7 ;  /* 0x000000ffff037224 */ /* 0x000fc600078e0007 */
[----:B--2---:R0:W2:Y:S01]  /*5870*/  SHFL.DOWN PT, R13, R12, 0x8, 0x1f ;  /* 0x09001f000c0d7f89 */ /* 0x0040a200000e0000 */
[----:B------:R-:W-:Y:S05]  /*5880*/  @P0 BRA `(.L_x_567) ;  /* 0x0000000000500947 */ /* 0x000fea0003800000 */
[----:B---34-:R-:W-:Y:S01]  /*5890*/  DSETP.GEU.AND P0, PT, R6, R8, PT ;  /* 0x000000080600722a */ /* 0x018fe20003f0e000 */
[----:B-1----:R-:W-:Y:S02]  /*58a0*/  IMAD.MOV.U32 R5, RZ, RZ, R16 ;  /* 0x000000ffff057224 */ /* 0x002fe400078e0010 */
[----:B--2---:R-:W-:Y:S02]  /*58b0*/  IMAD.MOV.U32 R10, RZ, RZ, R13 ;  /* 0x000000ffff0a7224 */ /* 0x004fe400078e000d */
        /* <DEDUP_REMOVED lines=17> */
.L_x_567:
[----:B------:R-:W-:Y:S05]  /*59d0*/  BSYNC.RECONVERGENT B1 ;  /* 0x0000000000017941 */ /* 0x000fea0003800200 */
.L_x_566:
[----:B------:R-:W-:Y:S01]  /*59e0*/  ISETP.GT.AND P0, PT, R14, 0xf, PT ;  /* 0x0000000f0e00780c */ /* 0x000fe20003f04270 */
[----:B0-----:R0:W0:Y:S01]  /*59f0*/  SHFL.DOWN PT, R6, R2, 0x10, 0x1f ;  /* 0x0a001f0002067f89 */ /* 0x00102200000e0000 */
[----:B------:R-:W-:Y:S01]  /*5a00*/  BSSY.RECONVERGENT B1, `(.L_x_568) ;  /* 0x000001d000017945 */ /* 0x000fe20003800200 */
[----:B------:R-:W-:Y:S02]  /*5a10*/  IMAD.MOV.U32 R17, RZ, RZ, R5 ;  /* 0x000000ffff117224 */ /* 0x000fe400078e0005 */
[----:B------:R0:W0:Y:S01]  /*5a20*/  SHFL.DOWN PT, R7, R3, 0x10, 0x1f ;  /* 0x0a001f0003077f89 */ /* 0x00002200000e0000 */
[----:B------:R-:W-:Y:S02]  /*5a30*/  IMAD.MOV.U32 R19, RZ, RZ, R10 ;  /* 0x000000ffff137224 */ /* 0x000fe400078e000a */
[----:B------:R-:W-:Y:S01]  /*5a40*/  IMAD.MOV.U32 R12, RZ, RZ, R2 ;  /* 0x000000ffff0c7224 */ /* 0x000fe200078e0002 */
[----:B----4-:R4:W0:Y:S01]  /*5a50*/  SHFL.DOWN PT, R8, R5, 0x10, 0x1f ;  /* 0x0a001f0005087f89 */ /* 0x01082200000e0000 */
[----:B--2---:R-:W-:-:S03]  /*5a60*/  IMAD.MOV.U32 R13, RZ, RZ, R3 ;  /* 0x000000ffff0d7224 */ /* 0x004fc600078e0003 */
[----:B---3--:R4:W2:Y:S01]  /*5a70*/  SHFL.DOWN PT, R9, R10, 0x10, 0x1f ;  /* 0x0a001f000a097f89 */ /* 0x0088a200000e0000 */
[----:B------:R-:W-:Y:S05]  /*5a80*/  @P0 BRA `(.L_x_569) ;  /* 0x0000000000500947 */ /* 0x000fea0003800000 */
[----:B0-----:R-:W-:Y:S01]  /*5a90*/  DSETP.GEU.AND P0, PT, R2, R6, PT ;  /* 0x000000060200722a */ /* 0x001fe20003f0e000 */
[----:B------:R-:W-:Y:S02]  /*5aa0*/  IMAD.MOV.U32 R17, RZ, RZ, R8 ;  /* 0x000000ffff117224 */ /* 0x000fe400078e0008 */
        /* <DEDUP_REMOVED lines=18> */
.L_x_569:
[----:B------:R-:W-:Y:S05]  /*5bd0*/  BSYNC.RECONVERGENT B1 ;  /* 0x0000000000017941 */ /* 0x000fea0003800200 */
.L_x_568:
[----:B------:R-:W-:Y:S01]  /*5be0*/  ISETP.NE.AND P0, PT, R14, RZ, PT ;  /* 0x000000ff0e00720c */ /* 0x000fe20003f05270 */
[----:B------:R-:W-:-:S12]  /*5bf0*/  BSSY.RECONVERGENT B1, `(.L_x_570) ;  /* 0x000000b000017945 */ /* 0x000fd80003800200 */
[----:B------:R-:W-:Y:S05]  /*5c00*/  @P0 BRA `(.L_x_571) ;  /* 0x0000000000240947 */ /* 0x000fea0003800000 */
[----:B0-----:R-:W0:Y:S01]  /*5c10*/  S2R R6, SR_CgaCtaId ;  /* 0x0000000000067919 */ /* 0x001e220000008800 */
[----:B------:R-:W-:Y:S01]  /*5c20*/  MOV R3, 0x400 ;  /* 0x0000040000037802 */ /* 0x000fe20000000f00 */
[----:B------:R-:W-:Y:S01]  /*5c30*/  IMAD.MOV.U32 R18, RZ, RZ, R17 ;  /* 0x000000ffff127224 */ /* 0x000fe200078e0011 */
[----:B------:R-:W-:-:S04]  /*5c40*/  SHF.R.U32.HI R2, RZ, 0x1, R4 ;  /* 0x00000001ff027819 */ /* 0x000fc80000011604 */
[----:B------:R-:W-:Y:S02]  /*5c50*/  LOP3.LUT R2, R2, 0x1f0, RZ, 0xc0, !PT ;  /* 0x000001f002027812 */ /* 0x000fe400078ec0ff */
[----:B0-----:R-:W-:-:S05]  /*5c60*/  LEA R3, R6, R3, 0x18 ;  /* 0x0000000306037211 */ /* 0x001fca00078ec0ff */
[----:B------:R-:W-:-:S05]  /*5c70*/  IMAD.IADD R3, R2, 0x1, R3 ;  /* 0x0000000102037824 */ /* 0x000fca00078e0203 */
[----:B------:R3:W-:Y:S04]  /*5c80*/  STS.64 [R3+0x10], R18 ;  /* 0x0000101203007388 */ /* 0x0007e80000000a00 */
[----:B------:R3:W-:Y:S02]  /*5c90*/  STS.64 [R3+0x8], R12 ;  /* 0x0000080c03007388 */ /* 0x0007e40000000a00 */
.L_x_571:
[----:B------:R-:W-:Y:S05]  /*5ca0*/  BSYNC.RECONVERGENT B1 ;  /* 0x0000000000017941 */ /* 0x000fea0003800200 */
.L_x_570:
[----:B------:R-:W-:Y:S01]  /*5cb0*/  BAR.SYNC.DEFER_BLOCKING 0x0 ;  /* 0x0000000000007b1d */ /* 0x000fe20000010000 */
[----:B------:R-:W-:-:S13]  /*5cc0*/  ISETP.NE.AND P1, PT, R4, RZ, PT ;  /* 0x000000ff0400720c */ /* 0x000fda0003f25270 */
[----:B------:R-:W-:Y:S05]  /*5cd0*/  @P1 BRA `(.L_x_499) ;  /* 0x00000008008c1947 */ /* 0x000fea0003800000 */
[----:B0--3--:R-:W0:Y:S01]  /*5ce0*/  S2R R3, SR_CgaCtaId ;  /* 0x0000000000037919 */ /* 0x009e220000008800 */
[----:B------:R-:W-:Y:S01]  /*5cf0*/  MOV R2, 0x400 ;  /* 0x0000040000027802 */ /* 0x000fe20000000f00 */
[----:B------:R-:W-:Y:S03]  /*5d00*/  BSSY.RECONVERGENT B1, `(.L_x_572) ;  /* 0x000001a000017945 */ /* 0x000fe60003800200 */
[----:B0-----:R-:W-:-:S05]  /*5d10*/  LEA R30, R3, R2, 0x18 ;  /* 0x00000002031e7211 */ /* 0x001fca00078ec0ff */
[----:B------:R-:W0:Y:S04]  /*5d20*/  LDS.64 R14, [R30+0x18] ;  /* 0x000018001e0e7984 */ /* 0x000e280000000a00 */
[----:B----4-:R-:W3:Y:S04]  /*5d30*/  LDS.128 R4, [R30+0x20] ;  /* 0x000020001e047984 */ /* 0x010ee80000000c00 */
[----:B------:R4:W1:Y:S04]  /*5d40*/  LDS.64 R28, [R30+0x80] ;  /* 0x000080001e1c7984 */ /* 0x0008680000000a00 */
[----:B--2---:R4:W2:Y:S01]  /*5d50*/  LDS.128 R8, [R30+0x30] ;  /* 0x000030001e087984 */ /* 0x0048a20000000c00 */
[----:B0-----:R-:W-:Y:S01]  /*5d60*/  DSETP.GEU.AND P0, PT, R12, R14, PT ;  /* 0x0000000e0c00722a */ /* 0x001fe20003f0e000 */
[----:B------:R-:W-:-:S02]  /*5d70*/  IMAD.MOV.U32 R2, RZ, RZ, R14 ;  /* 0x000000ffff027224 */ /* 0x000fc400078e000e */
[----:B------:R-:W-:Y:S02]  /*5d80*/  IMAD.MOV.U32 R3, RZ, RZ, R15 ;  /* 0x000000ffff037224 */ /* 0x000fe400078e000f */
[----:B---3--:R-:W-:Y:S02]  /*5d90*/  IMAD.MOV.U32 R31, RZ, RZ, R4 ;  /* 0x000000ffff1f7224 */ /* 0x008fe400078e0004 */
[----:B------:R-:W-:-:S07]  /*5da0*/  IMAD.MOV.U32 R33, RZ, RZ, R5 ;  /* 0x000000ffff217224 */ /* 0x000fce00078e0005 */
[----:B-12-4-:R-:W-:Y:S05]  /*5db0*/  @!P0 BRA `(.L_x_573) ;  /* 0x0000000000388947 */ /* 0x016fea0003800000 */
        /* <DEDUP_REMOVED lines=14> */
.L_x_573:
[----:B------:R-:W-:Y:S05]  /*5ea0*/  BSYNC.RECONVERGENT B1 ;  /* 0x0000000000017941 */ /* 0x000fea0003800200 */
.L_x_572:
[----:B------:R0:W1:Y:S01]  /*5eb0*/  LDS.128 R16, [R30+0x40] ;  /* 0x000040001e107984 */ /* 0x0000620000000c00 */
[----:B------:R-:W-:Y:S01]  /*5ec0*/  DSETP.GEU.AND P0, PT, R2, R6, PT ;  /* 0x000000060200722a */ /* 0x000fe20003f0e000 */
[----:B------:R-:W-:Y:S01]  /*5ed0*/  BSSY.RECONVERGENT B1, `(.L_x_574) ;  /* 0x0000017000017945 */ /* 0x000fe20003800200 */
[----:B------:R-:W-:Y:S01]  /*5ee0*/  IMAD.MOV.U32 R35, RZ, RZ, R8 ;  /* 0x000000ffff237224 */ /* 0x000fe200078e0008 */
[----:B------:R0:W2:Y:S01]  /*5ef0*/  LDS.128 R20, [R30+0x50] ;  /* 0x000050001e147984 */ /* 0x0000a20000000c00 */
        /* <DEDUP_REMOVED lines=20> */
.L_x_575:
[----:B------:R-:W-:Y:S05]  /*6040*/  BSYNC.RECONVERGENT B1 ;  /* 0x0000000000017941 */ /* 0x000fea0003800200 */
.L_x_574:
        /* <DEDUP_REMOVED lines=21> */
.L_x_577:
[----:B------:R-:W-:Y:S05]  /*61a0*/  BSYNC.RECONVERGENT B1 ;  /* 0x0000000000017941 */ /* 0x000fea0003800200 */
.L_x_576:
        /* <DEDUP_REMOVED lines=21> */
.L_x_579:
[----:B------:R-:W-:Y:S05]  /*6300*/  BSYNC.RECONVERGENT B1 ;  /* 0x0000000000017941 */ /* 0x000fea0003800200 */
.L_x_578:
        /* <DEDUP_REMOVED lines=21> */
.L_x_581:
[----:B------:R-:W-:Y:S05]  /*6460*/  BSYNC.RECONVERGENT B1 ;  /* 0x0000000000017941 */ /* 0x000fea0003800200 */
.L_x_580:
        /* <DEDUP_REMOVED lines=21> */
.L_x_583:
[----:B------:R-:W-:Y:S05]  /*65c0*/  BSYNC.RECONVERGENT B1 ;  /* 0x0000000000017941 */ /* 0x000fea0003800200 */
.L_x_582:
        /* <DEDUP_REMOVED lines=20> */
.L_x_499:
[----:B------:R-:W-:Y:S05]  /*6710*/  BSYNC.RECONVERGENT B0 ;  /* 0x0000000000007941 */ /* 0x000fea0003800200 */
.L_x_466:
[----:B------:R-:W-:Y:S05]  /*6720*/  @P1 EXIT ;  /* 0x000000000000194d */ /* 0x000fea0003800000 */
[----:B0123--:R-:W0:Y:S01]  /*6730*/  LDC.64 R2, c[0x0][0x390] ;  /* 0x0000e400ff027b82 */ /* 0x00fe220000000a00 */
[----:B------:R-:W-:Y:S02]  /*6740*/  IMAD.MOV.U32 R18, RZ, RZ, R17 ;  /* 0x000000ffff127224 */ /* 0x000fe400078e0011 */
[----:B0-----:R-:W-:-:S05]  /*6750*/  IMAD.WIDE.U32 R2, R0, 0x10, R2 ;  /* 0x0000001000027825 */ /* 0x001fca00078e0002 */
[----:B------:R-:W-:Y:S04]  /*6760*/  STG.E.64 desc[UR10][R2.64], R12 ;  /* 0x0000000c02007986 */ /* 0x000fe8000c101b0a */
[----:B------:R-:W-:Y:S01]  /*6770*/  STG.E.64 desc[UR10][R2.64+0x8], R18 ;  /* 0x0000081202007986 */ /* 0x000fe2000c101b0a */
[----:B------:R-:W-:Y:S05]  /*6780*/  EXIT ;  /* 0x000000000000794d */ /* 0x000fea0003800000 */
.L_x_584:
        /* <DEDUP_REMOVED lines=15> */
.L_x_719:


//--------------------- .text._ZN6thrust24THRUST_300001_SM_1000_NS8cuda_cub4core6detail13_kernel_agentINS1_8__reduce11ReduceAgentINS0_12zip_iteratorIN4cuda3std3__45tupleIJNS0_10device_ptrIdEENS0_17counting_iteratorIlNS0_11use_defaultESF_SF_EEEEEEEPNSB_IJdlEEESJ_iNS1_9__extrema9arg_max_fIdlNSA_4lessIdEEEEEEJSI_SK_iSP_EEEvDpT0_ --------------------------
	.section	.text._ZN6thrust24THRUST_300001_SM_1000_NS8cuda_cub4core6detail13_kernel_agentINS1_8__reduce11ReduceAgentINS0_12zip_iteratorIN4cuda3std3__45tupleIJNS0_10device_ptrIdEENS0_17counting_iteratorIlNS0_11use_defaultESF_SF_EEEEEEEPNSB_IJdlEEESJ_iNS1_9__extrema9arg_max_fIdlNSA_4lessIdEEEEEEJSI_SK_iSP_EEEvDpT0_,"ax",@progbits
	.align	128
        .global         _ZN6thrust24THRUST_300001_SM_1000_NS8cuda_cub4core6detail13_kernel_agentINS1_8__reduce11ReduceAgentINS0_12zip_iteratorIN4cuda3std3__45tupleIJNS0_10device_ptrIdEENS0_17counting_iteratorIlNS0_11use_defaultESF_SF_EEEEEEEPNSB_IJdlEEESJ_iNS1_9__extrema9arg_max_fIdlNSA_4lessIdEEEEEEJSI_SK_iSP_EEEvDpT0_
        .type           _ZN6thrust24THRUST_300001_SM_1000_NS8cuda_cub4core6detail13_kernel_agentINS1_8__reduce11ReduceAgentINS0_12zip_iteratorIN4cuda3std3__45tupleIJNS0_10device_ptrIdEENS0_17counting_iteratorIlNS0_11use_defaultESF_SF_EEEEEEEPNSB_IJdlEEESJ_iNS1_9__extrema9arg_max_fIdlNSA_4lessIdEEEEEEJSI_SK_iSP_EEEvDpT0_,@function
        .size           _ZN6thrust24THRUST_300001_SM_1000_NS8cuda_cub4core6detail13_kernel_agentINS1_8__reduce11ReduceAgentINS0_12zip_iteratorIN4cuda3std3__45tupleIJNS0_10device_ptrIdEENS0_17counting_iteratorIlNS0_11use_defaultESF_SF_EEEEEEEPNSB_IJdlEEESJ_iNS1_9__extrema9arg_max_fIdlNSA_4lessIdEEEEEEJSI_SK_iSP_EEEvDpT0_,(.L_x_720 - _ZN6thrust24THRUST_300001_SM_1000_NS8cuda_cub4core6detail13_kernel_agentINS1_8__reduce11ReduceAgentINS0_12zip_iteratorIN4cuda3std3__45tupleIJNS0_10device_ptrIdEENS0_17counting_iteratorIlNS0_11use_defaultESF_SF_EEEEEEEPNSB_IJdlEEESJ_iNS1_9__extrema9arg_max_fIdlNSA_4lessIdEEEEEEJSI_SK_iSP_EEEvDpT0_)
        .other          _ZN6thrust24THRUST_300001_SM_1000_NS8cuda_cub4core6detail13_kernel_agentINS1_8__reduce11ReduceAgentINS0_12zip_iteratorIN4cuda3std3__45tupleIJNS0_10device_ptrIdEENS0_17counting_iteratorIlNS0_11use_defaultESF_SF_EEEEEEEPNSB_IJdlEEESJ_iNS1_9__extrema9arg_max_fIdlNSA_4lessIdEEEEEEJSI_SK_iSP_EEEvDpT0_,@"STO_CUDA_ENTRY STV_DEFAULT"
_ZN6thrust24THRUST_300001_SM_1000_NS8cuda_cub4core6detail13_kernel_agentINS1_8__reduce11ReduceAgentINS0_12zip_iteratorIN4cuda3std3__45tupleIJNS0_10device_ptrIdEENS0_17counting_iteratorIlNS0_11use_defaultESF_SF_EEEEEEEPNSB_IJdlEEESJ_iNS1_9__extrema9arg_max_fIdlNSA_4lessIdEEEEEEJSI_SK_iSP_EEEvDpT0_:
.text._ZN6thrust24THRUST_300001_SM_1000_NS8cuda_cub4core6detail13_kernel_agentINS1_8__reduce11ReduceAgentINS0_12zip_iteratorIN4cuda3std3__45tupleIJNS0_10device_ptrIdEENS0_17counting_iteratorIlNS0_11use_defaultESF_SF_EEEEEEEPNSB_IJdlEEESJ_iNS1_9__extrema9arg_max_fIdlNSA_4lessIdEEEEEEJSI_SK_iSP_EEEvDpT0_:
        /* <DEDUP_REMOVED lines=23> */
.L_x_588:
[----:B0-----:R-:W-:Y:S05]  /*0170*/  BSYNC.RECONVERGENT B1 ;  /* 0x0000000000017941 */ /* 0x001fea0003800200 */
.L_x_587:
        /* <DEDUP_REMOVED lines=19> */
.L_x_595:
        /* <DEDUP_REMOVED lines=31> */
.L_x_594:
[----:B------:R-:W-:Y:S05]  /*04a0*/  BSYNC.RECONVERGENT B3 ;  /* 0x0000000000037941 */ /* 0x000fea0003800200 */
.L_x_593:
[----:B------:R-:W-:Y:S01]  /*04b0*/  IADD3 R14, P0, PT, R14, 0x100, RZ ;  /* 0x000001000e0e7810 */ /* 0x000fe20007f1e0ff */
[----:B------:R-:W-:Y:S02]  /*04c0*/  VIADD R10, R10, 0x100 ;  /* 0x000001000a0a7836 */ /* 0x000fe40000000000 */
[----:B------:R-:W-:Y:S01]  /*04d0*/  IMAD.X R13, RZ, RZ, R13, P3 ;  /* 0x000000ffff0d7224 */ /* 0x000fe200018e060d */
[----:B------:R-:W-:Y:S01]  /*04e0*/  IADD3.X R15, PT, PT, RZ, R15, RZ, P0, !PT ;  /* 0x0000000fff0f7210 */ /* 0x000fe200007fe4ff */
[----:B------:R-:W-:Y:S08]  /*04f0*/  @P2 BRA `(.L_x_595) ;  /* 0xfffffffc006c2947 */ /* 0x000ff0000383ffff */
.L_x_592:
[----:B------:R-:W-:Y:S05]  /*0500*/  BSYNC.RECONVERGENT B2 ;  /* 0x0000000000027941 */ /* 0x000fea0003800200 */
.L_x_591:
[----:B------:R-:W-:-:S13]  /*0510*/  ISETP.GE.U32.AND P0, PT, R16, 0x300, PT ;  /* 0x000003001000780c */ /* 0x000fda0003f06070 */
[----:B------:R-:W-:Y:S05]  /*0520*/  @!P0 BRA `(.L_x_590) ;  /* 0x0000000400bc8947 */ /* 0x000fea0003800000 */
[----:B------:R-:W0:Y:S01]  /*0530*/  LDC.64 R4, c[0x0][0x380] ;  /* 0x0000e000ff047b82 */ /* 0x000e220000000a00 */
[----:B------:R-:W-:-:S07]  /*0540*/  VIADD R20, R10, 0x200 ;  /* 0x000002000a147836 */ /* 0x000fce0000000000 */
[----:B------:R-:W1:Y:S02]  /*0550*/  LDC.64 R6, c[0x0][0x388] ;  /* 0x0000e200ff067b82 */ /* 0x000e640000000a00 */
.L_x_604:
        /* <DEDUP_REMOVED lines=30> */
.L_x_597:
[----:B------:R-:W-:Y:S05]  /*0740*/  BSYNC.RECONVERGENT B2 ;  /* 0x0000000000027941 */ /* 0x000fea0003800200 */
.L_x_596:
        /* <DEDUP_REMOVED lines=23> */
.L_x_599:
[----:B------:R-:W-:Y:S05]  /*08c0*/  BSYNC.RECONVERGENT B2 ;  /* 0x0000000000027941 */ /* 0x000fea0003800200 */
.L_x_598:
        /* <DEDUP_REMOVED lines=25> */
.L_x_601:
[----:B------:R-:W-:Y:S05]  /*0a60*/  BSYNC.RECONVERGENT B2 ;  /* 0x0000000000027941 */ /* 0x000fea0003800200 */
.L_x_600:
        /* <DEDUP_REMOVED lines=22> */
.L_x_603:
[----:B------:R-:W-:Y:S05]  /*0bd0*/  BSYNC.RECONVERGENT B2 ;  /* 0x0000000000027941 */ /* 0x000fea0003800200 */
.L_x_602:
[C---:B------:R-:W-:Y:S02]  /*0be0*/  VIADD R10, R20.reuse, 0x200 ;  /* 0x00000200140a7836 */ /* 0x040fe40000000000 */
[----:B------:R-:W-:-:S03]  /*0bf0*/  VIADD R20, R20, 0x400 ;  /* 0x0000040014147836 */ /* 0x000fc60000000000 */
[----:B------:R-:W-:-:S13]  /*0c00*/  ISETP.GE.AND P0, PT, R10, UR5, PT ;  /* 0x000000050a007c0c */ /* 0x000fda000bf06270 */
[----:B------:R-:W-:Y:S05]  /*0c10*/  @!P0 BRA `(.L_x_604) ;  /* 0xfffffff800508947 */ /* 0x000fea000383ffff */
.L_x_590:
[----:B------:R-:W-:Y:S05]  /*0c20*/  BSYNC.RECONVERGENT B1 ;  /* 0x0000000000017941 */ /* 0x000fea0003800200 */
.L_x_589:
        /* <DEDUP_REMOVED lines=35> */
.L_x_607:
[----:B------:R-:W-:Y:S05]  /*0e60*/  BSYNC.RECONVERGENT B1 ;  /* 0x0000000000017941 */ /* 0x000fea0003800200 */
.L_x_606:
        /* <DEDUP_REMOVED lines=31> */
.L_x_609:
[----:B------:R-:W-:Y:S05]  /*1060*/  BSYNC.RECONVERGENT B1 ;  /* 0x0000000000017941 */ /* 0x000fea0003800200 */
.L_x_608:
        /* <DEDUP_REMOVED lines=31> */
.L_x_611:
[----:B------:R-:W-:Y:S05]  /*1260*/  BSYNC.RECONVERGENT B1 ;  /* 0x0000000000017941 */ /* 0x000fea0003800200 */
.L_x_610:
[----:B------:R-:W-:Y:S01]  /*1270*/  ISETP.GT.AND P0, PT, R10, 0x17, PT ;  /* 0x000000170a00780c */ /* 0x000fe20003f04270 */
[----:B-1----:R1:W1:Y:S01]  /*1280*/  SHFL.DOWN PT, R2, R4, 0x8, 0x1f ;  /* 0x09001f0004027f89 */ /* 0x00226200000e0000 */
[----:B------:R-:W-:Y:S01]  /*1290*/  BSSY.RECONVERGENT B1, `(.L_x_612) ;  /* 0x000001d000017945 */ /* 0x000fe20003800200 */
[----:B0-----:R-:W-:Y:S02]  /*12a0*/  IMAD.MOV.U32 R8, RZ, RZ, R11 ;  /* 0x000000ffff087224 */ /* 0x001fe400078e000b */
[----:B------:R0:W0:Y:S01]  /*12b0*/  SHFL.DOWN PT, R3, R5, 0x8, 0x1f ;  /* 0x09001f0005037f89 */ /* 0x00002200000e0000 */
[----:B------:R-:W-:Y:S02]  /*12c0*/  IMAD.MOV.U32 R9, RZ, RZ, R12 ;  /* 0x000000ffff097224 */ /* 0x000fe400078e000c */
[----:B------:R-:W-:Y:S01]  /*12d0*/  IMAD.MOV.U32 R6, RZ, RZ, R4 ;  /* 0x000000ffff067224 */ /* 0x000fe200078e0004 */
[----:B---3--:R3:W0:Y:S01]  /*12e0*/  SHFL.DOWN PT, R14, R11, 0x8, 0x1f ;  /* 0x09001f000b0e7f89 */ /* 0x00862200000e0000 */
[----:B--2---:R-:W-:-:S03]  /*12f0*/  IMAD.MOV.U32 R7, RZ, RZ, R5 ;  /* 0x000000ffff077224 */ /* 0x004fc600078e0005 */
[----:B----4-:R3:W2:Y:S01]  /*1300*/  SHFL.DOWN PT, R13, R12, 0x8, 0x1f ;  /* 0x09001f000c0d7f89 */ /* 0x0106a200000e0000 */
[----:B------:R-:W-:Y:S05]  /*1310*/  @P0 BRA `(.L_x_613) ;  /* 0x0000000000500947 */ /* 0x000fea0003800000 */
[----:B01----:R-:W-:Y:S01]  /*1320*/  DSETP.GEU.AND P0, PT, R4, R2, PT ;  /* 0x000000020400722a */ /* 0x003fe20003f0e000 */
        /* <DEDUP_REMOVED lines=19> */
.L_x_613:
[----:B------:R-:W-:Y:S05]  /*1460*/  BSYNC.RECONVERGENT B1 ;  /* 0x0000000000017941 */ /* 0x000fea0003800200 */
.L_x_612:
[----:B------:R-:W-:Y:S01]  /*1470*/  ISETP.GT.AND P0, PT, R10, 0xf, PT ;  /* 0x0000000f0a00780c */ /* 0x000fe20003f04270 */
[----:B-1----:R1:W4:Y:S01]  /*1480*/  SHFL.DOWN PT, R4, R6, 0x10, 0x1f ;  /* 0x0a001f0006047f89 */ /* 0x00232200000e0000 */
[----:B------:R-:W-:Y:S01]  /*1490*/  BSSY.RECONVERGENT B1, `(.L_x_614) ;  /* 0x000001d000017945 */ /* 0x000fe20003800200 */
[----:B0-----:R-:W-:Y:S02]  /*14a0*/  IMAD.MOV.U32 R14, RZ, RZ, R8 ;  /* 0x000000ffff0e7224 */ /* 0x001fe400078e0008 */
[----:B------:R1:W0:Y:S01]  /*14b0*/  SHFL.DOWN PT, R5, R7, 0x10, 0x1f ;  /* 0x0a001f0007057f89 */ /* 0x00022200000e0000 */
[----:B------:R-:W-:Y:S02]  /*14c0*/  IMAD.MOV.U32 R15, RZ, RZ, R9 ;  /* 0x000000ffff0f7224 */ /* 0x000fe400078e0009 */
[----:B------:R-:W-:Y:S01]  /*14d0*/  IMAD.MOV.U32 R2, RZ, RZ, R6 ;  /* 0x000000ffff027224 */ /* 0x000fe200078e0006 */
[----:B---3--:R1:W3:Y:S01]  /*14e0*/  SHFL.DOWN PT, R11, R8, 0x10, 0x1f ;  /* 0x0a001f00080b7f89 */ /* 0x0082e200000e0000 */
[----:B------:R-:W-:-:S03]  /*14f0*/  IMAD.MOV.U32 R3, RZ, RZ, R7 ;  /* 0x000000ffff037224 */ /* 0x000fc600078e0007 */
[----:B------:R1:W0:Y:S01]  /*1500*/  SHFL.DOWN PT, R12, R9, 0x10, 0x1f ;  /* 0x0a001f00090c7f89 */ /* 0x00022200000e0000 */
[----:B------:R-:W-:Y:S05]  /*1510*/  @P0 BRA `(.L_x_615) ;  /* 0x0000000000500947 */ /* 0x000fea0003800000 */
[----:B0---4-:R-:W-:Y:S01]  /*1520*/  DSETP.GEU.AND P0, PT, R6, R4, PT ;  /* 0x000000040600722a */ /* 0x011fe20003f0e000 */
[----:B---3--:R-:W-:Y:S02]  /*1530*/  IMAD.MOV.U32 R14, RZ, RZ, R11 ;  /* 0x000000ffff0e7224 */ /* 0x008fe400078e000b */
        /* <DEDUP_REMOVED lines=18> */
.L_x_615:
[----:B------:R-:W-:Y:S05]  /*1660*/  BSYNC.RECONVERGENT B1 ;  /* 0x0000000000017941 */ /* 0x000fea0003800200 */
.L_x_614:
[----:B------:R-:W-:Y:S01]  /*1670*/  ISETP.NE.AND P0, PT, R10, RZ, PT ;  /* 0x000000ff0a00720c */ /* 0x000fe20003f05270 */
[----:B------:R-:W-:-:S12]  /*1680*/  BSSY.RECONVERGENT B1, `(.L_x_616) ;  /* 0x000000a000017945 */ /* 0x000fd80003800200 */
[----:B------:R-:W-:Y:S05]  /*1690*/  @P0 BRA `(.L_x_617) ;  /* 0x0000000000200947 */ /* 0x000fea0003800000 */
[----:B-1----:R-:W1:Y:S01]  /*16a0*/  S2R R6, SR_CgaCtaId ;  /* 0x0000000000067919 */ /* 0x002e620000008800 */
[----:B0-----:R-:W-:Y:S02]  /*16b0*/  MOV R5, 0x400 ;  /* 0x0000040000057802 */ /* 0x001fe40000000f00 */
[----:B----4-:R-:W-:-:S04]  /*16c0*/  SHF.R.U32.HI R4, RZ, 0x1, R0 ;  /* 0x00000001ff047819 */ /* 0x010fc80000011600 */
[----:B------:R-:W-:Y:S02]  /*16d0*/  LOP3.LUT R4, R4, 0x1f0, RZ, 0xc0, !PT ;  /* 0x000001f004047812 */ /* 0x000fe400078ec0ff */
[----:B-1----:R-:W-:-:S05]  /*16e0*/  LEA R5, R6, R5, 0x18 ;  /* 0x0000000506057211 */ /* 0x002fca00078ec0ff */
[----:B------:R-:W-:-:S05]  /*16f0*/  IMAD.IADD R5, R4, 0x1, R5 ;  /* 0x0000000104057824 */ /* 0x000fca00078e0205 */
[----:B------:R0:W-:Y:S04]  /*1700*/  STS.64 [R5+0x10], R14 ;  /* 0x0000100e05007388 */ /* 0x0001e80000000a00 */
[----:B------:R0:W-:Y:S02]  /*1710*/  STS.64 [R5+0x8], R2 ;  /* 0x0000080205007388 */ /* 0x0001e40000000a00 */
.L_x_617:
[----:B------:R-:W-:Y:S05]  /*1720*/  BSYNC.RECONVERGENT B1 ;  /* 0x0000000000017941 */ /* 0x000fea0003800200 */
.L_x_616:
        /* <DEDUP_REMOVED lines=8> */
[----:B-1--4-:R-:W1:Y:S04]  /*17b0*/  LDS.128 R4, [R0+0x20] ;  /* 0x0000200000047984 */ /* 0x012e680000000c00 */
[----:B--2---:R2:W4:Y:S04]  /*17c0*/  LDS.64 R12, [R0+0x80] ;  /* 0x00008000000c7984 */ /* 0x0045280000000a00 */
[----:B---3--:R2:W3:Y:S01]  /*17d0*/  LDS.128 R8, [R0+0x30] ;  /* 0x0000300000087984 */ /* 0x0084e20000000c00 */
        /* <DEDUP_REMOVED lines=20> */
.L_x_620:
[----:B------:R-:W-:Y:S05]  /*1920*/  BSYNC.RECONVERGENT B1 ;  /* 0x0000000000017941 */ /* 0x000fea0003800200 */
.L_x_619:
        /* <DEDUP_REMOVED lines=23> */
.L_x_622:
[----:B------:R-:W-:Y:S05]  /*1aa0*/  BSYNC.RECONVERGENT B1 ;  /* 0x0000000000017941 */ /* 0x000fea0003800200 */
.L_x_621:
        /* <DEDUP_REMOVED lines=21> */
.L_x_624:
[----:B------:R-:W-:Y:S05]  /*1c00*/  BSYNC.RECONVERGENT B1 ;  /* 0x0000000000017941 */ /* 0x000fea0003800200 */
.L_x_623:
        /* <DEDUP_REMOVED lines=23> */
.L_x_626:
[----:B------:R-:W-:Y:S05]  /*1d80*/  BSYNC.RECONVERGENT B1 ;  /* 0x0000000000017941 */ /* 0x000fea0003800200 */
.L_x_625:
        /* <DEDUP_REMOVED lines=21> */
.L_x_628:
[----:B------:R-:W-:Y:S05]  /*1ee0*/  BSYNC.RECONVERGENT B1 ;  /* 0x0000000000017941 */ /* 0x000fea0003800200 */
.L_x_627:
        /* <DEDUP_REMOVED lines=21> */
.L_x_630:
[----:B------:R-:W-:Y:S05]  /*2040*/  BSYNC.RECONVERGENT B1 ;  /* 0x0000000000017941 */ /* 0x000fea0003800200 */
.L_x_629:
        /* <DEDUP_REMOVED lines=21> */
.L_x_605:
        /* <DEDUP_REMOVED lines=38> */
.L_x_632:
[----:B------:R-:W-:Y:S05]  /*2400*/  BSYNC.RECONVERGENT B1 ;  /* 0x0000000000017941 */ /* 0x000fea0003800200 */
.L_x_631:
[----:B------:R-:W-:Y:S01]  /*2410*/  IADD3 R8, PT, PT, R4, 0x2, RZ ;  /* 0x0000000204087810 */ /* 0x000fe20007ffe0ff */
[----:B------:R1:W1:Y:S01]  /*2420*/  SHFL.DOWN PT, R2, R6, 0x2, R5 ;  /* 0x0840000006027989 */ /* 0x00026200000e0005 */
[----:B------:R-:W-:Y:S01]  /*2430*/  BSSY.RECONVERGENT B1, `(.L_x_633) ;  /* 0x000001e000017945 */ /* 0x000fe20003800200 */
[----:B--2---:R-:W-:Y:S01]  /*2440*/  IMAD.MOV.U32 R10, RZ, RZ, R14 ;  /* 0x000000ffff0a7224 */ /* 0x004fe200078e000e */
[----:B------:R-:W-:Y:S01]  /*2450*/  ISETP.GT.AND P0, PT, R8, R5, PT ;  /* 0x000000050800720c */ /* 0x000fe20003f04270 */
[----:B------:R2:W1:Y:S01]  /*2460*/  SHFL.DOWN PT, R3, R7, 0x2, R5 ;  /* 0x0840000007037989 */ /* 0x00046200000e0005 */
[----:B----4-:R-:W-:Y:S02]  /*2470*/  IMAD.MOV.U32 R12, RZ, RZ, R16 ;  /* 0x000000ffff0c7224 */ /* 0x010fe400078e0010 */
        /* <DEDUP_REMOVED lines=25> */
.L_x_634:
[----:B------:R-:W-:Y:S05]  /*2610*/  BSYNC.RECONVERGENT B1 ;  /* 0x0000000000017941 */ /* 0x000fea0003800200 */
.L_x_633:
[----:B-1----:R-:W-:Y:S01]  /*2620*/  VIADD R2, R4, 0x4 ;  /* 0x0000000404027836 */ /* 0x002fe20000000000 */
[----:B------:R1:W4:Y:S01]  /*2630*/  SHFL.DOWN PT, R6, R8, 0x4, R5 ;  /* 0x0880000008067989 */ /* 0x00032200000e0005 */
[----:B------:R-:W-:Y:S01]  /*2640*/  BSSY.RECONVERGENT B1, `(.L_x_635) ;  /* 0x000001e000017945 */ /* 0x000fe20003800200 */
[----:B--2---:R-:W-:Y:S02]  /*2650*/  IMAD.MOV.U32 R14, RZ, RZ, R10 ;  /* 0x000000ffff0e7224 */ /* 0x004fe400078e000a */
[----:B------:R-:W-:Y:S01]  /*2660*/  ISETP.GT.AND P0, PT, R2, R5, PT ;  /* 0x000000050200720c */ /* 0x000fe20003f04270 */
[----:B------:R1:W2:Y:S01]  /*2670*/  SHFL.DOWN PT, R7, R9, 0x4, R5 ;  /* 0x0880000009077989 */ /* 0x0002a200000e0005 */
[----:B------:R-:W-:Y:S02]  /*2680*/  IMAD.MOV.U32 R16, RZ, RZ, R12 ;  /* 0x000000ffff107224 */ /* 0x000fe400078e000c */
[----:B------:R-:W-:Y:S01]  /*2690*/  IMAD.MOV.U32 R2, RZ, RZ, R8 ;  /* 0x000000ffff027224 */ /* 0x000fe200078e0008 */
[----:B---3--:R1:W3:Y:S01]  /*26a0*/  SHFL.DOWN PT, R11, R10, 0x4, R5 ;  /* 0x088000000a0b7989 */ /* 0x0082e200000e0005 */
[----:B------:R-:W-:-:S03]  /*26b0*/  IMAD.MOV.U32 R3, RZ, RZ, R9 ;  /* 0x000000ffff037224 */ /* 0x000fc600078e0009 */
[----:B0-----:R1:W0:Y:S04]  /*26c0*/  SHFL.DOWN PT, R13, R12, 0x4, R5 ;  /* 0x088000000c0d7989 */ /* 0x00122800000e0005 */
[----:B------:R-:W-:Y:S05]  /*26d0*/  @P0 BRA `(.L_x_636) ;  /* 0x0000000000500947 */ /* 0x000fea0003800000 */
[----:B--2-4-:R-:W-:Y:S01]  /*26e0*/  DSETP.GEU.AND P0, PT, R8, R6, PT ;  /* 0x000000060800722a */ /* 0x014fe20003f0e000 */
[----:B---3--:R-:W-:Y:S02]  /*26f0*/  IMAD.MOV.U32 R14, RZ, RZ, R11 ;  /* 0x000000ffff0e7224 */ /* 0x008fe400078e000b */
[----:B0-----:R-:W-:Y:S02]  /*2700*/  IMAD.MOV.U32 R16, RZ, RZ, R13 ;  /* 0x000000ffff107224 */ /* 0x001fe400078e000d */
        /* <DEDUP_REMOVED lines=17> */
.L_x_636:
[----:B------:R-:W-:Y:S05]  /*2820*/  BSYNC.RECONVERGENT B1 ;  /* 0x0000000000017941 */ /* 0x000fea0003800200 */
.L_x_635:
[----:B----4-:R-:W-:Y:S01]  /*2830*/  VIADD R6, R4, 0x8 ;  /* 0x0000000804067836 */ /* 0x010fe20000000000 */
[----:B-1----:R1:W4:Y:S01]  /*2840*/  SHFL.DOWN PT, R8, R2, 0x8, R5 ;  /* 0x0900000002087989 */ /* 0x00232200000e0005 */
[----:B------:R-:W-:Y:S01]  /*2850*/  BSSY.RECONVERGENT B1, `(.L_x_637) ;  /* 0x000001e000017945 */ /* 0x000fe20003800200 */
[----:B------:R-:W-:Y:S02]  /*2860*/  IMAD.MOV.U32 R10, RZ, RZ, R14 ;  /* 0x000000ffff0a7224 */ /* 0x000fe400078e000e */
[----:B------:R-:W-:Y:S01]  /*2870*/  ISETP.GT.AND P0, PT, R6, R5, PT ;  /* 0x000000050600720c */ /* 0x000fe20003f04270 */
[----:B------:R1:W1:Y:S01]  /*2880*/  SHFL.DOWN PT, R9, R3, 0x8, R5 ;  /* 0x0900000003097989 */ /* 0x00026200000e0005 */
[----:B------:R-:W-:Y:S02]  /*2890*/  IMAD.MOV.U32 R12, RZ, RZ, R16 ;  /* 0x000000ffff0c7224 */ /* 0x000fe400078e0010 */
[----:B------:R-:W-:Y:S01]  /*28a0*/  IMAD.MOV.U32 R6, RZ, RZ, R2 ;  /* 0x000000ffff067224 */ /* 0x000fe200078e0002 */
[----:B---3--:R3:W1:Y:S01]  /*28b0*/  SHFL.DOWN PT, R11, R14, 0x8, R5 ;  /* 0x090000000e0b7989 */ /* 0x00866200000e0005 */
[----:B--2---:R-:W-:-:S03]  /*28c0*/  IMAD.MOV.U32 R7, RZ, RZ, R3 ;  /* 0x000000ffff077224 */ /* 0x004fc600078e0003 */
[----:B0-----:R3:W0:Y:S04]  /*28d0*/  SHFL.DOWN PT, R13, R16, 0x8, R5 ;  /* 0x09000000100d7989 */ /* 0x00162800000e0005 */
[----:B------:R-:W-:Y:S05]  /*28e0*/  @P0 BRA `(.L_x_638) ;  /* 0x0000000000500947 */ /* 0x000fea0003800000 */
[----:B-1--4-:R-:W-:Y:S01]  /*28f0*/  DSETP.GEU.AND P0, PT, R2, R8, PT ;  /* 0x000000080200722a */ /* 0x012fe20003f0e000 */
[----:B------:R-:W-:Y:S02]  /*2900*/  IMAD.MOV.U32 R10, RZ, RZ, R11 ;  /* 0x000000ffff0a7224 */ /* 0x000fe400078e000b */
        /* <DEDUP_REMOVED lines=18> */
.L_x_638:
[----:B------:R-:W-:Y:S05]  /*2a30*/  BSYNC.RECONVERGENT B1 ;  /* 0x0000000000017941 */ /* 0x000fea0003800200 */
.L_x_637:
[----:B-1----:R-:W-:Y:S01]  /*2a40*/  VIADD R2, R4, 0x10 ;  /* 0x0000001004027836 */ /* 0x002fe20000000000 */
[----:B----4-:R1:W2:Y:S01]  /*2a50*/  SHFL.DOWN PT, R8, R6, 0x10, R5 ;  /* 0x0a00000006087989 */ /* 0x0102a200000e0005 */
[----:B------:R-:W-:Y:S01]  /*2a60*/  BSSY.RECONVERGENT B1, `(.L_x_639) ;  /* 0x000001e000017945 */ /* 0x000fe20003800200 */
[----:B---3--:R-:W-:Y:S02]  /*2a70*/  IMAD.MOV.U32 R14, RZ, RZ, R10 ;  /* 0x000000ffff0e7224 */ /* 0x008fe400078e000a */
[----:B------:R-:W-:Y:S01]  /*2a80*/  ISETP.GT.AND P0, PT, R2, R5, PT ;  /* 0x000000050200720c */ /* 0x000fe20003f04270 */
[----:B------:R1:W3:Y:S01]  /*2a90*/  SHFL.DOWN PT, R9, R7, 0x10, R5 ;  /* 0x0a00000007097989 */ /* 0x0002e200000e0005 */
[----:B------:R-:W-:Y:S02]  /*2aa0*/  IMAD.MOV.U32 R15, RZ, RZ, R12 ;  /* 0x000000ffff0f7224 */ /* 0x000fe400078e000c */
[----:B------:R-:W-:Y:S01]  /*2ab0*/  IMAD.MOV.U32 R2, RZ, RZ, R6 ;  /* 0x000000ffff027224 */ /* 0x000fe200078e0006 */
[----:B------:R1:W4:Y:S01]  /*2ac0*/  SHFL.DOWN PT, R11, R10, 0x10, R5 ;  /* 0x0a0000000a0b7989 */ /* 0x00032200000e0005 */
[----:B------:R-:W-:-:S03]  /*2ad0*/  IMAD.MOV.U32 R3, RZ, RZ, R7 ;  /* 0x000000ffff037224 */ /* 0x000fc600078e0007 */
[----:B0-----:R1:W0:Y:S04]  /*2ae0*/  SHFL.DOWN PT, R13, R12, 0x10, R5 ;  /* 0x0a0000000c0d7989 */ /* 0x00122800000e0005 */
[----:B------:R-:W-:Y:S05]  /*2af0*/  @P0 BRA `(.L_x_640) ;  /* 0x0000000000500947 */ /* 0x000fea0003800000 */
[----:B--23--:R-:W-:Y:S01]  /*2b00*/  DSETP.GEU.AND P0, PT, R6, R8, PT ;  /* 0x000000080600722a */ /* 0x00cfe20003f0e000 */
[----:B----4-:R-:W-:Y:S02]  /*2b10*/  IMAD.MOV.U32 R14, RZ, RZ, R11 ;  /* 0x000000ffff0e7224 */ /* 0x010fe400078e000b */
[----:B0-----:R-:W-:Y:S02]  /*2b20*/  IMAD.MOV.U32 R15, RZ, RZ, R13 ;  /* 0x000000ffff0f7224 */ /* 0x001fe400078e000d */
        /* <DEDUP_REMOVED lines=17> */
.L_x_640:
[----:B------:R-:W-:Y:S05]  /*2c40*/  BSYNC.RECONVERGENT B1 ;  /* 0x0000000000017941 */ /* 0x000fea0003800200 */
.L_x_639:
        /* <DEDUP_REMOVED lines=11> */
.L_x_642:
[----:B------:R-:W-:Y:S05]  /*2d00*/  BSYNC.RECONVERGENT B1 ;  /* 0x0000000000017941 */ /* 0x000fea0003800200 */
.L_x_641:
[----:B------:R-:W-:Y:S01]  /*2d10*/  BAR.SYNC.DEFER_BLOCKING 0x0 ;  /* 0x0000000000007b1d */ /* 0x000fe20000010000 */
[----:B------:R-:W-:-:S13]  /*2d20*/  ISETP.NE.AND P1, PT, R0, RZ, PT ;  /* 0x000000ff0000720c */ /* 0x000fda0003f25270 */
[----:B------:R-:W-:Y:S05]  /*2d30*/  @P1 BRA `(.L_x_618) ;  /* 0x0000003400ec1947 */ /* 0x000fea0003800000 */
[----:B------:R-:W-:Y:S01]  /*2d40*/  UISETP.GE.AND UP0, UPT, UR6, 0x21, UPT ;  /* 0x000000210600788c */ /* 0x000fe2000bf06270 */
[----:B----4-:R-:W-:Y:S02]  /*2d50*/  IMAD.MOV.U32 R11, RZ, RZ, R14 ;  /* 0x000000ffff0b7224 */ /* 0x010fe400078e000e */
[----:B--2---:R-:W-:Y:S02]  /*2d60*/  IMAD.MOV.U32 R8, RZ, RZ, R15 ;  /* 0x000000ffff087224 */ /* 0x004fe400078e000f */
        /* <DEDUP_REMOVED lines=29> */
.L_x_644:
[----:B------:R-:W-:Y:S05]  /*2f40*/  BSYNC.RECONVERGENT B1 ;  /* 0x0000000000017941 */ /* 0x000fea0003800200 */
.L_x_643:
[----:B------:R-:W-:Y:S01]  /*2f50*/  UISETP.GE.AND UP0, UPT, UR6, 0x41, UPT ;  /* 0x000000410600788c */ /* 0x000fe2000bf06270 */
[----:B---3--:R-:W-:Y:S02]  /*2f60*/  IMAD.MOV.U32 R9, RZ, RZ, R11 ;  /* 0x000000ffff097224 */ /* 0x008fe400078e000b */
[----:B------:R-:W-:Y:S02]  /*2f70*/  IMAD.MOV.U32 R0, RZ, RZ, R8 ;  /* 0x000000ffff007224 */ /* 0x000fe400078e0008 */
[----:B------:R-:W-:Y:S02]  /*2f80*/  IMAD.MOV.U32 R2, RZ, RZ, R4 ;  /* 0x000000ffff027224 */ /* 0x000fe400078e0004 */
[----:B------:R-:W-:Y:S02]  /*2f90*/  IMAD.MOV.U32 R3, RZ, RZ, R5 ;  /* 0x000000ffff037224 */ /* 0x000fe400078e0005 */
        /* <DEDUP_REMOVED lines=9> */
[----:B------:R-:W-:Y:S01]  /*3030*/  IMAD.MOV.U32 R3, RZ, RZ, R7 ;  /* 0x000000ffff037224 */ /* 0x000fe200078e0007 */
[----:B0-----:R-:W-:Y:S01]  /*3040*/  MOV R0, R13 ;  /* 0x0000000d00007202 */ /* 0x001fe20000000f00 */
        /* <DEDUP_REMOVED lines=16> */
.L_x_646:
[----:B------:R-:W-:Y:S05]  /*3150*/  BSYNC.RECONVERGENT B1 ;  /* 0x0000000000017941 */ /* 0x000fea0003800200 */
.L_x_645:
[----:B------:R-:W-:Y:S01]  /*3160*/  UISETP.GE.AND UP0, UPT, UR6, 0x61, UPT ;  /* 0x000000610600788c */ /* 0x000fe2000bf06270 */
[----:B------:R-:W-:Y:S02]  /*3170*/  IMAD.MOV.U32 R11, RZ, RZ, R9 ;  /* 0x000000ffff0b7224 */ /* 0x000fe400078e0009 */
        /* <DEDUP_REMOVED lines=30> */
.L_x_648:
[----:B------:R-:W-:Y:S05]  /*3360*/  BSYNC.RECONVERGENT B1 ;  /* 0x0000000000017941 */ /* 0x000fea0003800200 */
.L_x_647:
        /* <DEDUP_REMOVED lines=32> */
.L_x_650:
[----:B------:R-:W-:Y:S05]  /*3570*/  BSYNC.RECONVERGENT B1 ;  /* 0x0000000000017941 */ /* 0x000fea0003800200 */
.L_x_649:
        /* <DEDUP_REMOVED lines=32> */
.L_x_652:
[----:B------:R-:W-:Y:S05]  /*3780*/  BSYNC.RECONVERGENT B1 ;  /* 0x0000000000017941 */ /* 0x000fea0003800200 */
.L_x_651:
        /* <DEDUP_REMOVED lines=32> */
.L_x_654:
[----:B------:R-:W-:Y:S05]  /*3990*/  BSYNC.RECONVERGENT B1 ;  /* 0x0000000000017941 */ /* 0x000fea0003800200 */
.L_x_653:
[----:B------:R-:W-:Y:S01]  /*39a0*/  UISETP.GE.AND UP0, UPT, UR6, 0xe1, UPT ;  /* 0x000000e10600788c */ /* 0x000fe2000bf06270 */
[----:B------:R-:W-:Y:S02]  /*39b0*/  IMAD.MOV.U32 R14, RZ, RZ, R9 ;  /* 0x000000ffff0e7224 */ /* 0x000fe400078e0009 */
[----:B------:R-:W-:Y:S02]  /*39c0*/  IMAD.MOV.U32 R15, RZ, RZ, R0 ;  /* 0x000000ffff0f7224 */ /* 0x000fe400078e0000 */
[----:B------:R-:W-:Y:S02]  /*39d0*/  IMAD.MOV.U32 R2, RZ, RZ, R6 ;  /* 0x000000ffff027224 */ /* 0x000fe400078e0006 */
[----:B------:R-:W-:Y:S02]  /*39e0*/  IMAD.MOV.U32 R3, RZ, RZ, R7 ;  /* 0x000000ffff037224 */ /* 0x000fe400078e0007 */
[----:B------:R-:W-:Y:S05]  /*39f0*/  BRA.U !UP0, `(.L_x_618) ;  /* 0x0000002908bc7547 */ /* 0x000fea000b800000 */
        /* <DEDUP_REMOVED lines=26> */
.L_x_586:
        /* <DEDUP_REMOVED lines=37> */
.L_x_656:
[----:B------:R-:W-:Y:S05]  /*3df0*/  BSYNC.RECONVERGENT B1 ;  /* 0x0000000000017941 */ /* 0x000fea0003800200 */
.L_x_655:
[----:B------:R-:W-:Y:S01]  /*3e00*/  UISETP.GE.U32.AND UP0, UPT, UR4, 0xa00, UPT ;  /* 0x00000a000400788c */ /* 0x000fe2000bf06070 */
[----:B------:R-:W-:-:S08]  /*3e10*/  IMAD.MOV.U32 R5, RZ, RZ, 0x500 ;  /* 0x00000500ff057424 */ /* 0x000fd000078e00ff */
[----:B------:R-:W-:Y:S05]  /*3e20*/  BRA.U !UP0, `(.L_x_657) ;  /* 0x0000000508647547 */ /* 0x000fea000b800000 */
[----:B------:R-:W-:Y:S01]  /*3e30*/  IMAD.MOV.U32 R14, RZ, RZ, R8 ;  /* 0x000000ffff0e7224 */ /* 0x000fe200078e0008 */
[----:B------:R-:W-:Y:S01]  /*3e40*/  MOV R15, R9 ;  /* 0x00000009000f7202 */ /* 0x000fe20000000f00 */
[----:B------:R-:W-:Y:S01]  /*3e50*/  IMAD.MOV.U32 R17, RZ, RZ, 0x500 ;  /* 0x00000500ff117424 */ /* 0x000fe200078e00ff */
[----:B------:R-:W0:Y:S01]  /*3e60*/  LDCU UR4, c[0x0][0x398] ;  /* 0x00007300ff0477ac */ /* 0x000e220008000800 */
[----:B------:R-:W1:Y:S05]  /*3e70*/  LDCU.64 UR6, c[0x0][0x388] ;  /* 0x00007100ff0677ac */ /* 0x000e6a0008000a00 */
.L_x_660:
[----:B------:R-:W-:-:S05]  /*3e80*/  IMAD.WIDE.U32 R20, R17, 0x8, R2 ;  /* 0x0000000811147825 */ /* 0x000fca00078e0002 */
[----:B------:R-:W2:Y:S04]  /*3e90*/  LDG.E.64 R12, desc[UR8][R20.64] ;  /* 0x00000008140c7981 */ /* 0x000ea8000c1e1b00 */
[----:B------:R-:W3:Y:S01]  /*3ea0*/  LDG.E.64 R10, desc[UR8][R20.64+0x800] ;  /* 0x00080008140a7981 */ /* 0x000ee2000c1e1b00 */
[----:B------:R-:W-:Y:S01]  /*3eb0*/  IADD3 R16, P0, PT, R0, R17, RZ ;  /* 0x0000001100107210 */ /* 0x000fe20007f1e0ff */
[----:B------:R-:W-:Y:S02]  /*3ec0*/  BSSY.RECONVERGENT B1, `(.L_x_658) ;  /* 0x0000022000017945 */ /* 0x000fe40003800200 */
[----:B------:R-:W5:Y:S01]  /*3ed0*/  LDG.E.64 R6, desc[UR8][R20.64+0x1000] ;  /* 0x0010000814067981 */ /* 0x000f62000c1e1b00 */
[----:B-1----:R-:W-:Y:S01]  /*3ee0*/  IADD3 R16, P2, PT, R16, UR6, RZ ;  /* 0x0000000610107c10 */ /* 0x002fe2000ff5e0ff */
[----:B------:R-:W-:-:S02]  /*3ef0*/  IMAD.X R19, RZ, RZ, RZ, P0 ;  /* 0x000000ffff137224 */ /* 0x000fc400000e06ff */
[----:B------:R-:W5:Y:S03]  /*3f00*/  LDG.E.64 R4, desc[UR8][R20.64+0x1800] ;  /* 0x0018000814047981 */ /* 0x000f66000c1e1b00 */
[----:B------:R-:W-:Y:S01]  /*3f10*/  IADD3.X R19, PT, PT, R19, UR7, RZ, P2, !PT ;  /* 0x0000000713137c10 */ /* 0x000fe200097fe4ff */
[----:B------:R1:W5:Y:S04]  /*3f20*/  LDG.E.64 R8, desc[UR8][R20.64+0x2000] ;  /* 0x0020000814087981 */ /* 0x000368000c1e1b00 */
[----:B------:R-:W-:Y:S02]  /*3f30*/  IMAD.MOV.U32 R18, RZ, RZ, R19 ;  /* 0x000000ffff127224 */ /* 0x000fe400078e0013 */
[----:B-1----:R-:W-:Y:S01]  /*3f40*/  IMAD.MOV.U32 R21, RZ, RZ, R16 ;  /* 0x000000ffff157224 */ /* 0x002fe200078e0010 */
        /* <DEDUP_REMOVED lines=12> */
[----:B---3--:R-:W-:-:S14]  /*4010*/  DSETP.GEU.AND P2, PT, R12, R10, PT ;  /* 0x0000000a0c00722a */ /* 0x008fdc0003f4e000 */
[----:B------:R-:W-:Y:S05]  /*4020*/  @!P2 BRA `(.L_x_659) ;  /* 0x00000000002ca947 */ /* 0x000fea0003800000 */
[----:B------:R-:W-:-:S04]  /*4030*/  IADD3 R14, P0, P1, R0, UR6, R17 ;  /* 0x00000006000e7c10 */ /* 0x000fc8000f91e011 */
[----:B------:R-:W-:Y:S02]  /*4040*/  IADD3 R14, P2, PT, R14, 0x100, RZ ;  /* 0x000001000e0e7810 */ /* 0x000fe40007f5e0ff */
[----:B------:R-:W-:Y:S02]  /*4050*/  IADD3.X R15, PT, PT, RZ, UR7, RZ, P0, P1 ;  /* 0x00000007ff0f7c10 */ /* 0x000fe400087e24ff */
[----:B------:R-:W-:-:S03]  /*4060*/  ISETP.GE.U32.AND P0, PT, R21, R14, PT ;  /* 0x0000000e1500720c */ /* 0x000fc60003f06070 */
[----:B------:R-:W-:-:S05]  /*4070*/  IMAD.X R15, RZ, RZ, R15, P2 ;  /* 0x000000ffff0f7224 */ /* 0x000fca00010e060f */
[----:B------:R-:W-:-:S13]  /*4080*/  ISETP.GE.AND.EX P0, PT, R18, R15, PT, P0 ;  /* 0x0000000f1200720c */ /* 0x000fda0003f06300 */
[----:B------:R-:W-:-:S06]  /*4090*/  DSETP.LT.OR P0, PT, R10, R12, !P0 ;  /* 0x0000000c0a00722a */ /* 0x000fcc0004701400 */
[----:B------:R-:W-:Y:S02]  /*40a0*/  FSEL R10, R12, R10, P0 ;  /* 0x0000000a0c0a7208 */ /* 0x000fe40000000000 */
[----:B------:R-:W-:Y:S02]  /*40b0*/  FSEL R11, R13, R11, P0 ;  /* 0x0000000b0d0b7208 */ /* 0x000fe40000000000 */
[----:B------:R-:W-:Y:S02]  /*40c0*/  SEL R14, R21, R14, P0 ;  /* 0x0000000e150e7207 */ /* 0x000fe40000000000 */
[----:B------:R-:W-:-:S07]  /*40d0*/  SEL R15, R18, R15, P0 ;  /* 0x0000000f120f7207 */ /* 0x000fce0000000000 */
.L_x_659:
[----:B0-----:R-:W-:Y:S05]  /*40e0*/  BSYNC.RECONVERGENT B1 ;  /* 0x0000000000017941 */ /* 0x001fea0003800200 */
.L_x_658:
[----:B-----5:R-:W-:Y:S01]  /*40f0*/  DSETP.GEU.AND P2, PT, R10, R6, PT ;  /* 0x000000060a00722a */ /* 0x020fe20003f4e000 */
[----:B------:R-:W-:Y:S02]  /*4100*/  IADD3 R13, P0, PT, R16, 0x200, RZ ;  /* 0x00000200100d7810 */ /* 0x000fe40007f1e0ff */
[----:B------:R-:W-:-:S03]  /*4110*/  IADD3 R23, P3, P4, R0, UR6, R17 ;  /* 0x0000000600177c10 */ /* 0x000fc6000fc7e011 */
[----:B------:R-:W-:Y:S01]  /*4120*/  IMAD.X R12, RZ, RZ, R19, P0 ;  /* 0x000000ffff0c7224 */ /* 0x000fe200000e0613 */
[----:B------:R-:W-:-:S07]  /*4130*/  IADD3.X R24, PT, PT, RZ, UR7, RZ, P3, P4 ;  /* 0x00000007ff187c10 */ /* 0x000fce0009fe84ff */
        /* <DEDUP_REMOVED lines=10> */
[----:B------:R-:W-:Y:S01]  /*41e0*/  IMAD.X R11, RZ, RZ, R24, P3 ;  /* 0x000000ffff0b7224 */ /* 0x000fe200018e0618 */
[----:B------:R-:W-:Y:S01]  /*41f0*/  IADD3 R23, P3, PT, R23, 0x400, RZ ;  /* 0x0000040017177810 */ /* 0x000fe20007f7e0ff */
[----:B------:R-:W-:-:S04]  /*4200*/  DSETP.GEU.AND P1, PT, R6, R4, PT ;  /* 0x000000040600722a */ /* 0x000fc80003f2e000 */
[----:B------:R-:W-:-:S10]  /*4210*/  IMAD.X R24, RZ, RZ, R24, P3 ;  /* 0x000000ffff187224 */ /* 0x000fd400018e0618 */
        /* <DEDUP_REMOVED lines=9> */
[----:B------:R-:W-:-:S04]  /*42b0*/  VIADD R6, R17, 0xa00 ;  /* 0x00000a0011067836 */ /* 0x000fc80000000000 */
[----:B------:R-:W-:Y:S01]  /*42c0*/  DSETP.GEU.AND P2, PT, R4, R8, PT ;  /* 0x000000080400722a */ /* 0x000fe20003f4e000 */
[----:B------:R-:W-:-:S13]  /*42d0*/  ISETP.GT.AND P1, PT, R6, UR4, PT ;  /* 0x0000000406007c0c */ /* 0x000fda000bf24270 */
[----:B------:R-:W-:-:S04]  /*42e0*/  @P2 ISETP.GE.U32.AND P0, PT, R10, R23, PT ;  /* 0x000000170a00220c */ /* 0x000fc80003f06070 */
[----:B------:R-:W-:-:S13]  /*42f0*/  @P2 ISETP.GE.AND.EX P0, PT, R11, R24, PT, P0 ;  /* 0x000000180b00220c */ /* 0x000fda0003f06300 */
[----:B------:R-:W-:-:S06]  /*4300*/  @P2 DSETP.LT.OR P0, PT, R8, R4, !P0 ;  /* 0x000000040800222a */ /* 0x000fcc0004701400 */
[----:B------:R-:W-:Y:S02]  /*4310*/  @P2 FSEL R4, R4, R8, P0 ;  /* 0x0000000804042208 */ /* 0x000fe40000000000 */
[----:B------:R-:W-:Y:S01]  /*4320*/  @P2 FSEL R7, R5, R9, P0 ;  /* 0x0000000905072208 */ /* 0x000fe20000000000 */
[----:B------:R-:W-:Y:S01]  /*4330*/  VIADD R5, R17, 0x500 ;  /* 0x0000050011057836 */ /* 0x000fe20000000000 */
[----:B------:R-:W-:Y:S01]  /*4340*/  @P2 SEL R23, R10, R23, P0 ;  /* 0x000000170a172207 */ /* 0x000fe20000000000 */
[----:B------:R-:W-:Y:S01]  /*4350*/  @P2 IMAD.MOV.U32 R8, RZ, RZ, R4 ;  /* 0x000000ffff082224 */ /* 0x000fe200078e0004 */
[----:B------:R-:W-:Y:S01]  /*4360*/  @P2 SEL R24, R11, R24, P0 ;  /* 0x000000180b182207 */ /* 0x000fe20000000000 */
[----:B------:R-:W-:Y:S02]  /*4370*/  @P2 IMAD.MOV.U32 R9, RZ, RZ, R7 ;  /* 0x000000ffff092224 */ /* 0x000fe400078e0007 */
[----:B------:R-:W-:Y:S02]  /*4380*/  IMAD.MOV.U32 R17, RZ, RZ, R5 ;  /* 0x000000ffff117224 */ /* 0x000fe400078e0005 */
[----:B------:R-:W-:-:S02]  /*4390*/  IMAD.MOV.U32 R14, RZ, RZ, R8 ;  /* 0x000000ffff0e7224 */ /* 0x000fc400078e0008 */
[----:B------:R-:W-:Y:S01]  /*43a0*/  IMAD.MOV.U32 R15, RZ, RZ, R9 ;  /* 0x000000ffff0f7224 */ /* 0x000fe200078e0009 */
[----:B------:R-:W-:Y:S06]  /*43b0*/  @!P1 BRA `(.L_x_660) ;  /* 0xfffffff800b09947 */ /* 0x000fec000383ffff */
.L_x_657:
        /* <DEDUP_REMOVED lines=14> */
[----:B------:R-:W-:Y:S02]  /*44a0*/  IADD3 R7, PT, PT, R0, R5, RZ ;  /* 0x0000000500077210 */ /* 0x000fe40007ffe0ff */
[----:B------:R-:W-:Y:S02]  /*44b0*/  LEA.HI R4, R10, 0x1, RZ, 0x18 ;  /* 0x000000010a047811 */ /* 0x000fe400078fc0ff */
[----:B------:R-:W-:Y:S02]  /*44c0*/  IADD3 R14, P0, PT, R7, UR6, RZ ;  /* 0x00000006070e7c10 */ /* 0x000fe4000ff1e0ff */
[----:B------:R-:W-:Y:S01]  /*44d0*/  LOP3.LUT R6, R4, 0x3, RZ, 0xc0, !PT ;  /* 0x0000000304067812 */ /* 0x000fe200078ec0ff */
[----:B------:R-:W-:Y:S02]  /*44e0*/  IMAD.MOV.U32 R4, RZ, RZ, R0 ;  /* 0x000000ffff047224 */ /* 0x000fe400078e0000 */
[----:B------:R-:W-:-:S02]  /*44f0*/  IMAD.X R15, RZ, RZ, UR7, P0 ;  /* 0x00000007ff0f7e24 */ /* 0x000fc400080e06ff */
[----:B------:R-:W-:Y:S02]  /*4500*/  IMAD.MOV R11, RZ, RZ, -R6 ;  /* 0x000000ffff0b7224 */ /* 0x000fe400078e0a06 */
[----:B0-----:R-:W-:-:S04]  /*4510*/  IMAD.WIDE.U32 R2, R7, 0x8, R2 ;  /* 0x0000000807027825 */ /* 0x001fc800078e0002 */
[----:B------:R-:W-:Y:S02]  /*4520*/  IMAD.MOV.U32 R12, RZ, RZ, R2 ;  /* 0x000000ffff0c7224 */ /* 0x000fe400078e0002 */
[----:B------:R-:W-:-:S07]  /*4530*/  IMAD.MOV.U32 R13, RZ, RZ, R3 ;  /* 0x000000ffff0d7224 */ /* 0x000fce00078e0003 */
.L_x_667:
        /* <DEDUP_REMOVED lines=31> */
.L_x_666:
[----:B------:R-:W-:Y:S05]  /*4730*/  BSYNC.RECONVERGENT B3 ;  /* 0x0000000000037941 */ /* 0x000fea0003800200 */
.L_x_665:
[----:B------:R-:W-:Y:S01]  /*4740*/  IADD3 R14, P0, PT, R14, 0x100, RZ ;  /* 0x000001000e0e7810 */ /* 0x000fe20007f1e0ff */
[----:B------:R-:W-:Y:S02]  /*4750*/  VIADD R4, R4, 0x100 ;  /* 0x0000010004047836 */ /* 0x000fe40000000000 */
[----:B------:R-:W-:Y:S02]  /*4760*/  IMAD.X R13, RZ, RZ, R13, P3 ;  /* 0x000000ffff0d7224 */ /* 0x000fe400018e060d */
[----:B------:R-:W-:Y:S01]  /*4770*/  IMAD.X R15, RZ, RZ, R15, P0 ;  /* 0x000000ffff0f7224 */ /* 0x000fe200000e060f */
[----:B------:R-:W-:Y:S07]  /*4780*/  @P2 BRA `(.L_x_667) ;  /* 0xfffffffc006c2947 */ /* 0x000fee000383ffff */
.L_x_664:
[----:B------:R-:W-:Y:S05]  /*4790*/  BSYNC.RECONVERGENT B2 ;  /* 0x0000000000027941 */ /* 0x000fea0003800200 */
.L_x_663:
[----:B------:R-:W-:-:S13]  /*47a0*/  ISETP.GE.U32.AND P0, PT, R10, 0x300, PT ;  /* 0x000003000a00780c */ /* 0x000fda0003f06070 */
[----:B------:R-:W-:Y:S05]  /*47b0*/  @!P0 BRA `(.L_x_662) ;  /* 0x0000000400fc8947 */ /* 0x000fea0003800000 */
[----:B------:R-:W0:Y:S01]  /*47c0*/  LDCU.128 UR12, c[0x0][0x380] ;  /* 0x00007000ff0c77ac */ /* 0x000e220008000c00 */
[----:B------:R-:W1:Y:S01]  /*47d0*/  LDC.64 R20, c[0x0][0x380] ;  /* 0x0000e000ff147b82 */ /* 0x000e620000000a00 */
[CC--:B------:R-:W-:Y:S01]  /*47e0*/  IADD3 R7, P1, PT, R4.reuse, R5.reuse, RZ ;  /* 0x0000000504077210 */ /* 0x0c0fe20007f3e0ff */
[C---:B------:R-:W-:Y:S01]  /*47f0*/  VIADD R22, R4.reuse, 0x200 ;  /* 0x0000020004167836 */ /* 0x040fe20000000000 */
[----:B------:R-:W-:-:S03]  /*4800*/  IADD3 R16, PT, PT, R4, R5, RZ ;  /* 0x0000000504107210 */ /* 0x000fc60007ffe0ff */
[----:B------:R-:W-:Y:S02]  /*4810*/  IMAD.X R10, RZ, RZ, RZ, P1 ;  /* 0x000000ffff0a7224 */ /* 0x000fe400008e06ff */
[----:B------:R-:W2:Y:S01]  /*4820*/  LDC.64 R2, c[0x0][0x388] ;  /* 0x0000e200ff027b82 */ /* 0x000ea20000000a00 */
[C---:B0-----:R-:W-:Y:S02]  /*4830*/  LEA R6, P2, R7.reuse, UR12, 0x3 ;  /* 0x0000000c07067c11 */ /* 0x041fe4000f8418ff */
[----:B------:R-:W-:Y:S02]  /*4840*/  IADD3 R18, P0, PT, R16, UR14, RZ ;  /* 0x0000000e10127c10 */ /* 0x000fe4000ff1e0ff */
[----:B------:R-:W-:Y:S02]  /*4850*/  IADD3 R6, P1, PT, R6, 0x1800, RZ ;  /* 0x0000180006067810 */ /* 0x000fe40007f3e0ff */
[----:B------:R-:W-:Y:S01]  /*4860*/  LEA.HI.X R5, R7, UR13, R10, 0x3, P2 ;  /* 0x0000000d07057c11 */ /* 0x000fe200090f1c0a */
[----:B-1----:R-:W-:-:S04]  /*4870*/  IMAD.WIDE.U32 R20, R16, 0x8, R20 ;  /* 0x0000000810147825 */ /* 0x002fc800078e0014 */
[----:B------:R-:W-:Y:S02]  /*4880*/  IMAD.X R19, RZ, RZ, UR15, P0 ;  /* 0x0000000fff137e24 */ /* 0x000fe400080e06ff */
[----:B------:R-:W-:-:S07]  /*4890*/  IMAD.X R5, RZ, RZ, R5, P1 ;  /* 0x000000ffff057224 */ /* 0x000fce00008e0605 */
.L_x_676:
[----:B------:R-:W3:Y:S01]  /*48a0*/  LDG.E.64 R14, desc[UR8][R20.64] ;  /* 0x00000008140e7981 */ /* 0x000ee2000c1e1b00 */
[----:B------:R-:W-:-:S05]  /*48b0*/  IMAD.MOV.U32 R4, RZ, RZ, R6 ;  /* 0x000000ffff047224 */ /* 0x000fca00078e0006 */
[----:B------:R0:W5:Y:S04]  /*48c0*/  LDG.E.64 R10, desc[UR8][R4.64+-0x1000] ;  /* 0xfff00008040a7981 */ /* 0x000168000c1e1b00 */
[----:B------:R0:W5:Y:S01]  /*48d0*/  LDG.E.64 R6, desc[UR8][R4.64+-0x800] ;  /* 0xfff8000804067981 */ /* 0x000162000c1e1b00 */
[----:B------:R-:W-:Y:S01]  /*48e0*/  BSSY.RECONVERGENT B2, `(.L_x_668) ;  /* 0x0000015000027945 */ /* 0x000fe20003800200 */
[----:B------:R-:W-:Y:S02]  /*48f0*/  IMAD.MOV.U32 R26, RZ, RZ, R18 ;  /* 0x000000ffff1a7224 */ /* 0x000fe400078e0012 */
[----:B------:R-:W-:Y:S01]  /*4900*/  IMAD.MOV.U32 R25, RZ, RZ, R19 ;  /* 0x000000ffff197224 */ /* 0x000fe200078e0013 */
[----:B---3--:R-:W-:Y:S01]  /*4910*/  DSETP.GEU.AND P0, PT, R8, R14, PT ;  /* 0x0000000e0800722a */ /* 0x008fe20003f0e000 */
[----:B------:R-:W-:-:S02]  /*4920*/  IMAD.MOV.U32 R12, RZ, RZ, R14 ;  /* 0x000000ffff0c7224 */ /* 0x000fc400078e000e */
        /* <DEDUP_REMOVED lines=16> */
.L_x_669:
[----:B------:R-:W-:Y:S05]  /*4a30*/  BSYNC.RECONVERGENT B2 ;  /* 0x0000000000027941 */ /* 0x000fea0003800200 */
.L_x_668:
[----:B-----5:R-:W-:Y:S01]  /*4a40*/  DSETP.GEU.AND P0, PT, R12, R10, PT ;  /* 0x0000000a0c00722a */ /* 0x020fe20003f0e000 */
[----:B------:R-:W-:Y:S01]  /*4a50*/  VIADD R9, R16, 0x100 ;  /* 0x0000010010097836 */ /* 0x000fe20000000000 */
[----:B------:R-:W-:Y:S01]  /*4a60*/  BSSY.RECONVERGENT B2, `(.L_x_670) ;  /* 0x0000016000027945 */ /* 0x000fe20003800200 */
[----:B------:R-:W-:-:S03]  /*4a70*/  IMAD.MOV.U32 R8, RZ, RZ, R10 ;  /* 0x000000ffff087224 */ /* 0x000fc600078e000a */
[----:B--2---:R-:W-:Y:S01]  /*4a80*/  IADD3 R23, P1, PT, R9, R2, RZ ;  /* 0x0000000209177210 */ /* 0x004fe20007f3e0ff */
[----:B------:R-:W-:-:S04]  /*4a90*/  IMAD.MOV.U32 R9, RZ, RZ, R11 ;  /* 0x000000ffff097224 */ /* 0x000fc800078e000b */
[----:B------:R-:W-:Y:S02]  /*4aa0*/  IMAD.X R24, RZ, RZ, R3, P1 ;  /* 0x000000ffff187224 */ /* 0x000fe400008e0603 */
[----:B------:R-:W-:Y:S02]  /*4ab0*/  IMAD.MOV.U32 R15, RZ, RZ, R23 ;  /* 0x000000ffff0f7224 */ /* 0x000fe400078e0017 */
[----:B------:R-:W-:Y:S01]  /*4ac0*/  IMAD.MOV.U32 R14, RZ, RZ, R24 ;  /* 0x000000ffff0e7224 */ /* 0x000fe200078e0018 */
        /* <DEDUP_REMOVED lines=15> */
.L_x_671:
[----:B------:R-:W-:Y:S05]  /*4bc0*/  BSYNC.RECONVERGENT B2 ;  /* 0x0000000000027941 */ /* 0x000fea0003800200 */
.L_x_670:
[----:B------:R0:W5:Y:S01]  /*4bd0*/  LDG.E.64 R10, desc[UR8][R4.64] ;  /* 0x00000008040a7981 */ /* 0x000162000c1e1b00 */
[----:B------:R-:W-:Y:S01]  /*4be0*/  DSETP.GEU.AND P0, PT, R8, R6, PT ;  /* 0x000000060800722a */ /* 0x000fe20003f0e000 */
[----:B------:R-:W-:Y:S01]  /*4bf0*/  IADD3 R13, PT, PT, R16, 0x200, RZ ;  /* 0x00000200100d7810 */ /* 0x000fe20007ffe0ff */
[----:B------:R-:W-:Y:S01]  /*4c00*/  BSSY.RECONVERGENT B2, `(.L_x_672) ;  /* 0x0000016000027945 */ /* 0x000fe20003800200 */
[----:B------:R-:W-:Y:S02]  /*4c10*/  IMAD.MOV.U32 R12, RZ, RZ, R6 ;  /* 0x000000ffff0c7224 */ /* 0x000fe400078e0006 */
[----:B------:R-:W-:Y:S01]  /*4c20*/  IADD3 R24, P1, PT, R13, R2, RZ ;  /* 0x000000020d187210 */ /* 0x000fe20007f3e0ff */
[----:B------:R-:W-:-:S04]  /*4c30*/  IMAD.MOV.U32 R13, RZ, RZ, R7 ;  /* 0x000000ffff0d7224 */ /* 0x000fc800078e0007 */
[----:B------:R-:W-:Y:S02]  /*4c40*/  IMAD.X R23, RZ, RZ, R3, P1 ;  /* 0x000000ffff177224 */ /* 0x000fe400008e0603 */
        /* <DEDUP_REMOVED lines=17> */
.L_x_673:
[----:B------:R-:W-:Y:S05]  /*4d60*/  BSYNC.RECONVERGENT B2 ;  /* 0x0000000000027941 */ /* 0x000fea0003800200 */
.L_x_672:
[----:B-----5:R-:W-:Y:S01]  /*4d70*/  DSETP.GEU.AND P0, PT, R12, R10, PT ;  /* 0x0000000a0c00722a */ /* 0x020fe20003f0e000 */
[----:B------:R-:W-:Y:S01]  /*4d80*/  VIADD R7, R16, 0x300 ;  /* 0x0000030010077836 */ /* 0x000fe20000000000 */
[----:B------:R-:W-:Y:S01]  /*4d90*/  BSSY.RECONVERGENT B2, `(.L_x_674) ;  /* 0x0000016000027945 */ /* 0x000fe20003800200 */
[----:B------:R-:W-:Y:S02]  /*4da0*/  IMAD.MOV.U32 R8, RZ, RZ, R10 ;  /* 0x000000ffff087224 */ /* 0x000fe400078e000a */
[----:B------:R-:W-:Y:S01]  /*4db0*/  IMAD.MOV.U32 R9, RZ, RZ, R11 ;  /* 0x000000ffff097224 */ /* 0x000fe200078e000b */
[----:B------:R-:W-:-:S05]  /*4dc0*/  IADD3 R7, P1, PT, R7, R2, RZ ;  /* 0x0000000207077210 */ /* 0x000fca0007f3e0ff */
        /* <DEDUP_REMOVED lines=18> */
.L_x_675:
[----:B------:R-:W-:Y:S05]  /*4ef0*/  BSYNC.RECONVERGENT B2 ;  /* 0x0000000000027941 */ /* 0x000fea0003800200 */
.L_x_674:
[----:B------:R-:W-:Y:S01]  /*4f00*/  VIADD R10, R22, 0x200 ;  /* 0x00000200160a7836 */ /* 0x000fe20000000000 */
[----:B------:R-:W-:Y:S01]  /*4f10*/  IADD3 R6, P2, PT, R4, 0x2000, RZ ;  /* 0x0000200004067810 */ /* 0x000fe20007f5e0ff */
[----:B------:R-:W-:Y:S01]  /*4f20*/  VIADD R22, R22, 0x400 ;  /* 0x0000040016167836 */ /* 0x000fe20000000000 */
[----:B------:R-:W-:Y:S01]  /*4f30*/  IADD3 R18, P1, PT, R18, 0x400, RZ ;  /* 0x0000040012127810 */ /* 0x000fe20007f3e0ff */
[----:B------:R-:W-:Y:S01]  /*4f40*/  VIADD R16, R16, 0x400 ;  /* 0x0000040010107836 */ /* 0x000fe20000000000 */
[----:B------:R-:W-:Y:S01]  /*4f50*/  ISETP.GE.AND P0, PT, R10, R17, PT ;  /* 0x000000110a00720c */ /* 0x000fe20003f06270 */
[----:B------:R-:W-:Y:S01]  /*4f60*/  IMAD.X R5, RZ, RZ, R5, P2 ;  /* 0x000000ffff057224 */ /* 0x000fe200010e0605 */
[----:B------:R-:W-:Y:S02]  /*4f70*/  IADD3 R20, P2, PT, R20, 0x2000, RZ ;  /* 0x0000200014147810 */ /* 0x000fe40007f5e0ff */
[----:B------:R-:W-:-:S03]  /*4f80*/  IADD3.X R19, PT, PT, RZ, R19, RZ, P1, !PT ;  /* 0x00000013ff137210 */ /* 0x000fc60000ffe4ff */
[----:B------:R-:W-:-:S06]  /*4f90*/  IMAD.X R21, RZ, RZ, R21, P2 ;  /* 0x000000ffff157224 */ /* 0x000fcc00010e0615 */
[----:B------:R-:W-:Y:S05]  /*4fa0*/  @!P0 BRA `(.L_x_676) ;  /* 0xfffffff8003c8947 */ /* 0x000fea000383ffff */
.L_x_662:
[----:B------:R-:W-:Y:S05]  /*4fb0*/  BSYNC.RECONVERGENT B1 ;  /* 0x0000000000017941 */ /* 0x000fea0003800200 */
.L_x_661:
        /* <DEDUP_REMOVED lines=32> */
.L_x_678:
[----:B------:R-:W-:Y:S05]  /*51c0*/  BSYNC.RECONVERGENT B1 ;  /* 0x0000000000017941 */ /* 0x000fea0003800200 */
.L_x_677:
        /* <DEDUP_REMOVED lines=31> */
.L_x_680:
[----:B------:R-:W-:Y:S05]  /*53c0*/  BSYNC.RECONVERGENT B1 ;  /* 0x0000000000017941 */ /* 0x000fea0003800200 */
.L_x_679:
        /* <DEDUP_REMOVED lines=31> */
.L_x_682:
[----:B------:R-:W-:Y:S05]  /*55c0*/  BSYNC.RECONVERGENT B1 ;  /* 0x0000000000017941 */ /* 0x000fea0003800200 */
.L_x_681:
        /* <DEDUP_REMOVED lines=31> */
.L_x_684:
[----:B------:R-:W-:Y:S05]  /*57c0*/  BSYNC.RECONVERGENT B1 ;  /* 0x0000000000017941 */ /* 0x000fea0003800200 */
.L_x_683:
[----:B------:R-:W-:Y:S01]  /*57d0*/  ISETP.GT.AND P0, PT, R10, 0xf, PT ;  /* 0x0000000f0a00780c */ /* 0x000fe20003f04270 */
[----:B-1----:R1:W1:Y:S01]  /*57e0*/  SHFL.DOWN PT, R6, R4, 0x10, 0x1f ;  /* 0x0a001f0004067f89 */ /* 0x00226200000e0000 */
[----:B------:R-:W-:Y:S01]  /*57f0*/  BSSY.RECONVERGENT B1, `(.L_x_685) ;  /* 0x000001d000017945 */ /* 0x000fe20003800200 */
[----:B---3--:R-:W-:Y:S02]  /*5800*/  IMAD.MOV.U32 R14, RZ, RZ, R8 ;  /* 0x000000ffff0e7224 */ /* 0x008fe400078e0008 */
[----:B--2---:R2:W3:Y:S01]  /*5810*/  SHFL.DOWN PT, R7, R5, 0x10, 0x1f ;  /* 0x0a001f0005077f89 */ /* 0x0044e200000e0000 */
[----:B------:R-:W-:Y:S02]  /*5820*/  IMAD.MOV.U32 R15, RZ, RZ, R9 ;  /* 0x000000ffff0f7224 */ /* 0x000fe400078e0009 */
[----:B------:R-:W-:Y:S01]  /*5830*/  IMAD.MOV.U32 R2, RZ, RZ, R4 ;  /* 0x000000ffff027224 */ /* 0x000fe200078e0004 */
[----:B0-----:R2:W0:Y:S01]  /*5840*/  SHFL.DOWN PT, R11, R8, 0x10, 0x1f ;  /* 0x0a001f00080b7f89 */ /* 0x00142200000e0000 */
        /* <DEDUP_REMOVED lines=23> */
.L_x_686:
[----:B------:R-:W-:Y:S05]  /*59c0*/  BSYNC.RECONVERGENT B1 ;  /* 0x0000000000017941 */ /* 0x000fea0003800200 */
.L_x_685:
        /* <DEDUP_REMOVED lines=11> */
.L_x_688:
[----:B------:R-:W-:Y:S05]  /*5a80*/  BSYNC.RECONVERGENT B1 ;  /* 0x0000000000017941 */ /* 0x000fea0003800200 */
.L_x_687:
        /* <DEDUP_REMOVED lines=8> */
[----:B---3--:R-:W2:Y:S04]  /*5b10*/  LDS.128 R4, [R0+0x20] ;  /* 0x0000200000047984 */ /* 0x008ea80000000c00 */
[----:B0---4-:R0:W3:Y:S04]  /*5b20*/  LDS.64 R12, [R0+0x80] ;  /* 0x00008000000c7984 */ /* 0x0110e80000000a00 */
[----:B------:R0:W4:Y:S01]  /*5b30*/  LDS.128 R8, [R0+0x30] ;  /* 0x0000300000087984 */ /* 0x0001220000000c00 */
[----:B-1----:R-:W-:Y:S01]  /*5b40*/  DSETP.GEU.AND P0, PT, R2, R16, PT ;  /* 0x000000100200722a */ /* 0x002fe20003f0e000 */
[----:B------:R-:W-:-:S02]  /*5b50*/  IMAD.MOV.U32 R24, RZ, RZ, R16 ;  /* 0x000000ffff187224 */ /* 0x000fc400078e0010 */
[----:B------:R-:W-:Y:S02]  /*5b60*/  IMAD.MOV.U32 R25, RZ, RZ, R17 ;  /* 0x000000ffff197224 */ /* 0x000fe400078e0011 */
[----:B--2---:R-:W-:Y:S02]  /*5b70*/  IMAD.MOV.U32 R27, RZ, RZ, R4 ;  /* 0x000000ffff1b7224 */ /* 0x004fe400078e0004 */
[----:B------:R-:W-:-:S07]  /*5b80*/  IMAD.MOV.U32 R29, RZ, RZ, R5 ;  /* 0x000000ffff1d7224 */ /* 0x000fce00078e0005 */
[----:B0--34-:R-:W-:Y:S05]  /*5b90*/  @!P0 BRA `(.L_x_690) ;  /* 0x0000000000388947 */ /* 0x019fea0003800000 */
        /* <DEDUP_REMOVED lines=14> */
.L_x_690:
[----:B------:R-:W-:Y:S05]  /*5c80*/  BSYNC.RECONVERGENT B1 ;  /* 0x0000000000017941 */ /* 0x000fea0003800200 */
.L_x_689:
[----:B------:R0:W1:Y:S01]  /*5c90*/  LDS.128 R16, [R0+0x40] ;  /* 0x0000400000107984 */ /* 0x0000620000000c00 */
[----:B------:R-:W-:Y:S01]  /*5ca0*/  DSETP.GEU.AND P0, PT, R24, R6, PT ;  /* 0x000000061800722a */ /* 0x000fe20003f0e000 */
[----:B------:R-:W-:Y:S01]  /*5cb0*/  BSSY.RECONVERGENT B1, `(.L_x_691) ;  /* 0x0000015000017945 */ /* 0x000fe20003800200 */
[----:B------:R-:W-:Y:S01]  /*5cc0*/  IMAD.MOV.U32 R4, RZ, RZ, R6 ;  /* 0x000000ffff047224 */ /* 0x000fe200078e0006 */
[----:B------:R0:W2:Y:S01]  /*5cd0*/  LDS.128 R20, [R0+0x50] ;  /* 0x0000500000147984 */ /* 0x0000a20000000c00 */
[----:B------:R-:W-:Y:S01]  /*5ce0*/  MOV R5, R7 ;  /* 0x0000000700057202 */ /* 0x000fe20000000f00 */
[----:B------:R-:W-:Y:S02]  /*5cf0*/  IMAD.MOV.U32 R15, RZ, RZ, R8 ;  /* 0x000000ffff0f7224 */ /* 0x000fe400078e0008 */
[----:B------:R-:W-:-:S07]  /*5d00*/  IMAD.MOV.U32 R14, RZ, RZ, R9 ;  /* 0x000000ffff0e7224 */ /* 0x000fce00078e0009 */
        /* <DEDUP_REMOVED lines=15> */
.L_x_692:
[----:B------:R-:W-:Y:S05]  /*5e00*/  BSYNC.RECONVERGENT B1 ;  /* 0x0000000000017941 */ /* 0x000fea0003800200 */
.L_x_691:
        /* <DEDUP_REMOVED lines=21> */
.L_x_694:
[----:B------:R-:W-:Y:S05]  /*5f60*/  BSYNC.RECONVERGENT B1 ;  /* 0x0000000000017941 */ /* 0x000fea0003800200 */
.L_x_693:
        /* <DEDUP_REMOVED lines=23> */
.L_x_696:
[----:B------:R-:W-:Y:S05]  /*60e0*/  BSYNC.RECONVERGENT B1 ;  /* 0x0000000000017941 */ /* 0x000fea0003800200 */
.L_x_695:
        /* <DEDUP_REMOVED lines=21> */
.L_x_698:
[----:B------:R-:W-:Y:S05]  /*6240*/  BSYNC.RECONVERGENT B1 ;  /* 0x0000000000017941 */ /* 0x000fea0003800200 */
.L_x_697:
        /* <DEDUP_REMOVED lines=21> */
.L_x_700:
[----:B------:R-:W-:Y:S05]  /*63a0*/  BSYNC.RECONVERGENT B1 ;  /* 0x0000000000017941 */ /* 0x000fea0003800200 */
.L_x_699:
        /* <DEDUP_REMOVED lines=20> */
.L_x_618:
[----:B------:R-:W-:Y:S05]  /*64f0*/  BSYNC.RECONVERGENT B0 ;  /* 0x0000000000007941 */ /* 0x000fea0003800200 */
.L_x_585:
[----:B------:R-:W-:Y:S05]  /*6500*/  @P1 EXIT ;  /* 0x000000000000194d */ /* 0x000fea0003800000 */
[----:B012-4-:R-:W0:Y:S02]  /*6510*/  LDC.64 R4, c[0x0][0x390] ;  /* 0x0000e400ff047b82 */ /* 0x017e240000000a00 */
[----:B0-----:R-:W-:Y:S04]  /*6520*/  STG.E.64 desc[UR8][R4.64], R2 ;  /* 0x0000000204007986 */ /* 0x001fe8000c101b08 */
[----:B------:R-:W-:Y:S01]  /*6530*/  STG.E.64 desc[UR8][R4.64+0x8], R14 ;  /* 0x0000080e04007986 */ /* 0x000fe2000c101b08 */
[----:B------:R-:W-:Y:S05]  /*6540*/  EXIT ;  /* 0x000000000000794d */ /* 0x000fea0003800000 */
.L_x_701:
        /* <DEDUP_REMOVED lines=11> */
.L_x_720:


//--------------------- .text._Z7sweep_kPdS_i     --------------------------
	.section	.text._Z7sweep_kPdS_i,"ax",@progbits
	.align	128
        .global         _Z7sweep_kPdS_i
        .type           _Z7sweep_kPdS_i,@function
        .size           _Z7sweep_kPdS_i,(.L_x_721 - _Z7sweep_kPdS_i)
        .other          _Z7sweep_kPdS_i,@"STO_CUDA_ENTRY STV_DEFAULT"
_Z7sweep_kPdS_i:
.text._Z7sweep_kPdS_i:
[----:B------:R-:W-:Y:S01]  /*0000*/  LDC R1, c[0x0][0x37c] ;  /* 0x0000df00ff017b82 */ /* 0x000fe20000000800 */
[----:B------:R-:W0:Y:S02]  /*0010*/  S2R R0, SR_TID.X ;  /* 0x0000000000007919 */ /* 0x000e240000002100 */
[----:B0-----:R-:W-:-:S13]  /*0020*/  ISETP.NE.AND P0, PT, R0, RZ, PT ;  /* 0x000000ff0000720c */ /* 0x001fda0003f05270 */
[----:B------:R-:W-:Y:S05]  /*0030*/  @P0 EXIT ;  /* 0x000000000000094d */ /* 0x000fea0003800000 */
[----:B------:R-:W0:Y:S01]  /*0040*/  S2R R15, SR_CTAID.Y ;  /* 0x00000000000f7919 */ /* 0x000e220000002600 */
[----:B------:R-:W1:Y:S01]  /*0050*/  LDC R17, c[0x0][0x390] ;  /* 0x0000e400ff117b82 */ /* 0x000e620000000800 */
[----:B------:R-:W1:Y:S01]  /*0060*/  S2R R0, SR_CTAID.X ;  /* 0x0000000000007919 */ /* 0x000e620000002500 */
[----:B0-----:R-:W-:-:S04]  /*0070*/  ISETP.GT.U32.AND P0, PT, R15, 0x17d, PT ;  /* 0x0000017d0f00780c */ /* 0x001fc80003f04070 */
[----:B-1----:R-:W-:-:S13]  /*0080*/  ISETP.GE.OR P0, PT, R0, R17, P0 ;  /* 0x000000110000720c */ /* 0x002fda0000706670 */
[----:B------:R-:W-:Y:S05]  /*0090*/  @P0 EXIT ;  /* 0x000000000000094d */ /* 0x000fea0003800000 */
[----:B------:R-:W0:Y:S01]  /*00a0*/  LDC.64 R4, c[0x0][0x380] ;  /* 0x0000e000ff047b82 */ /* 0x000e220000000a00 */
[----:B------:R-:W-:Y:S01]  /*00b0*/  IMAD.MOV.U32 R3, RZ, RZ, 0x24000 ;  /* 0x00024000ff037424 */ /* 0x000fe200078e00ff */
[----:B------:R-:W1:Y:S01]  /*00c0*/  LDCU.64 UR6, c[0x0][0x358] ;  /* 0x00006b00ff0677ac */ /* 0x000e620008000a00 */
[----:B------:R-:W-:Y:S02]  /*00d0*/  IMAD R11, R15, 0x180, RZ ;  /* 0x000001800f0b7824 */ /* 0x000fe400078e02ff */
[----:B------:R-:W-:-:S04]  /*00e0*/  IMAD R10, R0, R3, 0x24000 ;  /* 0x00024000000a7424 */ /* 0x000fc800078e0203 */
[----:B------:R-:W-:-:S04]  /*00f0*/  IMAD.WIDE R2, R10, 0x8, RZ ;  /* 0x000000080a027825 */ /* 0x000fc800078e02ff */
[----:B------:R-:W-:-:S03]  /*0100*/  IMAD.WIDE.U32 R2, R15, 0xc00, R2 ;  /* 0x00000c000f027825 */ /* 0x000fc600078e0002 */
[----:B0-----:R-:W-:-:S05]  /*0110*/  IADD3 R2, P0, PT, R2, R4, RZ ;  /* 0x0000000402027210 */ /* 0x001fca0007f1e0ff */
[----:B------:R-:W-:Y:S01]  /*0120*/  IMAD.X R3, R3, 0x1, R5, P0 ;  /* 0x0000000103037824 */ /* 0x000fe200000e0605 */
[----:B------:R-:W-:-:S04]  /*0130*/  IADD3 R11, P0, PT, R11, R10, RZ ;  /* 0x0000000a0b0b7210 */ /* 0x000fc80007f1e0ff */
[----:B-1----:R-:W2:Y:S04]  /*0140*/  LDG.E.64 R6, desc[UR6][R2.64+0xc00] ;  /* 0x000c000602067981 */ /* 0x002ea8000c1e1b00 */
[----:B------:R-:W2:Y:S01]  /*0150*/  LDG.E.64 R8, desc[UR6][R2.64+0xc10] ;  /* 0x000c100602087981 */ /* 0x000ea2000c1e1b00 */
[----:B------:R-:W-:Y:S02]  /*0160*/  LEA.HI.X.SX32 R10, R10, RZ, 0x1, P0 ;  /* 0x000000ff0a0a7211 */ /* 0x000fe400000f0eff */
[C---:B------:R-:W-:Y:S01]  /*0170*/  LEA R20, P0, R11.reuse, R4, 0x3 ;  /* 0x000000040b147211 */ /* 0x040fe200078018ff */
[----:B------:R-:W3:Y:S03]  /*0180*/  LDG.E.64 R12, desc[UR6][R2.64+0xc20] ;  /* 0x000c2006020c7981 */ /* 0x000ee6000c1e1b00 */
[----:B------:R-:W-:-:S02]  /*0190*/  LEA.HI.X R21, R11, R5, R10, 0x3, P0 ;  /* 0x000000050b157211 */ /* 0x000fc400000f1c0a */
[----:B------:R-:W4:Y:S04]  /*01a0*/  LDG.E.64 R10, desc[UR6][R2.64+0xc18] ;  /* 0x000c1806020a7981 */ /* 0x000f28000c1e1b00 */
[----:B------:R-:W5:Y:S04]  /*01b0*/  LDG.E.64 R18, desc[UR6][R20.64+0xc08] ;  /* 0x000c080614127981 */ /* 0x000f68000c1e1b00 */
[----:B------:R-:W3:Y:S01]  /*01c0*/  LDG.E.64 R4, desc[UR6][R2.64+0xc28] ;  /* 0x000c280602047981 */ /* 0x000ee2000c1e1b00 */
[----:B--2---:R-:W-:-:S08]  /*01d0*/  DADD R6, R6, R8 ;  /* 0x0000000006067229 */ /* 0x004fd00000000008 */
[----:B------:R-:W-:-:S08]  /*01e0*/  DMUL R22, R6, 0.5 ;  /* 0x3fe0000006167828 */ /* 0x000fd00000000000 */
[----:B-----5:R-:W-:Y:S02]  /*01f0*/  DADD R6, -R18, R22 ;  /* 0x0000000012067229 */ /* 0x020fe40000000116 */
[----:B----4-:R-:W-:-:S06]  /*0200*/  DADD R24, R22, R10 ;  /* 0x0000000016187229 */ /* 0x010fcc000000000a */
[----:B------:R-:W-:Y:S02]  /*0210*/  DADD R18, -RZ, |R6| ;  /* 0x00000000ff127229 */ /* 0x000fe40000000506 */
[----:B------:R-:W-:Y:S01]  /*0220*/  DSETP.GT.AND P0, PT, |R6|, RZ, PT ;  /* 0x000000ff0600722a */ /* 0x000fe20003f04200 */
[----:B------:R-:W2:Y:S01]  /*0230*/  LDG.E.64 R6, desc[UR6][R2.64+0xc30] ;  /* 0x000c300602067981 */ /* 0x000ea2000c1e1b00 */
[----:B------:R-:W-:-:S06]  /*0240*/  DMUL R24, R24, 0.5 ;  /* 0x3fe0000018187828 */ /* 0x000fcc0000000000 */
[----:B------:R-:W-:Y:S02]  /*0250*/  FSEL R18, R18, RZ, P0 ;  /* 0x000000ff12127208 */ /* 0x000fe40000000000 */
[--C-:B------:R-:W-:Y:S01]  /*0260*/  DADD R8, -R8, R24.reuse ;  /* 0x0000000008087229 */ /* 0x100fe20000000118 */
[----:B------:R-:W-:Y:S01]  /*0270*/  FSEL R19, R19, RZ, P0 ;  /* 0x000000ff13137208 */ /* 0x000fe20000000000 */
[----:B---3--:R-:W-:-:S06]  /*0280*/  DADD R26, R12, R24 ;  /* 0x000000000c1a7229 */ /* 0x008fcc0000000018 */
[----:B------:R-:W-:Y:S02]  /*0290*/  DSETP.GT.AND P0, PT, |R8|, R18, PT ;  /* 0x000000120800722a */ /* 0x000fe40003f04200 */
[----:B------:R-:W-:Y:S02]  /*02a0*/  DADD R20, -RZ, |R8| ;  /* 0x00000000ff147229 */ /* 0x000fe40000000508 */
[----:B------:R-:W-:-:S08]  /*02b0*/  DMUL R8, R26, 0.5 ;  /* 0x3fe000001a087828 */ /* 0x000fd00000000000 */
[----:B------:R-:W-:Y:S01]  /*02c0*/  DADD R26, -R10, R8 ;  /* 0x000000000a1a7229 */ /* 0x000fe20000000108 */
[----:B------:R-:W3:Y:S01]  /*02d0*/  LDG.E.64 R10, desc[UR6][R2.64+0xc38] ;  /* 0x000c3806020a7981 */ /* 0x000ee2000c1e1b00 */
[----:B------:R-:W-:Y:S02]  /*02e0*/  FSEL R18, R20, R18, P0 ;  /* 0x0000001214127208 */ /* 0x000fe40000000000 */
[----:B------:R-:W-:Y:S02]  /*02f0*/  FSEL R19, R21, R19, P0 ;  /* 0x0000001315137208 */ /* 0x000fe40000000000 */
[----:B------:R-:W4:Y:S04]  /*0300*/  LDG.E.64 R20, desc[UR6][R2.64+0xc40] ;  /* 0x000c400602147981 */ /* 0x000f28000c1e1b00 */
[----:B------:R-:W-:-:S02]  /*0310*/  DSETP.GT.AND P0, PT, |R26|, R18, PT ;  /* 0x000000121a00722a */ /* 0x000fc40003f04200 */
[----:B------:R-:W-:-:S10]  /*0320*/  DADD R26, -RZ, |R26| ;  /* 0x00000000ff1a7229 */ /* 0x000fd4000000051a */
[----:B------:R-:W-:Y:S02]  /*0330*/  FSEL R26, R26, R18, P0 ;  /* 0x000000121a1a7208 */ /* 0x000fe40000000000 */
[----:B------:R-:W-:Y:S01]  /*0340*/  FSEL R27, R27, R19, P0 ;  /* 0x000000131b1b7208 */ /* 0x000fe20000000000 */
[----:B------:R-:W-:-:S08]  /*0350*/  DADD R18, R8, R4 ;  /* 0x0000000008127229 */ /* 0x000fd00000000004 */
[----:B------:R-:W-:-:S08]  /*0360*/  DMUL R18, R18, 0.5 ;  /* 0x3fe0000012127828 */ /* 0x000fd00000000000 */
[----:B------:R-:W-:Y:S01]  /*0370*/  DADD R28, -R12, R18 ;  /* 0x000000000c1c7229 */ /* 0x000fe20000000112 */
[----:B------:R-:W5:Y:S04]  /*0380*/  LDG.E.64 R12, desc[UR6][R2.64+0xc48] ;  /* 0x000c4806020c7981 */ /* 0x000f68000c1e1b00 */
[----:B------:R2:W-:Y:S03]  /*0390*/  STG.E.64 desc[UR6][R2.64+0xc08], R22 ;  /* 0x000c081602007986 */ /* 0x0005e6000c101b06 */
[----:B------:R-:W-:Y:S02]  /*03a0*/  DSETP.GT.AND P0, PT, |R28|, R26, PT ;  /* 0x0000001a1c00722a */ /* 0x000fe40003f04200 */
[----:B------:R-:W-:-:S10]  /*03b0*/  DADD R28, -RZ, |R28| ;  /* 0x00000000ff1c7229 */ /* 0x000fd4000000051c */
[----:B------:R-:W-:Y:S02]  /*03c0*/  FSEL R26, R28, R26, P0 ;  /* 0x0000001a1c1a7208 */ /* 0x000fe40000000000 */
[----:B------:R-:W-:Y:S01]  /*03d0*/  FSEL R27, R29, R27, P0 ;  /* 0x0000001b1d1b7208 */ /* 0x000fe20000000000 */
[----:B------:R0:W-:Y:S04]  /*03e0*/  STG.E.64 desc[UR6][R2.64+0xc10], R24 ;  /* 0x000c101802007986 */ /* 0x0001e8000c101b06 */
[----:B------:R-:W-:Y:S04]  /*03f0*/  STG.E.64 desc[UR6][R2.64+0xc20], R18 ;  /* 0x000c201202007986 */ /* 0x000fe8000c101b06 */
[----:B------:R1:W-:Y:S01]  /*0400*/  STG.E.64 desc[UR6][R2.64+0xc18], R8 ;  /* 0x000c180802007986 */ /* 0x0003e2000c101b06 */
[----:B------:R-:W-:Y:S01]  /*0410*/  IADD3 R16, P1, PT, R2, 0xc58, RZ ;  /* 0x00000c5802107810 */ /* 0x000fe20007f3e0ff */
[----:B------:R-:W-:Y:S01]  /*0420*/  IMAD R0, R15, R17, R0 ;  /* 0x000000110f007224 */ /* 0x000fe200078e0200 */
[----:B------:R-:W-:-:S03]  /*0430*/  UMOV UR4, 0x8 ;  /* 0x0000000800047882 */ /* 0x000fc60000000000 */
[----:B------:R-:W-:Y:S01]  /*0440*/  IMAD.X R17, RZ, RZ, R3, P1 ;  /* 0x000000ffff117224 */ /* 0x000fe200008e0603 */
[----:B--2---:R-:W-:-:S08]  /*0450*/  DADD R22, R6, R18 ;  /* 0x0000000006167229 */ /* 0x004fd00000000012 */
[----:B------:R-:W-:-:S08]  /*0460*/  DMUL R22, R22, 0.5 ;  /* 0x3fe0000016167828 */ /* 0x000fd00000000000 */
[----:B------:R-:W-:-:S08]  /*0470*/  DADD R4, -R4, R22 ;  /* 0x0000000004047229 */ /* 0x000fd00000000116 */
[----:B------:R-:W-:Y:S02]  /*0480*/  DSETP.GT.AND P0, PT, |R4|, R26, PT ;  /* 0x0000001a0400722a */ /* 0x000fe40003f04200 */
[----:B------:R-:W-:-:S10]  /*0490*/  DADD R4, -RZ, |R4| ;  /* 0x00000000ff047229 */ /* 0x000fd40000000504 */
[----:B0-----:R-:W-:Y:S02]  /*04a0*/  FSEL R24, R4, R26, P0 ;  /* 0x0000001a04187208 */ /* 0x001fe40000000000 */
[----:B------:R-:W-:Y:S01]  /*04b0*/  FSEL R25, R5, R27, P0 ;  /* 0x0000001b05197208 */ /* 0x000fe20000000000 */
[----:B---3--:R-:W-:-:S08]  /*04c0*/  DADD R4, R22, R10 ;  /* 0x0000000016047229 */ /* 0x008fd0000000000a */
[----:B------:R-:W-:-:S08]  /*04d0*/  DMUL R4, R4, 0.5 ;  /* 0x3fe0000004047828 */ /* 0x000fd00000000000 */
[----:B------:R-:W-:-:S08]  /*04e0*/  DADD R6, -R6, R4 ;  /* 0x0000000006067229 */ /* 0x000fd00000000104 */
[----:B------:R-:W-:Y:S02]  /*04f0*/  DSETP.GT.AND P0, PT, |R6|, R24, PT ;  /* 0x000000180600722a */ /* 0x000fe40003f04200 */
[----:B------:R-:W-:-:S10]  /*0500*/  DADD R6, -RZ, |R6| ;  /* 0x00000000ff067229 */ /* 0x000fd40000000506 */
[----:B------:R-:W-:Y:S02]  /*0510*/  FSEL R6, R6, R24, P0 ;  /* 0x0000001806067208 */ /* 0x000fe40000000000 */
[----:B------:R-:W-:Y:S01]  /*0520*/  FSEL R7, R7, R25, P0 ;  /* 0x0000001907077208 */ /* 0x000fe20000000000 */
[----:B----4-:R-:W-:-:S08]  /*0530*/  DADD R24, R20, R4 ;  /* 0x0000000014187229 */ /* 0x010fd00000000004 */
[----:B------:R-:W-:-:S08]  /*0540*/  DMUL R24, R24, 0.5 ;  /* 0x3fe0000018187828 */ /* 0x000fd00000000000 */
[----:B-----5:R-:W-:Y:S02]  /*0550*/  DADD R26, R24, R12 ;  /* 0x00000000181a7229 */ /* 0x020fe4000000000c */
[----:B------:R-:W-:-:S06]  /*0560*/  DADD R10, -R10, R24 ;  /* 0x000000000a0a7229 */ /* 0x000fcc0000000118 */
[----:B------:R-:W-:Y:S02]  /*0570*/  DMUL R26, R26, 0.5 ;  /* 0x3fe000001a1a7828 */ /* 0x000fe40000000000 */
[----:B------:R-:W-:Y:S02]  /*0580*/  DSETP.GT.AND P0, PT, |R10|, R6, PT ;  /* 0x000000060a00722a */ /* 0x000fe40003f04200 */
[----:B------:R-:W-:Y:S01]  /*0590*/  DADD R10, -RZ, |R10| ;  /* 0x00000000ff0a7229 */ /* 0x000fe2000000050a */
[----:B------:R0:W-:Y:S04]  /*05a0*/  STG.E.64 desc[UR6][R2.64+0xc28], R22 ;  /* 0x000c281602007986 */ /* 0x0001e8000c101b06 */
[----:B------:R0:W-:Y:S01]  /*05b0*/  STG.E.64 desc[UR6][R2.64+0xc30], R4 ;  /* 0x000c300402007986 */ /* 0x0001e2000c101b06 */
[----:B------:R-:W-:-:S03]  /*05c0*/  DADD R20, -R20, R26 ;  /* 0x0000000014147229 */ /* 0x000fc6000000011a */
[----:B------:R0:W-:Y:S04]  /*05d0*/  STG.E.64 desc[UR6][R2.64+0xc38], R24 ;  /* 0x000c381802007986 */ /* 0x0001e8000c101b06 */
[----:B------:R0:W-:Y:S01]  /*05e0*/  STG.E.64 desc[UR6][R2.64+0xc40], R26 ;  /* 0x000c401a02007986 */ /* 0x0001e2000c101b06 */
[----:B------:R-:W-:Y:S02]  /*05f0*/  FSEL R6, R10, R6, P0 ;  /* 0x000000060a067208 */ /* 0x000fe40000000000 */
[----:B------:R-:W-:Y:S01]  /*0600*/  FSEL R7, R11, R7, P0 ;  /* 0x000000070b077208 */ /* 0x000fe20000000000 */
[----:B-1----:R-:W-:-:S05]  /*0610*/  DADD R8, -RZ, |R20| ;  /* 0x00000000ff087229 */ /* 0x002fca0000000514 */
[----:B------:R-:W-:-:S06]  /*0620*/  DSETP.GT.AND P0, PT, |R20|, R6, PT ;  /* 0x000000061400722a */ /* 0x000fcc0003f04200 */
[----:B------:R-:W-:Y:S02]  /*0630*/  FSEL R14, R8, R6, P0 ;  /* 0x00000006080e7208 */ /* 0x000fe40000000000 */
[----:B0-----:R-:W-:-:S07]  /*0640*/  FSEL R15, R9, R7, P0 ;  /* 0x00000007090f7208 */ /* 0x001fce0000000000 */
.L_x_702:
[----:B------:R-:W-:Y:S02]  /*0650*/  IMAD.MOV.U32 R6, RZ, RZ, R16 ;  /* 0x000000ffff067224 */ /* 0x000fe400078e0010 */
[----:B------:R-:W-:-:S05]  /*0660*/  IMAD.MOV.U32 R7, RZ, RZ, R17 ;  /* 0x000000ffff077224 */ /* 0x000fca00078e0011 */
[----:B------:R-:W2:Y:S04]  /*0670*/  LDG.E.64 R20, desc[UR6][R6.64+-0x18] ;  /* 0xffffe80606147981 */ /* 0x000ea8000c1e1b00 */
[----:B------:R-:W2:Y:S04]  /*0680*/  LDG.E.64 R4, desc[UR6][R6.64+-0x8] ;  /* 0xfffff80606047981 */ /* 0x000ea8000c1e1b00 */
[----:B------:R-:W3:Y:S04]  /*0690*/  LDG.E.64 R18, desc[UR6][R6.64] ;  /* 0x0000000606127981 */ /* 0x000ee8000c1e1b00 */
[----:B------:R-:W4:Y:S04]  /*06a0*/  LDG.E.64 R2, desc[UR6][R6.64+0x8] ;  /* 0x0000080606027981 */ /* 0x000f28000c1e1b00 */
[----:B------:R-:W5:Y:S04]  /*06b0*/  LDG.E.64 R8, desc[UR6][R6.64+0x10] ;  /* 0x0000100606087981 */ /* 0x000f68000c1e1b00 */
[----:B------:R-:W5:Y:S04]  /*06c0*/  LDG.E.64 R16, desc[UR6][R6.64+0x18] ;  /* 0x0000180606107981 */ /* 0x000f68000c1e1b00 */
[----:B------:R-:W5:Y:S01]  /*06d0*/  LDG.E.64 R10, desc[UR6][R6.64+0x20] ;  /* 0x00002006060a7981 */ /* 0x000f62000c1e1b00 */
[----:B--2---:R-:W-:-:S08]  /*06e0*/  DADD R20, R20, R4 ;  /* 0x0000000014147229 */ /* 0x004fd00000000004 */
[----:B------:R-:W-:-:S08]  /*06f0*/  DMUL R22, R20, 0.5 ;  /* 0x3fe0000014167828 */ /* 0x000fd00000000000 */
[C---:B------:R-:W-:Y:S02]  /*0700*/  DADD R12, R22.reuse, -R12 ;  /* 0x00000000160c7229 */ /* 0x040fe4000000080c */
[----:B---3--:R-:W-:-:S06]  /*0710*/  DADD R20, R22, R18 ;  /* 0x0000000016147229 */ /* 0x008fcc0000000012 */
[----:B------:R-:W-:Y:S02]  /*0720*/  DSETP.GT.AND P0, PT, |R12|, R14, PT ;  /* 0x0000000e0c00722a */ /* 0x000fe40003f04200 */
[----:B------:R-:W-:Y:S02]  /*0730*/  DMUL R20, R20, 0.5 ;  /* 0x3fe0000014147828 */ /* 0x000fe40000000000 */
[----:B------:R-:W-:-:S06]  /*0740*/  DADD R12, -RZ, |R12| ;  /* 0x00000000ff0c7229 */ /* 0x000fcc000000050c */
[----:B------:R-:W-:-:S04]  /*0750*/  DADD R4, -R4, R20 ;  /* 0x0000000004047229 */ /* 0x000fc80000000114 */
[----:B------:R-:W-:Y:S02]  /*0760*/  FSEL R12, R12, R14, P0 ;  /* 0x0000000e0c0c7208 */ /* 0x000fe40000000000 */
[----:B------:R-:W-:Y:S01]  /*0770*/  FSEL R13, R13, R15, P0 ;  /* 0x0000000f0d0d7208 */ /* 0x000fe20000000000 */
[----:B----4-:R-:W-:Y:S02]  /*0780*/  DADD R14, R2, R20 ;  /* 0x00000000020e7229 */ /* 0x010fe40000000014 */
[----:B------:R-:W-:-:S03]  /*0790*/  DADD R24, -RZ, |R4| ;  /* 0x00000000ff187229 */ /* 0x000fc60000000504 */
[----:B------:R-:W-:Y:S01]  /*07a0*/  DSETP.GT.AND P0, PT, |R4|, R12, PT ;  /* 0x0000000c0400722a */ /* 0x000fe20003f04200 */
[----:B------:R-:W2:Y:S02]  /*07b0*/  LDG.E.64 R4, desc[UR6][R6.64+0x28] ;  /* 0x0000280606047981 */ /* 0x000ea4000c1e1b00 */
[----:B------:R-:W-:-:S04]  /*07c0*/  DMUL R14, R14, 0.5 ;  /* 0x3fe000000e0e7828 */ /* 0x000fc80000000000 */
[----:B------:R-:W-:Y:S02]  /*07d0*/  FSEL R12, R24, R12, P0 ;  /* 0x0000000c180c7208 */ /* 0x000fe40000000000 */
[----:B------:R-:W-:Y:S02]  /*07e0*/  FSEL R13, R25, R13, P0 ;  /* 0x0000000d190d7208 */ /* 0x000fe40000000000 */
[----:B------:R-:W-:Y:S02]  /*07f0*/  DADD R18, -R18, R14 ;  /* 0x0000000012127229 */ /* 0x000fe4000000010e */
[----:B-----5:R-:W-:-:S06]  /*0800*/  DADD R26, R14, R8 ;  /* 0x000000000e1a7229 */ /* 0x020fcc0000000008 */
[----:B------:R-:W-:Y:S02]  /*0810*/  DSETP.GT.AND P0, PT, |R18|, R12, PT ;  /* 0x0000000c1200722a */ /* 0x000fe40003f04200 */
[----:B------:R-:W-:Y:S02]  /*0820*/  DADD R18, -RZ, |R18| ;  /* 0x00000000ff127229 */ /* 0x000fe40000000512 */
[----:B------:R-:W-:-:S08]  /*0830*/  DMUL R26, R26, 0.5 ;  /* 0x3fe000001a1a7828 */ /* 0x000fd00000000000 */
[----:B------:R-:W-:Y:S01]  /*0840*/  DADD R24, -R2, R26 ;  /* 0x0000000002187229 */ /* 0x000fe2000000011a */
[----:B------:R-:W-:Y:S01]  /*0850*/  FSEL R12, R18, R12, P0 ;  /* 0x0000000c120c7208 */ /* 0x000fe20000000000 */
[----:B------:R-:W3:Y:S01]  /*0860*/  LDG.E.64 R2, desc[UR6][R6.64+0x30] ;  /* 0x0000300606027981 */ /* 0x000ee2000c1e1b00 */
[----:B------:R-:W-:-:S06]  /*0870*/  FSEL R13, R19, R13, P0 ;  /* 0x0000000d130d7208 */ /* 0x000fcc0000000000 */
[----:B------:R-:W-:Y:S02]  /*0880*/  DSETP.GT.AND P0, PT, |R24|, R12, PT ;  /* 0x0000000c1800722a */ /* 0x000fe40003f04200 */
[----:B------:R-:W-:-:S10]  /*0890*/  DADD R24, -RZ, |R24| ;  /* 0x00000000ff187229 */ /* 0x000fd40000000518 */
[----:B------:R-:W-:Y:S02]  /*08a0*/  FSEL R18, R24, R12, P0 ;  /* 0x0000000c18127208 */ /* 0x000fe40000000000 */
[----:B------:R-:W-:Y:S01]  /*08b0*/  FSEL R19, R25, R13, P0 ;  /* 0x0000000d19137208 */ /* 0x000fe20000000000 */
[----:B------:R-:W-:-:S08]  /*08c0*/  DADD R12, R16, R26 ;  /* 0x00000000100c7229 */ /* 0x000fd0000000001a */
[----:B------:R-:W-:-:S08]  /*08d0*/  DMUL R12, R12, 0.5 ;  /* 0x3fe000000c0c7828 */ /* 0x000fd00000000000 */
[----:B------:R-:W-:Y:S01]  /*08e0*/  DADD R24, -R8, R12 ;  /* 0x0000000008187229 */ /* 0x000fe2000000010c */
[----:B------:R-:W4:Y:S07]  /*08f0*/  LDG.E.64 R8, desc[UR6][R6.64+0x38] ;  /* 0x0000380606087981 */ /* 0x000f2e000c1e1b00 */
[----:B------:R-:W-:Y:S02]  /*0900*/  DSETP.GT.AND P0, PT, |R24|, R18, PT ;  /* 0x000000121800722a */ /* 0x000fe40003f04200 */
[----:B------:R-:W-:-:S10]  /*0910*/  DADD R24, -RZ, |R24| ;  /* 0x00000000ff187229 */ /* 0x000fd40000000518 */
[----:B------:R-:W-:Y:S02]  /*0920*/  FSEL R24, R24, R18, P0 ;  /* 0x0000001218187208 */ /* 0x000fe40000000000 */
[----:B------:R-:W-:Y:S01]  /*0930*/  FSEL R25, R25, R19, P0 ;  /* 0x0000001319197208 */ /* 0x000fe20000000000 */
[----:B------:R-:W-:-:S08]  /*0940*/  DADD R18, R12, R10 ;  /* 0x000000000c127229 */ /* 0x000fd0000000000a */
[----:B------:R-:W-:-:S08]  /*0950*/  DMUL R18, R18, 0.5 ;  /* 0x3fe0000012127828 */ /* 0x000fd00000000000 */
[----:B------:R-:W-:Y:S01]  /*0960*/  DADD R28, -R16, R18 ;  /* 0x00000000101c7229 */ /* 0x000fe20000000112 */
[----:B------:R-:W5:Y:S04]  /*0970*/  LDG.E.64 R16, desc[UR6][R6.64+0x40] ;  /* 0x0000400606107981 */ /* 0x000f68000c1e1b00 */
[----:B------:R0:W-:Y:S04]  /*0980*/  STG.E.64 desc[UR6][R6.64+-0x8], R20 ;  /* 0xfffff81406007986 */ /* 0x0001e8000c101b06 */
[----:B0-----:R-:W5:Y:S01]  /*0990*/  LDG.E.64 R20, desc[UR6][R6.64+0x48] ;  /* 0x0000480606147981 */ /* 0x001f62000c1e1b00 */
[----:B------:R-:W-:-:S02]  /*09a0*/  DSETP.GT.AND P0, PT, |R28|, R24, PT ;  /* 0x000000181c00722a */ /* 0x000fc40003f04200 */
[----:B------:R-:W-:Y:S01]  /*09b0*/  DADD R28, -RZ, |R28| ;  /* 0x00000000ff1c7229 */ /* 0x000fe2000000051c */
[----:B------:R0:W-:Y:S09]  /*09c0*/  STG.E.64 desc[UR6][R6.64+-0x10], R22 ;  /* 0xfffff01606007986 */ /* 0x0001f2000c101b06 */
[----:B0-----:R-:W-:-:S02]  /*09d0*/  FSEL R22, R28, R24, P0 ;  /* 0x000000181c167208 */ /* 0x001fc40000000000 */
[----:B------:R-:W-:Y:S01]  /*09e0*/  FSEL R23, R29, R25, P0 ;  /* 0x000000191d177208 */ /* 0x000fe20000000000 */
[----:B------:R0:W-:Y:S04]  /*09f0*/  STG.E.64 desc[UR6][R6.64], R14 ;  /* 0x0000000e06007986 */ /* 0x0001e8000c101b06 */
[----:B0-----:R-:W5:Y:S04]  /*0a00*/  LDG.E.64 R14, desc[UR6][R6.64+0x50] ;  /* 0x00005006060e7981 */ /* 0x001f68000c1e1b00 */
[----:B------:R0:W-:Y:S04]  /*0a10*/  STG.E.64 desc[UR6][R6.64+0x8], R26 ;  /* 0x0000081a06007986 */ /* 0x0001e8000c101b06 */
[----:B------:R1:W-:Y:S01]  /*0a20*/  STG.E.64 desc[UR6][R6.64+0x10], R12 ;  /* 0x0000100c06007986 */ /* 0x0003e2000c101b06 */
[----:B--2---:R-:W-:-:S08]  /*0a30*/  DADD R24, R4, R18 ;  /* 0x0000000004187229 */ /* 0x004fd00000000012 */
[----:B------:R-:W-:-:S08]  /*0a40*/  DMUL R24, R24, 0.5 ;  /* 0x3fe0000018187828 */ /* 0x000fd00000000000 */
[----:B------:R-:W-:-:S08]  /*0a50*/  DADD R10, -R10, R24 ;  /* 0x000000000a0a7229 */ /* 0x000fd00000000118 */
[----:B------:R-:W-:Y:S02]  /*0a60*/  DSETP.GT.AND P0, PT, |R10|, R22, PT ;  /* 0x000000160a00722a */ /* 0x000fe40003f04200 */
[----:B------:R-:W-:-:S10]  /*0a70*/  DADD R10, -RZ, |R10| ;  /* 0x00000000ff0a7229 */ /* 0x000fd4000000050a */
[----:B------:R-:W-:Y:S02]  /*0a80*/  FSEL R10, R10, R22, P0 ;  /* 0x000000160a0a7208 */ /* 0x000fe40000000000 */
        /* <DEDUP_REMOVED lines=10> */
[----:B------:R-:W-:Y:S01]  /*0b30*/  DADD R28, -R2, R10 ;  /* 0x00000000021c7229 */ /* 0x000fe2000000010a */
[----:B------:R-:W2:Y:S07]  /*0b40*/  LDG.E.64 R2, desc[UR6][R6.64+0x58] ;  /* 0x0000580606027981 */ /* 0x000eae000c1e1b00 */
[----:B------:R-:W-:Y:S02]  /*0b50*/  DSETP.GT.AND P0, PT, |R28|, R4, PT ;  /* 0x000000041c00722a */ /* 0x000fe40003f04200 */
[----:B------:R-:W-:-:S10]  /*0b60*/  DADD R28, -RZ, |R28| ;  /* 0x00000000ff1c7229 */ /* 0x000fd4000000051c */
[----:B0-----:R-:W-:Y:S02]  /*0b70*/  FSEL R26, R28, R4, P0 ;  /* 0x000000041c1a7208 */ /* 0x001fe40000000000 */
[----:B------:R-:W-:Y:S01]  /*0b80*/  FSEL R27, R29, R5, P0 ;  /* 0x000000051d1b7208 */ /* 0x000fe20000000000 */
[----:B-----5:R-:W-:-:S08]  /*0b90*/  DADD R4, R10, R16 ;  /* 0x000000000a047229 */ /* 0x020fd00000000010 */
[----:B------:R-:W-:-:S08]  /*0ba0*/  DMUL R4, R4, 0.5 ;  /* 0x3fe0000004047828 */ /* 0x000fd00000000000 */
[--C-:B------:R-:W-:Y:S02]  /*0bb0*/  DADD R28, -R8, R4.reuse ;  /* 0x00000000081c7229 */ /* 0x100fe40000000104 */
[----:B-1----:R-:W-:Y:S01]  /*0bc0*/  DADD R12, R20, R4 ;  /* 0x00000000140c7229 */ /* 0x002fe20000000004 */
[----:B------:R-:W3:Y:S05]  /*0bd0*/  LDG.E.64 R8, desc[UR6][R6.64+0x60] ;  /* 0x0000600606087981 */ /* 0x000eea000c1e1b00 */
[----:B------:R-:W-:Y:S02]  /*0be0*/  DSETP.GT.AND P0, PT, |R28|, R26, PT ;  /* 0x0000001a1c00722a */ /* 0x000fe40003f04200 */
[----:B------:R-:W-:-:S02]  /*0bf0*/  DMUL R12, R12, 0.5 ;  /* 0x3fe000000c0c7828 */ /* 0x000fc40000000000 */
[----:B------:R-:W-:-:S06]  /*0c00*/  DADD R28, -RZ, |R28| ;  /* 0x00000000ff1c7229 */ /* 0x000fcc000000051c */
[----:B------:R-:W-:-:S04]  /*0c10*/  DADD R16, -R16, R12 ;  /* 0x0000000010107229 */ /* 0x000fc8000000010c */
[----:B------:R-:W-:Y:S02]  /*0c20*/  FSEL R26, R28, R26, P0 ;  /* 0x0000001a1c1a7208 */ /* 0x000fe40000000000 */
[----:B------:R-:W-:Y:S01]  /*0c30*/  FSEL R27, R29, R27, P0 ;  /* 0x0000001b1d1b7208 */ /* 0x000fe20000000000 */
[----:B------:R0:W-:Y:S05]  /*0c40*/  STG.E.64 desc[UR6][R6.64+0x18], R18 ;  /* 0x0000181206007986 */ /* 0x0001ea000c101b06 */
[----:B------:R-:W-:Y:S02]  /*0c50*/  DSETP.GT.AND P0, PT, |R16|, R26, PT ;  /* 0x0000001a1000722a */ /* 0x000fe40003f04200 */
[----:B0-----:R-:W-:Y:S01]  /*0c60*/  DADD R18, -RZ, |R16| ;  /* 0x00000000ff127229 */ /* 0x001fe20000000510 */
[----:B------:R-:W4:Y:S09]  /*0c70*/  LDG.E.64 R16, desc[UR6][R6.64+0x68] ;  /* 0x0000680606107981 */ /* 0x000f32000c1e1b00 */
[----:B------:R-:W-:-:S02]  /*0c80*/  FSEL R28, R18, R26, P0 ;  /* 0x0000001a121c7208 */ /* 0x000fc40000000000 */
[----:B------:R-:W-:Y:S02]  /*0c90*/  FSEL R29, R19, R27, P0 ;  /* 0x0000001b131d7208 */ /* 0x000fe40000000000 */
[----:B------:R-:W5:Y:S04]  /*0ca0*/  LDG.E.64 R26, desc[UR6][R6.64+0x70] ;  /* 0x00007006061a7981 */ /* 0x000f68000c1e1b00 */
[----:B------:R0:W-:Y:S04]  /*0cb0*/  STG.E.64 desc[UR6][R6.64+0x28], R22 ;  /* 0x0000281606007986 */ /* 0x0001e8000c101b06 */
[----:B0-----:R-:W5:Y:S01]  /*0cc0*/  LDG.E.64 R22, desc[UR6][R6.64+0x78] ;  /* 0x0000780606167981 */ /* 0x001f62000c1e1b00 */
[----:B------:R-:W-:-:S08]  /*0cd0*/  DADD R18, R12, R14 ;  /* 0x000000000c127229 */ /* 0x000fd0000000000e */
[----:B------:R-:W-:-:S08]  /*0ce0*/  DMUL R18, R18, 0.5 ;  /* 0x3fe0000012127828 */ /* 0x000fd00000000000 */
[----:B------:R-:W-:-:S08]  /*0cf0*/  DADD R20, -R20, R18 ;  /* 0x0000000014147229 */ /* 0x000fd00000000112 */
[----:B------:R-:W-:Y:S02]  /*0d00*/  DSETP.GT.AND P0, PT, |R20|, R28, PT ;  /* 0x0000001c1400722a */ /* 0x000fe40003f04200 */
[----:B------:R-:W-:Y:S01]  /*0d10*/  DADD R20, -RZ, |R20| ;  /* 0x00000000ff147229 */ /* 0x000fe20000000514 */
[----:B------:R0:W-:Y:S09]  /*0d20*/  STG.E.64 desc[UR6][R6.64+0x20], R24 ;  /* 0x0000201806007986 */ /* 0x0001f2000c101b06 */
[----:B0-----:R-:W-:-:S02]  /*0d30*/  FSEL R24, R20, R28, P0 ;  /* 0x0000001c14187208 */ /* 0x001fc40000000000 */
[----:B------:R-:W-:Y:S01]  /*0d40*/  FSEL R25, R21, R29, P0 ;  /* 0x0000001d15197208 */ /* 0x000fe20000000000 */
        /* <DEDUP_REMOVED lines=11> */
[----:B------:R-:W-:Y:S01]  /*0e00*/  DADD R28, -R2, R14 ;  /* 0x00000000021c7229 */ /* 0x000fe2000000010e */
[----:B------:R-:W2:Y:S07]  /*0e10*/  LDG.E.64 R2, desc[UR6][R6.64+0x80] ;  /* 0x0000800606027981 */ /* 0x000eae000c1e1b00 */
[----:B------:R-:W-:Y:S02]  /*0e20*/  DSETP.GT.AND P0, PT, |R28|, R24, PT ;  /* 0x000000181c00722a */ /* 0x000fe40003f04200 */
[----:B------:R-:W-:-:S02]  /*0e30*/  DADD R28, -RZ, |R28| ;  /* 0x00000000ff1c7229 */ /* 0x000fc4000000051c */
[----:B----4-:R-:W-:-:S08]  /*0e40*/  DADD R10, R16, R14 ;  /* 0x00000000100a7229 */ /* 0x010fd0000000000e */
[----:B------:R-:W-:Y:S01]  /*0e50*/  DMUL R10, R10, 0.5 ;  /* 0x3fe000000a0a7828 */ /* 0x000fe20000000000 */
[----:B------:R-:W-:Y:S02]  /*0e60*/  FSEL R24, R28, R24, P0 ;  /* 0x000000181c187208 */ /* 0x000fe40000000000 */
[----:B------:R-:W-:-:S05]  /*0e70*/  FSEL R25, R29, R25, P0 ;  /* 0x000000191d197208 */ /* 0x000fca0000000000 */
[----:B------:R-:W-:-:S08]  /*0e80*/  DADD R8, -R8, R10 ;  /* 0x0000000008087229 */ /* 0x000fd0000000010a */
[----:B------:R-:W-:Y:S02]  /*0e90*/  DSETP.GT.AND P0, PT, |R8|, R24, PT ;  /* 0x000000180800722a */ /* 0x000fe40003f04200 */
[----:B------:R-:W-:Y:S02]  /*0ea0*/  DADD R8, -RZ, |R8| ;  /* 0x00000000ff087229 */ /* 0x000fe40000000508 */
[----:B-----5:R-:W-:-:S08]  /*0eb0*/  DADD R4, R10, R26 ;  /* 0x000000000a047229 */ /* 0x020fd0000000001a */
[----:B------:R-:W-:Y:S02]  /*0ec0*/  FSEL R24, R8, R24, P0 ;  /* 0x0000001808187208 */ /* 0x000fe40000000000 */
[----:B------:R-:W-:Y:S02]  /*0ed0*/  FSEL R25, R9, R25, P0 ;  /* 0x0000001909197208 */ /* 0x000fe40000000000 */
[----:B------:R-:W3:Y:S01]  /*0ee0*/  LDG.E.64 R8, desc[UR6][R6.64+0x88] ;  /* 0x0000880606087981 */ /* 0x000ee2000c1e1b00 */
[----:B------:R-:W-:-:S08]  /*0ef0*/  DMUL R4, R4, 0.5 ;  /* 0x3fe0000004047828 */ /* 0x000fd00000000000 */
[----:B------:R-:W-:-:S08]  /*0f00*/  DADD R16, -R16, R4 ;  /* 0x0000000010107229 */ /* 0x000fd00000000104 */
[----:B------:R-:W-:Y:S02]  /*0f10*/  DSETP.GT.AND P0, PT, |R16|, R24, PT ;  /* 0x000000181000722a */ /* 0x000fe40003f04200 */
[----:B------:R-:W-:-:S10]  /*0f20*/  DADD R16, -RZ, |R16| ;  /* 0x00000000ff107229 */ /* 0x000fd40000000510 */
[----:B------:R-:W-:Y:S02]  /*0f30*/  FSEL R28, R16, R24, P0 ;  /* 0x00000018101c7208 */ /* 0x000fe40000000000 */
[----:B------:R-:W-:Y:S01]  /*0f40*/  FSEL R29, R17, R25, P0 ;  /* 0x00000019111d7208 */ /* 0x000fe20000000000 */
[----:B------:R-:W-:Y:S01]  /*0f50*/  DADD R16, R22, R4 ;  /* 0x0000000016107229 */ /* 0x000fe20000000004 */
[----:B------:R-:W4:Y:S07]  /*0f60*/  LDG.E.64 R24, desc[UR6][R6.64+0x90] ;  /* 0x0000900606187981 */ /* 0x000f2e000c1e1b00 */
[----:B------:R-:W-:-:S08]  /*0f70*/  DMUL R16, R16, 0.5 ;  /* 0x3fe0000010107828 */ /* 0x000fd00000000000 */
[----:B------:R-:W-:-:S08]  /*0f80*/  DADD R26, -R26, R16 ;  /* 0x000000001a1a7229 */ /* 0x000fd00000000110 */
[----:B------:R-:W-:Y:S02]  /*0f90*/  DSETP.GT.AND P0, PT, |R26|, R28, PT ;  /* 0x0000001c1a00722a */ /* 0x000fe40003f04200 */
[----:B------:R-:W-:Y:S01]  /*0fa0*/  DADD R26, -RZ, |R26| ;  /* 0x00000000ff1a7229 */ /* 0x000fe2000000051a */
[----:B------:R0:W-:Y:S09]  /*0fb0*/  STG.E.64 desc[UR6][R6.64+0x48], R18 ;  /* 0x0000481206007986 */ /* 0x0001f2000c101b06 */
[----:B0-----:R-:W-:-:S02]  /*0fc0*/  FSEL R18, R26, R28, P0 ;  /* 0x0000001c1a127208 */ /* 0x001fc40000000000 */
[----:B------:R-:W-:Y:S02]  /*0fd0*/  FSEL R19, R27, R29, P0 ;  /* 0x0000001d1b137208 */ /* 0x000fe40000000000 */
[----:B------:R-:W5:Y:S04]  /*0fe0*/  LDG.E.64 R26, desc[UR6][R6.64+0x98] ;  /* 0x00009806061a7981 */ /* 0x000f68000c1e1b00 */
        /* <DEDUP_REMOVED lines=16> */
[----:B-1----:R-:W-:Y:S02]  /*10f0*/  FSEL R14, R2, R20, P0 ;  /* 0x00000014020e7208 */ /* 0x002fe40000000000 */
[----:B------:R-:W-:Y:S01]  /*1100*/  FSEL R15, R3, R21, P0 ;  /* 0x00000015030f7208 */ /* 0x000fe20000000000 */
[----:B----4-:R-:W-:-:S08]  /*1110*/  DADD R2, R18, R24 ;  /* 0x0000000012027229 */ /* 0x010fd00000000018 */
[----:B------:R-:W-:-:S08]  /*1120*/  DMUL R2, R2, 0.5 ;  /* 0x3fe0000002027828 */ /* 0x000fd00000000000 */
[----:B------:R-:W-:-:S08]  /*1130*/  DADD R8, -R8, R2 ;  /* 0x0000000008087229 */ /* 0x000fd00000000102 */
[----:B------:R-:W-:Y:S02]  /*1140*/  DSETP.GT.AND P0, PT, |R8|, R14, PT ;  /* 0x0000000e0800722a */ /* 0x000fe40003f04200 */
[----:B------:R-:W-:-:S10]  /*1150*/  DADD R8, -RZ, |R8| ;  /* 0x00000000ff087229 */ /* 0x000fd40000000508 */
[----:B------:R-:W-:Y:S02]  /*1160*/  FSEL R8, R8, R14, P0 ;  /* 0x0000000e08087208 */ /* 0x000fe40000000000 */
[----:B------:R-:W-:Y:S01]  /*1170*/  FSEL R9, R9, R15, P0 ;  /* 0x0000000f09097208 */ /* 0x000fe20000000000 */
[----:B-----5:R-:W-:-:S08]  /*1180*/  DADD R14, R26, R2 ;  /* 0x000000001a0e7229 */ /* 0x020fd00000000002 */
[----:B------:R-:W-:-:S08]  /*1190*/  DMUL R14, R14, 0.5 ;  /* 0x3fe000000e0e7828 */ /* 0x000fd00000000000 */
[C---:B------:R-:W-:Y:S02]  /*11a0*/  DADD R20, R14.reuse, R12 ;  /* 0x000000000e147229 */ /* 0x040fe4000000000c */
[----:B------:R-:W-:-:S06]  /*11b0*/  DADD R24, R14, -R24 ;  /* 0x000000000e187229 */ /* 0x000fcc0000000818 */
[----:B------:R-:W-:Y:S02]  /*11c0*/  DMUL R20, R20, 0.5 ;  /* 0x3fe0000014147828 */ /* 0x000fe40000000000 */
[----:B------:R-:W-:Y:S02]  /*11d0*/  DSETP.GT.AND P0, PT, |R24|, R8, PT ;  /* 0x000000081800722a */ /* 0x000fe40003f04200 */
[----:B------:R-:W-:Y:S01]  /*11e0*/  DADD R24, -RZ, |R24| ;  /* 0x00000000ff187229 */ /* 0x000fe20000000518 */
[----:B------:R-:W-:Y:S03]  /*11f0*/  STG.E.64 desc[UR6][R6.64+0x78], R28 ;  /* 0x0000781c06007986 */ /* 0x000fe6000c101b06 */
[----:B------:R-:W-:Y:S01]  /*1200*/  DADD R26, -R26, R20 ;  /* 0x000000001a1a7229 */ /* 0x000fe20000000114 */
[----:B------:R-:W-:Y:S04]  /*1210*/  STG.E.64 desc[UR6][R6.64+0x80], R18 ;  /* 0x0000801206007986 */ /* 0x000fe8000c101b06 */
[----:B------:R-:W-:Y:S01]  /*1220*/  STG.E.64 desc[UR6][R6.64+0x88], R2 ;  /* 0x0000880206007986 */ /* 0x000fe2000c101b06 */
[----:B------:R-:W-:-:S03]  /*1230*/  FSEL R8, R24, R8, P0 ;  /* 0x0000000818087208 */ /* 0x000fc60000000000 */
[----:B------:R-:W-:Y:S01]  /*1240*/  STG.E.64 desc[UR6][R6.64+0x98], R20 ;  /* 0x0000981406007986 */ /* 0x000fe2000c101b06 */
[----:B------:R-:W-:Y:S01]  /*1250*/  FSEL R9, R25, R9, P0 ;  /* 0x0000000919097208 */ /* 0x000fe20000000000 */
[----:B------:R-:W-:Y:S02]  /*1260*/  UIADD3 UR4, UPT, UPT, UR4, 0x16, URZ ;  /* 0x0000001604047890 */ /* 0x000fe4000fffe0ff */
[----:B------:R0:W-:Y:S02]  /*1270*/  STG.E.64 desc[UR6][R6.64+0x60], R10 ;  /* 0x0000600a06007986 */ /* 0x0001e4000c101b06 */
[----:B------:R-:W-:Y:S01]  /*1280*/  UISETP.NE.AND UP0, UPT, UR4, 0x17e, UPT ;  /* 0x0000017e0400788c */ /* 0x000fe2000bf05270 */
[----:B------:R-:W-:Y:S01]  /*1290*/  DSETP.GT.AND P0, PT, |R26|, R8, PT ;  /* 0x000000081a00722a */ /* 0x000fe20003f04200 */
[----:B------:R1:W-:Y:S01]  /*12a0*/  STG.E.64 desc[UR6][R6.64+0x68], R4 ;  /* 0x0000680406007986 */ /* 0x0003e2000c101b06 */
[----:B0-----:R-:W-:-:S03]  /*12b0*/  DADD R10, -RZ, |R26| ;  /* 0x00000000ff0a7229 */ /* 0x001fc6000000051a */
[----:B------:R0:W-:Y:S04]  /*12c0*/  STG.E.64 desc[UR6][R6.64+0x70], R16 ;  /* 0x0000701006007986 */ /* 0x0001e8000c101b06 */
[----:B------:R2:W-:Y:S03]  /*12d0*/  STG.E.64 desc[UR6][R6.64+0x90], R14 ;  /* 0x0000900e06007986 */ /* 0x0005e6000c101b06 */
[----:B-1----:R-:W-:Y:S02]  /*12e0*/  FSEL R4, R10, R8, P0 ;  /* 0x000000080a047208 */ /* 0x002fe40000000000 */
[----:B------:R-:W-:Y:S02]  /*12f0*/  FSEL R5, R11, R9, P0 ;  /* 0x000000090b057208 */ /* 0x000fe40000000000 */
[----:B0-----:R-:W-:Y:S01]  /*1300*/  IADD3 R16, P1, PT, R6, 0xb0, RZ ;  /* 0x000000b006107810 */ /* 0x001fe20007f3e0ff */
[----:B--2---:R-:W-:-:S04]  /*1310*/  IMAD.MOV.U32 R14, RZ, RZ, R4 ;  /* 0x000000ffff0e7224 */ /* 0x004fc800078e0004 */
[----:B------:R-:W-:Y:S02]  /*1320*/  IMAD.X R17, RZ, RZ, R7, P1 ;  /* 0x000000ffff117224 */ /* 0x000fe400008e0607 */
[----:B------:R-:W-:Y:S01]  /*1330*/  IMAD.MOV.U32 R15, RZ, RZ, R5 ;  /* 0x000000ffff0f7224 */ /* 0x000fe200078e0005 */
[----:B------:R-:W-:Y:S06]  /*1340*/  BRA.U UP0, `(.L_x_702) ;  /* 0xfffffff100c07547 */ /* 0x000fec000b83ffff */
[----:B------:R-:W0:Y:S02]  /*1350*/  LDC.64 R2, c[0x0][0x388] ;  /* 0x0000e200ff027b82 */ /* 0x000e240000000a00 */
[----:B0-----:R-:W-:-:S05]  /*1360*/  IMAD.WIDE.U32 R2, R0, 0x8, R2 ;  /* 0x0000000800027825 */ /* 0x001fca00078e0002 */
[----:B------:R-:W-:Y:S01]  /*1370*/  STG.E.64 desc[UR6][R2.64], R14 ;  /* 0x0000000e02007986 */ /* 0x000fe2000c101b06 */
[----:B------:R-:W-:Y:S05]  /*1380*/  EXIT ;  /* 0x000000000000794d */ /* 0x000fea0003800000 */
.L_x_703:
        /* <DEDUP_REMOVED lines=15> */
.L_x_721:


//--------------------- .text._Z7sweep_jPd        --------------------------
	.section	.text._Z7sweep_jPd,"ax",@progbits
	.align	128
        .global         _Z7sweep_jPd
        .type           _Z7sweep_jPd,@function
        .size           _Z7sweep_jPd,(.L_x_722 - _Z7sweep_jPd)
        .other          _Z7sweep_jPd,@"STO_CUDA_ENTRY STV_DEFAULT"
_Z7sweep_jPd:
.text._Z7sweep_jPd:
[----:B------:R-:W-:Y:S01]  /*0000*/  LDC R1, c[0x0][0x37c] ;  /* 0x0000df00ff017b82 */ /* 0x000fe20000000800 */
[----:B------:R-:W0:Y:S07]  /*0010*/  S2R R3, SR_TID.X ;  /* 0x0000000000037919 */ /* 0x000e2e0000002100 */
[----:B------:R-:W0:Y:S01]  /*0020*/  S2UR UR4, SR_CTAID.Y ;  /* 0x00000000000479c3 */ /* 0x000e220000002600 */
[----:B------:R-:W1:Y:S07]  /*0030*/  S2R R5, SR_CTAID.X ;  /* 0x0000000000057919 */ /* 0x000e6e0000002500 */
[----:B------:R-:W0:Y:S02]  /*0040*/  LDC R0, c[0x0][0x360] ;  /* 0x0000d800ff007b82 */ /* 0x000e240000000800 */
[----:B0-----:R-:W-:-:S05]  /*0050*/  IMAD R0, R0, UR4, R3 ;  /* 0x0000000400007c24 */ /* 0x001fca000f8e0203 */
[----:B-1----:R-:W-:-:S04]  /*0060*/  VIMNMX.U32 R2, PT, PT, R0, R5, !PT ;  /* 0x0000000500027248 */ /* 0x002fc80007fe0000 */
[----:B------:R-:W-:-:S13]  /*0070*/  ISETP.GT.U32.AND P0, PT, R2, 0x17d, PT ;  /* 0x0000017d0200780c */ /* 0x000fda0003f04070 */
[----:B------:R-:W-:Y:S05]  /*0080*/  @P0 EXIT ;  /* 0x000000000000094d */ /* 0x000fea0003800000 */
[----:B------:R-:W0:Y:S01]  /*0090*/  LDC.64 R2, c[0x0][0x380] ;  /* 0x0000e000ff027b82 */ /* 0x000e220000000a00 */
[----:B------:R-:W1:Y:S01]  /*00a0*/  LDCU.64 UR6, c[0x0][0x358] ;  /* 0x00006b00ff0677ac */ /* 0x000e620008000a00 */
[----:B------:R-:W-:-:S04]  /*00b0*/  IMAD R5, R5, 0x24000, R0 ;  /* 0x0002400005057824 */ /* 0x000fc800078e0200 */
[----:B0-----:R-:W-:-:S05]  /*00c0*/  IMAD.WIDE.U32 R2, R5, 0x8, R2 ;  /* 0x0000000805027825 */ /* 0x001fca00078e0002 */
[----:B-1----:R-:W2:Y:S04]  /*00d0*/  LDG.E.64 R4, desc[UR6][R2.64+0x120008] ;  /* 0x1200080602047981 */ /* 0x002ea8000c1e1b00 */
[----:B------:R-:W2:Y:S04]  /*00e0*/  LDG.E.64 R6, desc[UR6][R2.64+0x121808] ;  /* 0x1218080602067981 */ /* 0x000ea8000c1e1b00 */
[----:B------:R-:W3:Y:S04]  /*00f0*/  LDG.E.64 R8, desc[UR6][R2.64+0x122408] ;  /* 0x1224080602087981 */ /* 0x000ee8000c1e1b00 */
[----:B------:R-:W4:Y:S04]  /*0100*/  LDG.E.64 R10, desc[UR6][R2.64+0x123008] ;  /* 0x12300806020a7981 */ /* 0x000f28000c1e1b00 */
[----:B------:R-:W5:Y:S01]  /*0110*/  LDG.E.64 R12, desc[UR6][R2.64+0x123c08] ;  /* 0x123c0806020c7981 */ /* 0x000f62000c1e1b00 */
[----:B------:R-:W-:Y:S01]  /*0120*/  IADD3 R0, P0, PT, R2, 0x123c08, RZ ;  /* 0x00123c0802007810 */ /* 0x000fe20007f1e0ff */
[----:B------:R-:W-:Y:S01]  /*0130*/  UMOV UR4, 0x4 ;  /* 0x0000000400047882 */ /* 0x000fe20000000000 */
[----:B--2---:R-:W-:-:S03]  /*0140*/  DADD R4, R4, R6 ;  /* 0x0000000004047229 */ /* 0x004fc60000000006 */
[----:B------:R-:W-:-:S05]  /*0150*/  IMAD.X R7, RZ, RZ, R3, P0 ;  /* 0x000000ffff077224 */ /* 0x000fca00000e0603 */
[----:B------:R-:W-:-:S07]  /*0160*/  DMUL R4, R4, 0.5 ;  /* 0x3fe0000004047828 */ /* 0x000fce0000000000 */
[----:B------:R0:W-:Y:S01]  /*0170*/  STG.E.64 desc[UR6][R2.64+0x120c08], R4 ;  /* 0x120c080402007986 */ /* 0x0001e2000c101b06 */
[----:B---3--:R-:W-:-:S08]  /*0180*/  DADD R8, R4, R8 ;  /* 0x0000000004087229 */ /* 0x008fd00000000008 */
[----:B------:R-:W-:-:S07]  /*0190*/  DMUL R8, R8, 0.5 ;  /* 0x3fe0000008087828 */ /* 0x000fce0000000000 */
[----:B------:R0:W-:Y:S01]  /*01a0*/  STG.E.64 desc[UR6][R2.64+0x121808], R8 ;  /* 0x1218080802007986 */ /* 0x0001e2000c101b06 */
[----:B----4-:R-:W-:-:S08]  /*01b0*/  DADD R10, R8, R10 ;  /* 0x00000000080a7229 */ /* 0x010fd0000000000a */
[----:B------:R-:W-:-:S07]  /*01c0*/  DMUL R10, R10, 0.5 ;  /* 0x3fe000000a0a7828 */ /* 0x000fce0000000000 */
[----:B------:R0:W-:Y:S01]  /*01d0*/  STG.E.64 desc[UR6][R2.64+0x122408], R10 ;  /* 0x1224080a02007986 */ /* 0x0001e2000c101b06 */
[----:B-----5:R-:W-:-:S08]  /*01e0*/  DADD R12, R10, R12 ;  /* 0x000000000a0c7229 */ /* 0x020fd0000000000c */
[----:B------:R-:W-:-:S07]  /*01f0*/  DMUL R26, R12, 0.5 ;  /* 0x3fe000000c1a7828 */ /* 0x000fce0000000000 */
[----:B------:R0:W-:Y:S04]  /*0200*/  STG.E.64 desc[UR6][R2.64+0x123008], R26 ;  /* 0x1230081a02007986 */ /* 0x0001e8000c101b06 */
.L_x_704:
[----:B0-----:R-:W-:Y:S01]  /*0210*/  IMAD.MOV.U32 R2, RZ, RZ, R0 ;  /* 0x000000ffff027224 */ /* 0x001fe200078e0000 */
[----:B------:R-:W-:-:S05]  /*0220*/  MOV R3, R7 ;  /* 0x0000000700037202 */ /* 0x000fca0000000f00 */
[----:B------:R-:W2:Y:S04]  /*0230*/  LDG.E.64 R6, desc[UR6][R2.64+0xc00] ;  /* 0x000c000602067981 */ /* 0x000ea8000c1e1b00 */
[----:B------:R-:W3:Y:S04]  /*0240*/  LDG.E.64 R8, desc[UR6][R2.64+0x1800] ;  /* 0x0018000602087981 */ /* 0x000ee8000c1e1b00 */
[----:B------:R-:W4:Y:S04]  /*0250*/  LDG.E.64 R10, desc[UR6][R2.64+0x2400] ;  /* 0x00240006020a7981 */ /* 0x000f28000c1e1b00 */
[----:B------:R-:W5:Y:S04]  /*0260*/  LDG.E.64 R12, desc[UR6][R2.64+0x3000] ;  /* 0x00300006020c7981 */ /* 0x000f68000c1e1b00 */
[----:B------:R-:W5:Y:S04]  /*0270*/  LDG.E.64 R14, desc[UR6][R2.64+0x3c00] ;  /* 0x003c0006020e7981 */ /* 0x000f68000c1e1b00 */
[----:B------:R-:W5:Y:S04]  /*0280*/  LDG.E.64 R16, desc[UR6][R2.64+0x4800] ;  /* 0x0048000602107981 */ /* 0x000f68000c1e1b00 */
[----:B------:R-:W5:Y:S04]  /*0290*/  LDG.E.64 R18, desc[UR6][R2.64+0x5400] ;  /* 0x0054000602127981 */ /* 0x000f68000c1e1b00 */
[----:B------:R-:W5:Y:S04]  /*02a0*/  LDG.E.64 R20, desc[UR6][R2.64+0x6000] ;  /* 0x0060000602147981 */ /* 0x000f68000c1e1b00 */
[----:B------:R-:W5:Y:S04]  /*02b0*/  LDG.E.64 R24, desc[UR6][R2.64+0x6c00] ;  /* 0x006c000602187981 */ /* 0x000f68000c1e1b00 */
[----:B------:R-:W5:Y:S04]  /*02c0*/  LDG.E.64 R22, desc[UR6][R2.64+0x7800] ;  /* 0x0078000602167981 */ /* 0x000f68000c1e1b00 */
[----:B------:R-:W5:Y:S01]  /*02d0*/  LDG.E.64 R4, desc[UR6][R2.64+0x8400] ;  /* 0x0084000602047981 */ /* 0x000f62000c1e1b00 */
[----:B--2---:R-:W-:-:S03]  /*02e0*/  DADD R26, R6, R26 ;  /* 0x00000000061a7229 */ /* 0x004fc6000000001a */
[----:B------:R-:W2:Y:S05]  /*02f0*/  LDG.E.64 R6, desc[UR6][R2.64+0x9000] ;  /* 0x0090000602067981 */ /* 0x000eaa000c1e1b00 */
[----:B------:R-:W-:-:S07]  /*0300*/  DMUL R26, R26, 0.5 ;  /* 0x3fe000001a1a7828 */ /* 0x000fce0000000000 */
[----:B------:R-:W-:Y:S01]  /*0310*/  STG.E.64 desc[UR6][R2.64], R26 ;  /* 0x0000001a02007986 */ /* 0x000fe2000c101b06 */
[----:B---3--:R-:W-:-:S03]  /*0320*/  DADD R28, R26, R8 ;  /* 0x000000001a1c7229 */ /* 0x008fc60000000008 */
[----:B------:R-:W3:Y:S05]  /*0330*/  LDG.E.64 R8, desc[UR6][R2.64+0x9c00] ;  /* 0x009c000602087981 */ /* 0x000eea000c1e1b00 */
[----:B------:R-:W-:-:S07]  /*0340*/  DMUL R28, R28, 0.5 ;  /* 0x3fe000001c1c7828 */ /* 0x000fce0000000000 */
[----:B------:R4:W-:Y:S02]  /*0350*/  STG.E.64 desc[UR6][R2.64+0xc00], R28 ;  /* 0x000c001c02007986 */ /* 0x0009e4000c101b06 */
[----:B----4-:R-:W-:Y:S02]  /*0360*/  DADD R28, R28, R10 ;  /* 0x000000001c1c7229 */ /* 0x010fe4000000000a */
[----:B------:R-:W4:Y:S06]  /*0370*/  LDG.E.64 R10, desc[UR6][R2.64+0xa800] ;  /* 0x00a80006020a7981 */ /* 0x000f2c000c1e1b00 */
[----:B------:R-:W-:-:S07]  /*0380*/  DMUL R28, R28, 0.5 ;  /* 0x3fe000001c1c7828 */ /* 0x000fce0000000000 */
[----:B------:R-:W-:Y:S01]  /*0390*/  STG.E.64 desc[UR6][R2.64+0x1800], R28 ;  /* 0x0018001c02007986 */ /* 0x000fe2000c101b06 */
[----:B-----5:R-:W-:-:S03]  /*03a0*/  DADD R26, R28, R12 ;  /* 0x000000001c1a7229 */ /* 0x020fc6000000000c */
[----:B------:R-:W5:Y:S05]  /*03b0*/  LDG.E.64 R12, desc[UR6][R2.64+0xb400] ;  /* 0x00b40006020c7981 */ /* 0x000f6a000c1e1b00 */
[----:B------:R-:W-:-:S07]  /*03c0*/  DMUL R26, R26, 0.5 ;  /* 0x3fe000001a1a7828 */ /* 0x000fce0000000000 */
[----:B------:R0:W-:Y:S02]  /*03d0*/  STG.E.64 desc[UR6][R2.64+0x2400], R26 ;  /* 0x0024001a02007986 */ /* 0x0001e4000c101b06 */
[----:B0-----:R-:W-:Y:S02]  /*03e0*/  DADD R26, R26, R14 ;  /* 0x000000001a1a7229 */ /* 0x001fe4000000000e */
[----:B------:R-:W5:Y:S06]  /*03f0*/  LDG.E.64 R14, desc[UR6][R2.64+0xc000] ;  /* 0x00c00006020e7981 */ /* 0x000f6c000c1e1b00 */
[----:B------:R-:W-:-:S07]  /*0400*/  DMUL R26, R26, 0.5 ;  /* 0x3fe000001a1a7828 */ /* 0x000fce0000000000 */
[----:B------:R-:W-:Y:S01]  /*0410*/  STG.E.64 desc[UR6][R2.64+0x3000], R26 ;  /* 0x0030001a02007986 */ /* 0x000fe2000c101b06 */
[----:B------:R-:W-:-:S03]  /*0420*/  DADD R28, R26, R16 ;  /* 0x000000001a1c7229 */ /* 0x000fc60000000010 */
        /* <DEDUP_REMOVED lines=23> */
[----:B--2---:R-:W-:-:S03]  /*05a0*/  DADD R26, R28, R6 ;  /* 0x000000001c1a7229 */ /* 0x004fc60000000006 */
[----:B------:R-:W2:Y:S05]  /*05b0*/  LDG.E.64 R6, desc[UR6][R2.64+0x11400] ;  /* 0x0114000602067981 */ /* 0x000eaa000c1e1b00 */
[----:B------:R-:W-:-:S07]  /*05c0*/  DMUL R26, R26, 0.5 ;  /* 0x3fe000001a1a7828 */ /* 0x000fce0000000000 */
[----:B------:R3:W-:Y:S02]  /*05d0*/  STG.E.64 desc[UR6][R2.64+0x8400], R26 ;  /* 0x0084001a02007986 */ /* 0x0007e4000c101b06 */
[----:B---3--:R-:W-:Y:S02]  /*05e0*/  DADD R26, R26, R8 ;  /* 0x000000001a1a7229 */ /* 0x008fe40000000008 */
[----:B------:R-:W3:Y:S06]  /*05f0*/  LDG.E.64 R8, desc[UR6][R2.64+0x12000] ;  /* 0x0120000602087981 */ /* 0x000eec000c1e1b00 */
[----:B------:R-:W-:-:S07]  /*0600*/  DMUL R26, R26, 0.5 ;  /* 0x3fe000001a1a7828 */ /* 0x000fce0000000000 */
[----:B------:R-:W-:Y:S01]  /*0610*/  STG.E.64 desc[UR6][R2.64+0x9000], R26 ;  /* 0x0090001a02007986 */ /* 0x000fe2000c101b06 */
[----:B----4-:R-:W-:-:S03]  /*0620*/  DADD R28, R26, R10 ;  /* 0x000000001a1c7229 */ /* 0x010fc6000000000a */
[----:B------:R-:W4:Y:S05]  /*0630*/  LDG.E.64 R10, desc[UR6][R2.64+0x12c00] ;  /* 0x012c0006020a7981 */ /* 0x000f2a000c1e1b00 */
[----:B------:R-:W-:-:S07]  /*0640*/  DMUL R28, R28, 0.5 ;  /* 0x3fe000001c1c7828 */ /* 0x000fce0000000000 */
[----:B------:R5:W-:Y:S02]  /*0650*/  STG.E.64 desc[UR6][R2.64+0x9c00], R28 ;  /* 0x009c001c02007986 */ /* 0x000be4000c101b06 */
[----:B-----5:R-:W-:Y:S02]  /*0660*/  DADD R28, R28, R12 ;  /* 0x000000001c1c7229 */ /* 0x020fe4000000000c */
        /* <DEDUP_REMOVED lines=31> */
[----:B--2---:R-:W-:Y:S02]  /*0860*/  DADD R28, R28, R6 ;  /* 0x000000001c1c7229 */ /* 0x004fe40000000006 */
[----:B------:R-:W2:Y:S06]  /*0870*/  LDG.E.64 R6, desc[UR6][R2.64+0x19800] ;  /* 0x0198000602067981 */ /* 0x000eac000c1e1b00 */
        /* <DEDUP_REMOVED lines=73> */
[----:B------:R0:W-:Y:S01]  /*0d10*/  STG.E.64 desc[UR6][R2.64+0x1e000], R28 ;  /* 0x01e0001c02007986 */ /* 0x0001e2000c101b06 */
[----:B------:R-:W-:-:S03]  /*0d20*/  DADD R26, R28, R24 ;  /* 0x000000001c1a7229 */ /* 0x000fc60000000018 */
[----:B------:R-:W5:Y:S05]  /*0d30*/  LDG.E.64 R24, desc[UR6][R2.64+0x27c00] ;  /* 0x027c000602187981 */ /* 0x000f6a000c1e1b00 */
[----:B0-----:R-:W-:Y:S02]  /*0d40*/  DMUL R28, R26, 0.5 ;  /* 0x3fe000001a1c7828 */ /* 0x001fe40000000000 */
[----:B------:R-:W5:Y:S05]  /*0d50*/  LDG.E.64 R26, desc[UR6][R2.64+0x28800] ;  /* 0x02880006021a7981 */ /* 0x000f6a000c1e1b00 */
[----:B------:R-:W-:Y:S01]  /*0d60*/  STG.E.64 desc[UR6][R2.64+0x1ec00], R28 ;  /* 0x01ec001c02007986 */ /* 0x000fe2000c101b06 */
[----:B------:R-:W-:-:S08]  /*0d70*/  DADD R22, R28, R22 ;  /* 0x000000001c167229 */ /* 0x000fd00000000016 */
[----:B------:R-:W-:-:S08]  /*0d80*/  DMUL R22, R22, 0.5 ;  /* 0x3fe0000016167828 */ /* 0x000fd00000000000 */
[----:B------:R-:W-:-:S08]  /*0d90*/  DADD R4, R22, R4 ;  /* 0x0000000016047229 */ /* 0x000fd00000000004 */
[----:B------:R-:W-:-:S08]  /*0da0*/  DMUL R4, R4, 0.5 ;  /* 0x3fe0000004047828 */ /* 0x000fd00000000000 */
[----:B--2---:R-:W-:-:S08]  /*0db0*/  DADD R6, R4, R6 ;  /* 0x0000000004067229 */ /* 0x004fd00000000006 */
[----:B------:R-:W-:-:S08]  /*0dc0*/  DMUL R6, R6, 0.5 ;  /* 0x3fe0000006067828 */ /* 0x000fd00000000000 */
[----:B---3--:R-:W-:-:S08]  /*0dd0*/  DADD R8, R6, R8 ;  /* 0x0000000006087229 */ /* 0x008fd00000000008 */
[----:B------:R-:W-:-:S08]  /*0de0*/  DMUL R8, R8, 0.5 ;  /* 0x3fe0000008087828 */ /* 0x000fd00000000000 */
[----:B----4-:R-:W-:-:S08]  /*0df0*/  DADD R10, R8, R10 ;  /* 0x00000000080a7229 */ /* 0x010fd0000000000a */
[----:B------:R-:W-:-:S08]  /*0e00*/  DMUL R10, R10, 0.5 ;  /* 0x3fe000000a0a7828 */ /* 0x000fd00000000000 */
[----:B-----5:R-:W-:-:S08]  /*0e10*/  DADD R12, R10, R12 ;  /* 0x000000000a0c7229 */ /* 0x020fd0000000000c */
[----:B------:R-:W-:-:S08]  /*0e20*/  DMUL R12, R12, 0.5 ;  /* 0x3fe000000c0c7828 */ /* 0x000fd00000000000 */
[----:B------:R-:W-:-:S08]  /*0e30*/  DADD R14, R12, R14 ;  /* 0x000000000c0e7229 */ /* 0x000fd0000000000e */
        /* <DEDUP_REMOVED lines=9> */
[----:B------:R-:W-:Y:S01]  /*0ed0*/  DADD R26, R24, R26 ;  /* 0x00000000181a7229 */ /* 0x000fe2000000001a */
[----:B------:R-:W-:Y:S07]  /*0ee0*/  STG.E.64 desc[UR6][R2.64+0x1f800], R22 ;  /* 0x01f8001602007986 */ /* 0x000fee000c101b06 */
[----:B------:R-:W-:Y:S01]  /*0ef0*/  DMUL R26, R26, 0.5 ;  /* 0x3fe000001a1a7828 */ /* 0x000fe20000000000 */
[----:B------:R-:W-:Y:S04]  /*0f00*/  STG.E.64 desc[UR6][R2.64+0x20400], R4 ;  /* 0x0204000402007986 */ /* 0x000fe8000c101b06 */
        /* <DEDUP_REMOVED lines=8> */
[----:B------:R-:W-:Y:S01]  /*0f90*/  STG.E.64 desc[UR6][R2.64+0x27c00], R26 ;  /* 0x027c001a02007986 */ /* 0x000fe2000c101b06 */
[----:B------:R-:W-:-:S04]  /*0fa0*/  UIADD3 UR4, UPT, UPT, UR4, 0x36, URZ ;  /* 0x0000003604047890 */ /* 0x000fc8000fffe0ff */
[----:B------:R-:W-:Y:S01]  /*0fb0*/  UISETP.NE.AND UP0, UPT, UR4, 0x17e, UPT ;  /* 0x0000017e0400788c */ /* 0x000fe2000bf05270 */
[----:B------:R-:W-:Y:S01]  /*0fc0*/  IADD3 R0, P0, PT, R2, 0x28800, RZ ;  /* 0x0002880002007810 */ /* 0x000fe20007f1e0ff */
[----:B------:R0:W-:Y:S03]  /*0fd0*/  STG.E.64 desc[UR6][R2.64+0x21000], R6 ;  /* 0x0210000602007986 */ /* 0x0001e6000c101b06 */
[----:B0-----:R-:W-:-:S04]  /*0fe0*/  IADD3.X R7, PT, PT, RZ, R3, RZ, P0, !PT ;  /* 0x00000003ff077210 */ /* 0x001fc800007fe4ff */
[----:B------:R-:W-:Y:S05]  /*0ff0*/  BRA.U UP0, `(.L_x_704) ;  /* 0xfffffff100847547 */ /* 0x000fea000b83ffff */
[----:B------:R-:W-:Y:S05]  /*1000*/  EXIT ;  /* 0x000000000000794d */ /* 0x000fea0003800000 */
.L_x_705:
        /* <DEDUP_REMOVED lines=15> */
.L_x_722:


//--------------------- .text._Z7sweep_iPdi       --------------------------
	.section	.text._Z7sweep_iPdi,"ax",@progbits
	.align	128
        .global         _Z7sweep_iPdi
        .type           _Z7sweep_iPdi,@function
        .size           _Z7sweep_iPdi,(.L_x_723 - _Z7sweep_iPdi)
        .other          _Z7sweep_iPdi,@"STO_CUDA_ENTRY STV_DEFAULT"
_Z7sweep_iPdi:
.text._Z7sweep_iPdi:
        /* <DEDUP_REMOVED lines=9> */
[----:B------:R-:W0:Y:S08]  /*0090*/  LDC R8, c[0x0][0x388] ;  /* 0x0000e200ff087b82 */ /* 0x000e300000000800 */
[----:B------:R-:W1:Y:S01]  /*00a0*/  LDC.64 R4, c[0x0][0x380] ;  /* 0x0000e000ff047b82 */ /* 0x000e620000000a00 */
[----:B0-----:R-:W-:-:S13]  /*00b0*/  ISETP.GE.AND P0, PT, R8, 0x3, PT ;  /* 0x000000030800780c */ /* 0x001fda0003f06270 */
[----:B-1----:R-:W-:Y:S05]  /*00c0*/  @!P0 EXIT ;  /* 0x000000000000894d */ /* 0x002fea0003800000 */
[----:B------:R-:W0:Y:S01]  /*00d0*/  LDCU.64 UR4, c[0x0][0x358] ;  /* 0x00006b00ff0477ac */ /* 0x000e220008000a00 */
[----:B------:R-:W-:Y:S01]  /*00e0*/  IMAD R3, R3, 0x180, R0 ;  /* 0x0000018003037824 */ /* 0x000fe200078e0200 */
[----:B------:R-:W-:-:S03]  /*00f0*/  IADD3 R0, PT, PT, R8, -0x3, RZ ;  /* 0xfffffffd08007810 */ /* 0x000fc60007ffe0ff */
[----:B------:R-:W-:Y:S01]  /*0100*/  IMAD.WIDE.U32 R4, R3, 0x8, R4 ;  /* 0x0000000803047825 */ /* 0x000fe200078e0004 */
[----:B------:R-:W-:Y:S02]  /*0110*/  ISETP.GE.U32.AND P0, PT, R0, 0xf, PT ;  /* 0x0000000f0000780c */ /* 0x000fe40003f06070 */
[----:B------:R-:W-:Y:S02]  /*0120*/  IADD3 R0, PT, PT, R8, -0x2, RZ ;  /* 0xfffffffe08007810 */ /* 0x000fe40007ffe0ff */
[----:B------:R-:W-:Y:S01]  /*0130*/  IADD3 R2, P1, PT, R4, 0xc08, RZ ;  /* 0x00000c0804027810 */ /* 0x000fe20007f3e0ff */
[----:B------:R-:W-:Y:S01]  /*0140*/  HFMA2 R12, -RZ, RZ, 0, 5.9604644775390625e-08 ;  /* 0x00000001ff0c7431 */ /* 0x000fe200000001ff */
[----:B------:R-:W-:-:S03]  /*0150*/  LOP3.LUT R10, R0, 0xf, RZ, 0xc0, !PT ;  /* 0x0000000f000a7812 */ /* 0x000fc600078ec0ff */
[----:B------:R-:W-:Y:S01]  /*0160*/  IMAD.X R3, RZ, RZ, R5, P1 ;  /* 0x000000ffff037224 */ /* 0x000fe200008e0605 */
[----:B0-----:R0:W5:Y:S03]  /*0170*/  LDG.E.64 R6, desc[UR4][R4.64+0xc08] ;  /* 0x000c080404067981 */ /* 0x001166000c1e1b00 */
[----:B------:R-:W-:Y:S05]  /*0180*/  @!P0 BRA `(.L_x_706) ;  /* 0x0000000400808947 */ /* 0x000fea0003800000 */
[----:B------:R-:W-:Y:S01]  /*0190*/  LOP3.LUT R11, R0, 0xfffffff0, RZ, 0xc0, !PT ;  /* 0xfffffff0000b7812 */ /* 0x000fe200078ec0ff */
[----:B------:R-:W-:Y:S01]  /*01a0*/  IMAD.MOV.U32 R13, RZ, RZ, 0x120000 ;  /* 0x00120000ff0d7424 */ /* 0x000fe200078e00ff */
[----:B------:R-:W-:Y:S02]  /*01b0*/  MOV R12, RZ ;  /* 0x000000ff000c7202 */ /* 0x000fe40000000f00 */
[----:B------:R-:W-:-:S07]  /*01c0*/  IADD3 R11, PT, PT, -R11, RZ, RZ ;  /* 0x000000ff0b0b7210 */ /* 0x000fce0007ffe1ff */
.L_x_707:
[----:B---3--:R-:W-:-:S05]  /*01d0*/  IADD3 R17, PT, PT, R13, -0xfc000, RZ ;  /* 0xfff040000d117810 */ /* 0x008fca0007ffe0ff */
[----:B------:R-:W-:-:S05]  /*01e0*/  IMAD.WIDE R8, R17, 0x8, R2 ;  /* 0x0000000811087825 */ /* 0x000fca00078e0202 */
[----:B------:R-:W2:Y:S02]  /*01f0*/  LDG.E.64 R14, desc[UR4][R8.64+0x120000] ;  /* 0x12000004080e7981 */ /* 0x000ea4000c1e1b00 */
[----:B--2--5:R-:W-:Y:S01]  /*0200*/  DADD R14, R14, R6 ;  /* 0x000000000e0e7229 */ /* 0x024fe20000000006 */
[----:B------:R-:W-:-:S07]  /*0210*/  IMAD.WIDE.U32 R6, R17, 0x8, R4 ;  /* 0x0000000811067825 */ /* 0x000fce00078e0004 */
[----:B------:R-:W-:-:S07]  /*0220*/  DMUL R14, R14, 0.5 ;  /* 0x3fe000000e0e7828 */ /* 0x000fce0000000000 */
[----:B------:R1:W-:Y:S04]  /*0230*/  STG.E.64 desc[UR4][R6.64+0xc08], R14 ;  /* 0x000c080e06007986 */ /* 0x0003e8000c101b04 */
[----:B------:R-:W2:Y:S01]  /*0240*/  LDG.E.64 R16, desc[UR4][R8.64+0x240000] ;  /* 0x2400000408107981 */ /* 0x000ea2000c1e1b00 */
[----:B------:R-:W-:-:S04]  /*0250*/  VIADD R19, R13, 0xfff28000 ;  /* 0xfff280000d137836 */ /* 0x000fc80000000000 */
[----:B------:R-:W-:Y:S01]  /*0260*/  IMAD.WIDE.U32 R18, R19, 0x8, R4 ;  /* 0x0000000813127825 */ /* 0x000fe200078e0004 */
[----:B--2---:R-:W-:-:S08]  /*0270*/  DADD R16, R14, R16 ;  /* 0x000000000e107229 */ /* 0x004fd00000000010 */
[----:B------:R-:W-:-:S07]  /*0280*/  DMUL R16, R16, 0.5 ;  /* 0x3fe0000010107828 */ /* 0x000fce0000000000 */
[----:B------:R2:W-:Y:S04]  /*0290*/  STG.E.64 desc[UR4][R18.64+0xc08], R16 ;  /* 0x000c081012007986 */ /* 0x0005e8000c101b04 */
[----:B------:R-:W3:Y:S02]  /*02a0*/  LDG.E.64 R20, desc[UR4][R8.64+0x360000] ;  /* 0x3600000408147981 */ /* 0x000ee4000c1e1b00 */
[----:B---3--:R-:W-:-:S08]  /*02b0*/  DADD R20, R16, R20 ;  /* 0x0000000010147229 */ /* 0x008fd00000000014 */
[----:B------:R-:W-:-:S07]  /*02c0*/  DMUL R20, R20, 0.5 ;  /* 0x3fe0000014147828 */ /* 0x000fce0000000000 */
[----:B------:R3:W-:Y:S04]  /*02d0*/  STG.E.64 desc[UR4][R18.64+0x120c08], R20 ;  /* 0x120c081412007986 */ /* 0x0007e8000c101b04 */
[----:B-1----:R-:W4:Y:S01]  /*02e0*/  LDG.E.64 R6, desc[UR4][R8.64+0x480000] ;  /* 0x4800000408067981 */ /* 0x002f22000c1e1b00 */
[----:B------:R-:W-:-:S05]  /*02f0*/  IADD3 R23, PT, PT, R13, -0x90000, RZ ;  /* 0xfff700000d177810 */ /* 0x000fca0007ffe0ff */
[----:B------:R-:W-:Y:S01]  /*0300*/  IMAD.WIDE.U32 R22, R23, 0x8, R4 ;  /* 0x0000000817167825 */ /* 0x000fe200078e0004 */
[----:B----4-:R-:W-:-:S08]  /*0310*/  DADD R6, R20, R6 ;  /* 0x0000000014067229 */ /* 0x010fd00000000006 */
[----:B------:R-:W-:-:S07]  /*0320*/  DMUL R6, R6, 0.5 ;  /* 0x3fe0000006067828 */ /* 0x000fce0000000000 */
[----:B------:R1:W-:Y:S04]  /*0330*/  STG.E.64 desc[UR4][R22.64+0xc08], R6 ;  /* 0x000c080616007986 */ /* 0x0003e8000c101b04 */
[----:B------:R-:W4:Y:S02]  /*0340*/  LDG.E.64 R14, desc[UR4][R8.64+0x5a0000] ;  /* 0x5a000004080e7981 */ /* 0x000f24000c1e1b00 */
[----:B----4-:R-:W-:-:S08]  /*0350*/  DADD R14, R6, R14 ;  /* 0x00000000060e7229 */ /* 0x010fd0000000000e */
[----:B--2---:R-:W-:-:S07]  /*0360*/  DMUL R16, R14, 0.5 ;  /* 0x3fe000000e107828 */ /* 0x004fce0000000000 */
[----:B------:R2:W-:Y:S04]  /*0370*/  STG.E.64 desc[UR4][R22.64+0x120c08], R16 ;  /* 0x120c081016007986 */ /* 0x0005e8000c101b04 */
[----:B------:R-:W4:Y:S01]  /*0380*/  LDG.E.64 R14, desc[UR4][R8.64+0x6c0000] ;  /* 0x6c000004080e7981 */ /* 0x000f22000c1e1b00 */
[----:B---3--:R-:W-:-:S05]  /*0390*/  IADD3 R21, PT, PT, R13, -0x48000, RZ ;  /* 0xfffb80000d157810 */ /* 0x008fca0007ffe0ff */
[----:B------:R-:W-:Y:S01]  /*03a0*/  IMAD.WIDE.U32 R20, R21, 0x8, R4 ;  /* 0x0000000815147825 */ /* 0x000fe200078e0004 */
[----:B----4-:R-:W-:-:S08]  /*03b0*/  DADD R14, R16, R14 ;  /* 0x00000000100e7229 */ /* 0x010fd0000000000e */
[----:B------:R-:W-:-:S07]  /*03c0*/  DMUL R18, R14, 0.5 ;  /* 0x3fe000000e127828 */ /* 0x000fce0000000000 */
[----:B------:R3:W-:Y:S04]  /*03d0*/  STG.E.64 desc[UR4][R20.64+0xc08], R18 ;  /* 0x000c081214007986 */ /* 0x0007e8000c101b04 */
[----:B-1----:R-:W4:Y:S01]  /*03e0*/  LDG.E.64 R6, desc[UR4][R8.64+0x7e0000] ;  /* 0x7e00000408067981 */ /* 0x002f22000c1e1b00 */
[----:B------:R-:W-:-:S05]  /*03f0*/  IADD3 R14, P0, PT, R8, 0x1000000, RZ ;  /* 0x01000000080e7810 */ /* 0x000fca0007f1e0ff */
[----:B------:R-:W-:Y:S01]  /*0400*/  IMAD.X R15, RZ, RZ, R9, P0 ;  /* 0x000000ffff0f7224 */ /* 0x000fe200000e0609 */
[----:B----4-:R-:W-:-:S08]  /*0410*/  DADD R6, R18, R6 ;  /* 0x0000000012067229 */ /* 0x010fd00000000006 */
[----:B------:R-:W-:-:S07]  /*0420*/  DMUL R6, R6, 0.5 ;  /* 0x3fe0000006067828 */ /* 0x000fce0000000000 */
[----:B------:R1:W-:Y:S04]  /*0430*/  STG.E.64 desc[UR4][R20.64+0x120c08], R6 ;  /* 0x120c080614007986 */ /* 0x0003e8000c101b04 */
[----:B--2---:R-:W2:Y:S01]  /*0440*/  LDG.E.64 R16, desc[UR4][R14.64+-0x700000] ;  /* 0x900000040e107981 */ /* 0x004ea2000c1e1b00 */
[----:B------:R-:W-:Y:S01]  /*0450*/  IMAD.WIDE.U32 R22, R13, 0x8, R4 ;  /* 0x000000080d167825 */ /* 0x000fe200078e0004 */
[----:B--2---:R-:W-:-:S08]  /*0460*/  DADD R16, R6, R16 ;  /* 0x0000000006107229 */ /* 0x004fd00000000010 */
[----:B------:R-:W-:-:S07]  /*0470*/  DMUL R16, R16, 0.5 ;  /* 0x3fe0000010107828 */ /* 0x000fce0000000000 */
[----:B------:R2:W-:Y:S04]  /*0480*/  STG.E.64 desc[UR4][R22.64+0xc08], R16 ;  /* 0x000c081016007986 */ /* 0x0005e8000c101b04 */
[----:B------:R-:W4:Y:S01]  /*0490*/  LDG.E.64 R8, desc[UR4][R14.64+-0x5e0000] ;  /* 0xa20000040e087981 */ /* 0x000f22000c1e1b00 */
[----:B---3--:R-:W-:-:S05]  /*04a0*/  IADD3 R19, PT, PT, R13, 0x24000, RZ ;  /* 0x000240000d137810 */ /* 0x008fca0007ffe0ff */
[----:B------:R-:W-:Y:S01]  /*04b0*/  IMAD.WIDE.U32 R18, R19, 0x8, R4 ;  /* 0x0000000813127825 */ /* 0x000fe200078e0004 */
[----:B----4-:R-:W-:-:S08]  /*04c0*/  DADD R8, R16, R8 ;  /* 0x0000000010087229 */ /* 0x010fd00000000008 */
[----:B------:R-:W-:-:S07]  /*04d0*/  DMUL R8, R8, 0.5 ;  /* 0x3fe0000008087828 */ /* 0x000fce0000000000 */
[----:B------:R3:W-:Y:S04]  /*04e0*/  STG.E.64 desc[UR4][R18.64+0xc08], R8 ;  /* 0x000c080812007986 */ /* 0x0007e8000c101b04 */
[----:B-1----:R-:W4:Y:S02]  /*04f0*/  LDG.E.64 R6, desc[UR4][R14.64+-0x4c0000] ;  /* 0xb40000040e067981 */ /* 0x002f24000c1e1b00 */
[----:B----4-:R-:W-:-:S08]  /*0500*/  DADD R6, R8, R6 ;  /* 0x0000000008067229 */ /* 0x010fd00000000006 */
[----:B------:R-:W-:-:S07]  /*0510*/  DMUL R6, R6, 0.5 ;  /* 0x3fe0000006067828 */ /* 0x000fce0000000000 */
[----:B------:R1:W-:Y:S04]  /*0520*/  STG.E.64 desc[UR4][R18.64+0x120c08], R6 ;  /* 0x120c080612007986 */ /* 0x0003e8000c101b04 */
[----:B--2---:R-:W2:Y:S01]  /*0530*/  LDG.E.64 R16, desc[UR4][R14.64+-0x3a0000] ;  /* 0xc60000040e107981 */ /* 0x004ea2000c1e1b00 */
[----:B------:R-:W-:-:S05]  /*0540*/  IADD3 R21, PT, PT, R13, 0x6c000, RZ ;  /* 0x0006c0000d157810 */ /* 0x000fca0007ffe0ff */
[----:B------:R-:W-:Y:S01]  /*0550*/  IMAD.WIDE.U32 R20, R21, 0x8, R4 ;  /* 0x0000000815147825 */ /* 0x000fe200078e0004 */
[----:B--2---:R-:W-:-:S08]  /*0560*/  DADD R16, R6, R16 ;  /* 0x0000000006107229 */ /* 0x004fd00000000010 */
[----:B------:R-:W-:-:S07]  /*0570*/  DMUL R16, R16, 0.5 ;  /* 0x3fe0000010107828 */ /* 0x000fce0000000000 */
[----:B------:R2:W-:Y:S04]  /*0580*/  STG.E.64 desc[UR4][R20.64+0xc08], R16 ;  /* 0x000c081014007986 */ /* 0x0005e8000c101b04 */
[----:B---3--:R-:W3:Y:S02]  /*0590*/  LDG.E.64 R8, desc[UR4][R14.64+-0x280000] ;  /* 0xd80000040e087981 */ /* 0x008ee4000c1e1b00 */
[----:B---3--:R-:W-:-:S08]  /*05a0*/  DADD R8, R16, R8 ;  /* 0x0000000010087229 */ /* 0x008fd00000000008 */
[----:B------:R-:W-:-:S07]  /*05b0*/  DMUL R8, R8, 0.5 ;  /* 0x3fe0000008087828 */ /* 0x000fce0000000000 */
[----:B------:R3:W-:Y:S04]  /*05c0*/  STG.E.64 desc[UR4][R20.64+0x120c08], R8 ;  /* 0x120c080814007986 */ /* 0x0007e8000c101b04 */
[----:B-1----:R-:W4:Y:S01]  /*05d0*/  LDG.E.64 R6, desc[UR4][R14.64+-0x160000] ;  /* 0xea0000040e067981 */ /* 0x002f22000c1e1b00 */
[----:B------:R-:W-:-:S04]  /*05e0*/  VIADD R19, R13, 0xb4000 ;  /* 0x000b40000d137836 */ /* 0x000fc80000000000 */
[----:B------:R-:W-:Y:S01]  /*05f0*/  IMAD.WIDE.U32 R18, R19, 0x8, R4 ;  /* 0x0000000813127825 */ /* 0x000fe200078e0004 */
[----:B----4-:R-:W-:-:S08]  /*0600*/  DADD R6, R8, R6 ;  /* 0x0000000008067229 */ /* 0x010fd00000000006 */
[----:B------:R-:W-:-:S07]  /*0610*/  DMUL R6, R6, 0.5 ;  /* 0x3fe0000006067828 */ /* 0x000fce0000000000 */
[----:B------:R1:W-:Y:S04]  /*0620*/  STG.E.64 desc[UR4][R18.64+0xc08], R6 ;  /* 0x000c080612007986 */ /* 0x0003e8000c101b04 */
[----:B--2---:R-:W2:Y:S02]  /*0630*/  LDG.E.64 R16, desc[UR4][R14.64+-0x40000] ;  /* 0xfc0000040e107981 */ /* 0x004ea4000c1e1b00 */
[----:B--2---:R-:W-:-:S08]  /*0640*/  DADD R16, R6, R16 ;  /* 0x0000000006107229 */ /* 0x004fd00000000010 */
[----:B------:R-:W-:-:S07]  /*0650*/  DMUL R16, R16, 0.5 ;  /* 0x3fe0000010107828 */ /* 0x000fce0000000000 */
[----:B------:R2:W-:Y:S04]  /*0660*/  STG.E.64 desc[UR4][R18.64+0x120c08], R16 ;  /* 0x120c081012007986 */ /* 0x0005e8000c101b04 */
[----:B---3--:R-:W3:Y:S01]  /*0670*/  LDG.E.64 R8, desc[UR4][R14.64+0xe0000] ;  /* 0x0e0000040e087981 */ /* 0x008ee2000c1e1b00 */
[----:B------:R-:W-:-:S05]  /*0680*/  IADD3 R21, PT, PT, R13, 0xfc000, RZ ;  /* 0x000fc0000d157810 */ /* 0x000fca0007ffe0ff */
[----:B------:R-:W-:Y:S01]  /*0690*/  IMAD.WIDE.U32 R20, R21, 0x8, R4 ;  /* 0x0000000815147825 */ /* 0x000fe200078e0004 */
[----:B---3--:R-:W-:-:S08]  /*06a0*/  DADD R8, R16, R8 ;  /* 0x0000000010087229 */ /* 0x008fd00000000008 */
[----:B------:R-:W-:-:S07]  /*06b0*/  DMUL R8, R8, 0.5 ;  /* 0x3fe0000008087828 */ /* 0x000fce0000000000 */
[----:B------:R3:W-:Y:S04]  /*06c0*/  STG.E.64 desc[UR4][R20.64+0xc08], R8 ;  /* 0x000c080814007986 */ /* 0x0007e8000c101b04 */
[----:B-1----:R-:W4:Y:S01]  /*06d0*/  LDG.E.64 R6, desc[UR4][R14.64+0x200000] ;  /* 0x200000040e067981 */ /* 0x002f22000c1e1b00 */
[----:B------:R-:W-:Y:S01]  /*06e0*/  VIADD R11, R11, 0x10 ;  /* 0x000000100b0b7836 */ /* 0x000fe20000000000 */
[----:B------:R-:W-:Y:S02]  /*06f0*/  IADD3 R23, PT, PT, R13, 0x120000, RZ ;  /* 0x001200000d177810 */ /* 0x000fe40007ffe0ff */
[----:B------:R-:W-:Y:S02]  /*0700*/  IADD3 R12, PT, PT, R12, 0x10, RZ ;  /* 0x000000100c0c7810 */ /* 0x000fe40007ffe0ff */
[----:B------:R-:W-:Y:S01]  /*0710*/  ISETP.NE.AND P0, PT, R11, RZ, PT ;  /* 0x000000ff0b00720c */ /* 0x000fe20003f05270 */
[----:B--2---:R-:W-:Y:S01]  /*0720*/  IMAD.WIDE.U32 R16, R23, 0x8, R4 ;  /* 0x0000000817107825 */ /* 0x004fe200078e0004 */
[----:B------:R-:W-:Y:S01]  /*0730*/  IADD3 R13, PT, PT, R13, 0x240000, RZ ;  /* 0x002400000d0d7810 */ /* 0x000fe20007ffe0ff */
[----:B----4-:R-:W-:-:S08]  /*0740*/  DADD R6, R8, R6 ;  /* 0x0000000008067229 */ /* 0x010fd00000000006 */
[----:B------:R-:W-:-:S07]  /*0750*/  DMUL R6, R6, 0.5 ;  /* 0x3fe0000006067828 */ /* 0x000fce0000000000 */
[----:B------:R3:W-:Y:S01]  /*0760*/  STG.E.64 desc[UR4][R16.64+0xc08], R6 ;  /* 0x000c080610007986 */ /* 0x0007e2000c101b04 */
[----:B------:R-:W-:Y:S05]  /*0770*/  @P0 BRA `(.L_x_707) ;  /* 0xfffffff800940947 */ /* 0x000fea000383ffff */
[----:B------:R-:W-:-:S07]  /*0780*/  VIADD R12, R12, 0x1 ;  /* 0x000000010c0c7836 */ /* 0x000fce0000000000 */
.L_x_706:
[----:B------:R-:W-:-:S13]  /*0790*/  ISETP.NE.AND P0, PT, R10, RZ, PT ;  /* 0x000000ff0a00720c */ /* 0x000fda0003f05270 */
[----:B------:R-:W-:Y:S05]  /*07a0*/  @!P0 EXIT ;  /* 0x000000000000894d */ /* 0x000fea0003800000 */
[----:B------:R-:W-:Y:S02]  /*07b0*/  ISETP.GE.U32.AND P1, PT, R10, 0x8, PT ;  /* 0x000000080a00780c */ /* 0x000fe40003f26070 */
[----:B------:R-:W-:-:S04]  /*07c0*/  LOP3.LUT R13, R0, 0x7, RZ, 0xc0, !PT ;  /* 0x00000007000d7812 */ /* 0x000fc800078ec0ff */
[----:B------:R-:W-:-:S07]  /*07d0*/  ISETP.NE.AND P0, PT, R13, RZ, PT ;  /* 0x000000ff0d00720c */ /* 0x000fce0003f05270 */
[----:B------:R-:W-:Y:S06]  /*07e0*/  @!P1 BRA `(.L_x_708) ;  /* 0x0000000000d09947 */ /* 0x000fec0003800000 */
[----:B------:R-:W-:-:S04]  /*07f0*/  IMAD R11, R12, 0x24000, RZ ;  /* 0x000240000c0b7824 */ /* 0x000fc800078e02ff */
[----:B---3--:R-:W-:-:S05]  /*0800*/  IMAD.WIDE R8, R11, 0x8, R2 ;  /* 0x000000080b087825 */ /* 0x008fca00078e0202 */
[----:B------:R-:W2:Y:S02]  /*0810*/  LDG.E.64 R14, desc[UR4][R8.64+0x120000] ;  /* 0x12000004080e7981 */ /* 0x000ea4000c1e1b00 */
[----:B--2--5:R-:W-:Y:S01]  /*0820*/  DADD R14, R6, R14 ;  /* 0x00000000060e7229 */ /* 0x024fe2000000000e */
[----:B------:R-:W-:-:S07]  /*0830*/  IMAD.WIDE.U32 R6, R11, 0x8, R4 ;  /* 0x000000080b067825 */ /* 0x000fce00078e0004 */
[----:B------:R-:W-:-:S07]  /*0840*/  DMUL R14, R14, 0.5 ;  /* 0x3fe000000e0e7828 */ /* 0x000fce0000000000 */
[----:B------:R1:W-:Y:S04]  /*0850*/  STG.E.64 desc[UR4][R6.64+0xc08], R14 ;  /* 0x000c080e06007986 */ /* 0x0003e8000c101b04 */
[----:B------:R-:W2:Y:S01]  /*0860*/  LDG.E.64 R16, desc[UR4][R8.64+0x240000] ;  /* 0x2400000408107981 */ /* 0x000ea2000c1e1b00 */
[----:B------:R-:W-:-:S05]  /*0870*/  IADD3 R19, PT, PT, R11, 0x24000, RZ ;  /* 0x000240000b137810 */ /* 0x000fca0007ffe0ff */
[----:B------:R-:W-:Y:S01]  /*0880*/  IMAD.WIDE.U32 R18, R19, 0x8, R4 ;  /* 0x0000000813127825 */ /* 0x000fe200078e0004 */
[----:B--2---:R-:W-:-:S08]  /*0890*/  DADD R16, R14, R16 ;  /* 0x000000000e107229 */ /* 0x004fd00000000010 */
[----:B------:R-:W-:-:S07]  /*08a0*/  DMUL R16, R16, 0.5 ;  /* 0x3fe0000010107828 */ /* 0x000fce0000000000 */
[----:B------:R2:W-:Y:S04]  /*08b0*/  STG.E.64 desc[UR4][R18.64+0xc08], R16 ;  /* 0x000c081012007986 */ /* 0x0005e8000c101b04 */
[----:B------:R-:W3:Y:S01]  /*08c0*/  LDG.E.64 R20, desc[UR4][R8.64+0x360000] ;  /* 0x3600000408147981 */ /* 0x000ee2000c1e1b00 */
[----:B------:R-:W-:-:S05]  /*08d0*/  IADD3 R23, PT, PT, R11, 0x48000, RZ ;  /* 0x000480000b177810 */ /* 0x000fca0007ffe0ff */
[----:B-1----:R-:W-:Y:S01]  /*08e0*/  IMAD.WIDE.U32 R6, R23, 0x8, R4 ;  /* 0x0000000817067825 */ /* 0x002fe200078e0004 */
[----:B---3--:R-:W-:-:S08]  /*08f0*/  DADD R20, R16, R20 ;  /* 0x0000000010147229 */ /* 0x008fd00000000014 */
[----:B------:R-:W-:-:S07]  /*0900*/  DMUL R20, R20, 0.5 ;  /* 0x3fe0000014147828 */ /* 0x000fce0000000000 */
[----:B------:R1:W-:Y:S04]  /*0910*/  STG.E.64 desc[UR4][R6.64+0xc08], R20 ;  /* 0x000c081406007986 */ /* 0x0003e8000c101b04 */
[----:B------:R-:W3:Y:S01]  /*0920*/  LDG.E.64 R14, desc[UR4][R8.64+0x480000] ;  /* 0x48000004080e7981 */ /* 0x000ee2000c1e1b00 */
[----:B------:R-:W-:-:S04]  /*0930*/  VIADD R23, R11, 0x6c000 ;  /* 0x0006c0000b177836 */ /* 0x000fc80000000000 */
[----:B--2---:R-:W-:Y:S01]  /*0940*/  IMAD.WIDE.U32 R16, R23, 0x8, R4 ;  /* 0x0000000817107825 */ /* 0x004fe200078e0004 */
[----:B---3--:R-:W-:-:S08]  /*0950*/  DADD R14, R20, R14 ;  /* 0x00000000140e7229 */ /* 0x008fd0000000000e */
        /* <DEDUP_REMOVED lines=9> */
[----:B------:R-:W-:-:S05]  /*09f0*/  IADD3 R23, PT, PT, R11, 0xb4000, RZ ;  /* 0x000b40000b177810 */ /* 0x000fca0007ffe0ff */
[----:B--2---:R-:W-:Y:S01]  /*0a00*/  IMAD.WIDE.U32 R14, R23, 0x8, R4 ;  /* 0x00000008170e7825 */ /* 0x004fe200078e0004 */
[----:B---3--:R-:W-:-:S08]  /*0a10*/  DADD R20, R18, R20 ;  /* 0x0000000012147229 */ /* 0x008fd00000000014 */
[----:B------:R-:W-:-:S07]  /*0a20*/  DMUL R20, R20, 0.5 ;  /* 0x3fe0000014147828 */ /* 0x000fce0000000000 */
[----:B------:R2:W-:Y:S04]  /*0a30*/  STG.E.64 desc[UR4][R14.64+0xc08], R20 ;  /* 0x000c08140e007986 */ /* 0x0005e8000c101b04 */
[----:B------:R-:W3:Y:S01]  /*0a40*/  LDG.E.64 R16, desc[UR4][R8.64+0x7e0000] ;  /* 0x7e00000408107981 */ /* 0x000ee2000c1e1b00 */
[----:B------:R-:W-:Y:S01]  /*0a50*/  VIADD R25, R11, 0xd8000 ;  /* 0x000d80000b197836 */ /* 0x000fe20000000000 */
[----:B------:R-:W-:-:S03]  /*0a60*/  IADD3 R22, P1, PT, R8, 0x1000000, RZ ;  /* 0x0100000008167810 */ /* 0x000fc60007f3e0ff */
[----:B-1----:R-:W-:Y:S01]  /*0a70*/  IMAD.WIDE.U32 R18, R25, 0x8, R4 ;  /* 0x0000000819127825 */ /* 0x002fe200078e0004 */
[----:B------:R-:W-:Y:S01]  /*0a80*/  IADD3.X R23, PT, PT, RZ, R9, RZ, P1, !PT ;  /* 0x00000009ff177210 */ /* 0x000fe20000ffe4ff */
[----:B---3--:R-:W-:-:S08]  /*0a90*/  DADD R16, R20, R16 ;  /* 0x0000000014107229 */ /* 0x008fd00000000010 */
[----:B------:R-:W-:-:S07]  /*0aa0*/  DMUL R16, R16, 0.5 ;  /* 0x3fe0000010107828 */ /* 0x000fce0000000000 */
[----:B------:R2:W-:Y:S04]  /*0ab0*/  STG.E.64 desc[UR4][R18.64+0xc08], R16 ;  /* 0x000c081012007986 */ /* 0x0005e8000c101b04 */
[----:B------:R-:W3:Y:S01]  /*0ac0*/  LDG.E.64 R6, desc[UR4][R22.64+-0x700000] ;  /* 0x9000000416067981 */ /* 0x000ee2000c1e1b00 */
[----:B------:R-:W-:Y:S01]  /*0ad0*/  IADD3 R11, PT, PT, R11, 0xfc000, RZ ;  /* 0x000fc0000b0b7810 */ /* 0x000fe20007ffe0ff */
[----:B------:R-:W-:-:S04]  /*0ae0*/  VIADD R12, R12, 0x8 ;  /* 0x000000080c0c7836 */ /* 0x000fc80000000000 */
[----:B------:R-:W-:Y:S01]  /*0af0*/  IMAD.WIDE.U32 R8, R11, 0x8, R4 ;  /* 0x000000080b087825 */ /* 0x000fe200078e0004 */
[----:B---3--:R-:W-:-:S08]  /*0b00*/  DADD R6, R16, R6 ;  /* 0x0000000010067229 */ /* 0x008fd00000000006 */
[----:B------:R-:W-:-:S07]  /*0b10*/  DMUL R6, R6, 0.5 ;  /* 0x3fe0000006067828 */ /* 0x000fce0000000000 */
[----:B------:R2:W-:Y:S04]  /*0b20*/  STG.E.64 desc[UR4][R8.64+0xc08], R6 ;  /* 0x000c080608007986 */ /* 0x0005e8000c101b04 */
.L_x_708:
[----:B------:R-:W-:Y:S05]  /*0b30*/  @!P0 EXIT ;  /* 0x000000000000894d */ /* 0x000fea0003800000 */
[----:B------:R-:W-:Y:S02]  /*0b40*/  ISETP.GE.U32.AND P0, PT, R13, 0x4, PT ;  /* 0x000000040d00780c */ /* 0x000fe40003f06070 */
[----:B------:R-:W-:-:S04]  /*0b50*/  LOP3.LUT R0, R0, 0x3, RZ, 0xc0, !PT ;  /* 0x0000000300007812 */ /* 0x000fc800078ec0ff */
[----:B------:R-:W-:-:S07]  /*0b60*/  ISETP.NE.AND P1, PT, R0, RZ, PT ;  /* 0x000000ff0000720c */ /* 0x000fce0003f25270 */
[----:B------:R-:W-:Y:S06]  /*0b70*/  @!P0 BRA `(.L_x_709) ;  /* 0x0000000000688947 */ /* 0x000fec0003800000 */
[----:B------:R-:W-:-:S04]  /*0b80*/  IMAD R11, R12, 0x24000, RZ ;  /* 0x000240000c0b7824 */ /* 0x000fc800078e02ff */
[----:B--23--:R-:W-:-:S05]  /*0b90*/  IMAD.WIDE R8, R11, 0x8, R2 ;  /* 0x000000080b087825 */ /* 0x00cfca00078e0202 */
[----:B------:R-:W2:Y:S01]  /*0ba0*/  LDG.E.64 R14, desc[UR4][R8.64+0x120000] ;  /* 0x12000004080e7981 */ /* 0x000ea2000c1e1b00 */
[----:B------:R-:W-:Y:S01]  /*0bb0*/  IMAD.WIDE.U32 R20, R11, 0x8, R4 ;  /* 0x000000080b147825 */ /* 0x000fe200078e0004 */
[----:B--2--5:R-:W-:-:S08]  /*0bc0*/  DADD R14, R6, R14 ;  /* 0x00000000060e7229 */ /* 0x024fd0000000000e */
        /* <DEDUP_REMOVED lines=8> */
[----:B------:R-:W2:Y:S01]  /*0c50*/  LDG.E.64 R6, desc[UR4][R8.64+0x360000] ;  /* 0x3600000408067981 */ /* 0x000ea2000c1e1b00 */
[----:B------:R-:W-:-:S05]  /*0c60*/  IADD3 R13, PT, PT, R11, 0x48000, RZ ;  /* 0x000480000b0d7810 */ /* 0x000fca0007ffe0ff */
[----:B-1----:R-:W-:Y:S01]  /*0c70*/  IMAD.WIDE.U32 R14, R13, 0x8, R4 ;  /* 0x000000080d0e7825 */ /* 0x002fe200078e0004 */
[----:B--2---:R-:W-:-:S08]  /*0c80*/  DADD R6, R16, R6 ;  /* 0x0000000010067229 */ /* 0x004fd00000000006 */
[----:B------:R-:W-:-:S07]  /*0c90*/  DMUL R18, R6, 0.5 ;  /* 0x3fe0000006127828 */ /* 0x000fce0000000000 */
[----:B------:R4:W-:Y:S04]  /*0ca0*/  STG.E.64 desc[UR4][R14.64+0xc08], R18 ;  /* 0x000c08120e007986 */ /* 0x0009e8000c101b04 */
[----:B------:R-:W2:Y:S01]  /*0cb0*/  LDG.E.64 R6, desc[UR4][R8.64+0x480000] ;  /* 0x4800000408067981 */ /* 0x000ea2000c1e1b00 */
[----:B------:R-:W-:Y:S01]  /*0cc0*/  IADD3 R11, PT, PT, R11, 0x6c000, RZ ;  /* 0x0006c0000b0b7810 */ /* 0x000fe20007ffe0ff */
[----:B------:R-:W-:-:S04]  /*0cd0*/  VIADD R12, R12, 0x4 ;  /* 0x000000040c0c7836 */ /* 0x000fc80000000000 */
[----:B------:R-:W-:Y:S01]  /*0ce0*/  IMAD.WIDE.U32 R10, R11, 0x8, R4 ;  /* 0x000000080b0a7825 */ /* 0x000fe200078e0004 */
[----:B--2---:R-:W-:-:S08]  /*0cf0*/  DADD R6, R18, R6 ;  /* 0x0000000012067229 */ /* 0x004fd00000000006 */
[----:B------:R-:W-:-:S07]  /*0d00*/  DMUL R6, R6, 0.5 ;  /* 0x3fe0000006067828 */ /* 0x000fce0000000000 */
[----:B------:R4:W-:Y:S04]  /*0d10*/  STG.E.64 desc[UR4][R10.64+0xc08], R6 ;  /* 0x000c08060a007986 */ /* 0x0009e8000c101b04 */
.L_x_709:
[----:B------:R-:W-:Y:S05]  /*0d20*/  @!P1 EXIT ;  /* 0x000000000000994d */ /* 0x000fea0003800000 */
[----:B------:R-:W-:Y:S01]  /*0d30*/  IMAD R13, R12, 0x24000, RZ ;  /* 0x000240000c0d7824 */ /* 0x000fe200078e02ff */
[----:B------:R-:W-:-:S07]  /*0d40*/  IADD3 R0, PT, PT, -R0, RZ, RZ ;  /* 0x000000ff00007210 */ /* 0x000fce0007ffe1ff */
.L_x_710:
[----:B--23--:R-:W-:-:S06]  /*0d50*/  IMAD.WIDE R8, R13, 0x8, R2 ;  /* 0x000000080d087825 */ /* 0x00cfcc00078e0202 */
[----:B------:R-:W2:Y:S01]  /*0d60*/  LDG.E.64 R8, desc[UR4][R8.64+0x120000] ;  /* 0x1200000408087981 */ /* 0x000ea2000c1e1b00 */
[----:B------:R-:W-:Y:S01]  /*0d70*/  IADD3 R0, PT, PT, R0, 0x1, RZ ;  /* 0x0000000100007810 */ /* 0x000fe20007ffe0ff */
[C---:B-1--4-:R-:W-:Y:S01]  /*0d80*/  IMAD.WIDE.U32 R10, R13.reuse, 0x8, R4 ;  /* 0x000000080d0a7825 */ /* 0x052fe200078e0004 */
[----:B------:R-:W-:Y:S02]  /*0d90*/  IADD3 R13, PT, PT, R13, 0x24000, RZ ;  /* 0x000240000d0d7810 */ /* 0x000fe40007ffe0ff */
[----:B------:R-:W-:Y:S01]  /*0da0*/  ISETP.NE.AND P0, PT, R0, RZ, PT ;  /* 0x000000ff0000720c */ /* 0x000fe20003f05270 */
[----:B--2--5:R-:W-:-:S08]  /*0db0*/  DADD R6, R8, R6 ;  /* 0x0000000008067229 */ /* 0x024fd00000000006 */
[----:B------:R-:W-:-:S07]  /*0dc0*/  DMUL R6, R6, 0.5 ;  /* 0x3fe0000006067828 */ /* 0x000fce0000000000 */
[----:B------:R1:W-:Y:S01]  /*0dd0*/  STG.E.64 desc[UR4][R10.64+0xc08], R6 ;  /* 0x000c08060a007986 */ /* 0x0003e2000c101b04 */
[----:B------:R-:W-:Y:S05]  /*0de0*/  @P0 BRA `(.L_x_710) ;  /* 0xfffffffc00d80947 */ /* 0x000fea000383ffff */
[----:B------:R-:W-:Y:S05]  /*0df0*/  EXIT ;  /* 0x000000000000794d */ /* 0x000fea0003800000 */
.L_x_711:
        /* <DEDUP_REMOVED lines=16> */
.L_x_723:


//--------------------- .nv.shared._ZN3cub18CUB_300001_SM_10006detail11EmptyKernelIvEEvv --------------------------
	.section	.nv.shared._ZN3cub18CUB_300001_SM_10006detail11EmptyKernelIvEEvv,"aw",@nobits
	.sectionflags	@""
	.align	16
	.zero		1024


//--------------------- .nv.shared.reserved.0     --------------------------
	.section	.nv.shared.reserved.0,"aw",@nobits
	.weak		__nv_reservedSMEM_offset_0_alias
	.size		__nv_reservedSMEM_offset_0_alias, 0, 64
	.other		__nv_reservedSMEM_offset_0_alias,@"STO_CUDA_RESERVED_SHARED STV_DEFAULT"
__nv_reservedSMEM_offset_0_alias:
	.zero		0
	.zero		64


//--------------------- .nv.global                --------------------------
	.section	.nv.global,"aw",@nobits
.nv.global:
	.type		_ZN34_INTERNAL_9ca9fbaf_4_k_cu_3f63e3e86thrust24THRUST_300001_SM_1000_NS12placeholders2_8E,@object
	.size		_ZN34_INTERNAL_9ca9fbaf_4_k_cu_3f63e3e86thrust24THRUST_300001_SM_1000_NS12placeholders2_8E,(_ZN34_INTERNAL_9ca9fbaf_4_k_cu_3f63e3e84cuda3std3__436_GLOBAL__N__9ca9fbaf_4_k_cu_3f63e3e86ignoreE - _ZN34_INTERNAL_9ca9fbaf_4_k_cu_3f63e3e86thrust24THRUST_300001_SM_1000_NS12placeholders2_8E)
_ZN34_INTERNAL_9ca9fbaf_4_k_cu_3f63e3e86thrust24THRUST_300001_SM_1000_NS12placeholders2_8E:
	.zero		1
	.type		_ZN34_INTERNAL_9ca9fbaf_4_k_cu_3f63e3e84cuda3std3__436_GLOBAL__N__9ca9fbaf_4_k_cu_3f63e3e86ignoreE,@object
	.size		_ZN34_INTERNAL_9ca9fbaf_4_k_cu_3f63e3e84cuda3std3__436_GLOBAL__N__9ca9fbaf_4_k_cu_3f63e3e86ignoreE,(_ZN34_INTERNAL_9ca9fbaf_4_k_cu_3f63e3e84cuda3std6ranges3__45__cpo4dataE - _ZN34_INTERNAL_9ca9fbaf_4_k_cu_3f63e3e84cuda3std3__436_GLOBAL__N__9ca9fbaf_4_k_cu_3f63e3e86ignoreE)
_ZN34_INTERNAL_9ca9fbaf_4_k_cu_3f63e3e84cuda3std3__436_GLOBAL__N__9ca9fbaf_4_k_cu_3f63e3e86ignoreE:
	.zero		1
	.type		_ZN34_INTERNAL_9ca9fbaf_4_k_cu_3f63e3e84cuda3std6ranges3__45__cpo4dataE,@object
	.size		_ZN34_INTERNAL_9ca9fbaf_4_k_cu_3f63e3e84cuda3std6ranges3__45__cpo4dataE,(_ZN34_INTERNAL_9ca9fbaf_4_k_cu_3f63e3e86thrust24THRUST_300001_SM_1000_NS6system3cpp3parE - _ZN34_INTERNAL_9ca9fbaf_4_k_cu_3f63e3e84cuda3std6ranges3__45__cpo4dataE)
_ZN34_INTERNAL_9ca9fbaf_4_k_cu_3f63e3e84cuda3std6ranges3__45__cpo4dataE:
	.zero		1
	.type		_ZN34_INTERNAL_9ca9fbaf_4_k_cu_3f63e3e86thrust24THRUST_300001_SM_1000_NS6system3cpp3parE,@object
	.size		_ZN34_INTERNAL_9ca9fbaf_4_k_cu_3f63e3e86thrust24THRUST_300001_SM_1000_NS6system3cpp3parE,(_ZN34_INTERNAL_9ca9fbaf_4_k_cu_3f63e3e84cuda3std3__45__cpo5beginE - _ZN34_INTERNAL_9ca9fbaf_4_k_cu_3f63e3e86thrust24THRUST_300001_SM_1000_NS6system3cpp3parE)
_ZN34_INTERNAL_9ca9fbaf_4_k_cu_3f63e3e86thrust24THRUST_300001_SM_1000_NS6system3cpp3parE:
	.zero		1
	.type		_ZN34_INTERNAL_9ca9fbaf_4_k_cu_3f63e3e84cuda3std3__45__cpo5beginE,@object
	.size		_ZN34_INTERNAL_9ca9fbaf_4_k_cu_3f63e3e84cuda3std3__45__cpo5beginE,(_ZN34_INTERNAL_9ca9fbaf_4_k_cu_3f63e3e84cuda3std6ranges3__45__cpo5beginE - _ZN34_INTERNAL_9ca9fbaf_4_k_cu_3f63e3e84cuda3std3__45__cpo5beginE)
_ZN34_INTERNAL_9ca9fbaf_4_k_cu_3f63e3e84cuda3std3__45__cpo5beginE:
	.zero		1
	.type		_ZN34_INTERNAL_9ca9fbaf_4_k_cu_3f63e3e84cuda3std6ranges3__45__cpo5beginE,@object
	.size		_ZN34_INTERNAL_9ca9fbaf_4_k_cu_3f63e3e84cuda3std6ranges3__45__cpo5beginE,(_ZN34_INTERNAL_9ca9fbaf_4_k_cu_3f63e3e86thrust24THRUST_300001_SM_1000_NS6deviceE - _ZN34_INTERNAL_9ca9fbaf_4_k_cu_3f63e3e84cuda3std6ranges3__45__cpo5beginE)
_ZN34_INTERNAL_9ca9fbaf_4_k_cu_3f63e3e84cuda3std6ranges3__45__cpo5beginE:
	.zero		1
	.type		_ZN34_INTERNAL_9ca9fbaf_4_k_cu_3f63e3e86thrust24THRUST_300001_SM_1000_NS6deviceE,@object
	.size		_ZN34_INTERNAL_9ca9fbaf_4_k_cu_3f63e3e86thrust24THRUST_300001_SM_1000_NS6deviceE,(_ZN34_INTERNAL_9ca9fbaf_4_k_cu_3f63e3e84cuda3std3__47nulloptE - _ZN34_INTERNAL_9ca9fbaf_4_k_cu_3f63e3e86thrust24THRUST_300001_SM_1000_NS6deviceE)
_ZN34_INTERNAL_9ca9fbaf_4_k_cu_3f63e3e86thrust24THRUST_300001_SM_1000_NS6deviceE:
	.zero		1
	.type		_ZN34_INTERNAL_9ca9fbaf_4_k_cu_3f63e3e84cuda3std3__47nulloptE,@object
	.size		_ZN34_INTERNAL_9ca9fbaf_4_k_cu_3f63e3e84cuda3std3__47nulloptE,(_ZN34_INTERNAL_9ca9fbaf_4_k_cu_3f63e3e84cuda3std6ranges3__45__cpo8distanceE - _ZN34_INTERNAL_9ca9fbaf_4_k_cu_3f63e3e84cuda3std3__47nulloptE)
_ZN34_INTERNAL_9ca9fbaf_4_k_cu_3f63e3e84cuda3std3__47nulloptE:
	.zero		1
	.type		_ZN34_INTERNAL_9ca9fbaf_4_k_cu_3f63e3e84cuda3std6ranges3__45__cpo8distanceE,@object
	.size		_ZN34_INTERNAL_9ca9fbaf_4_k_cu_3f63e3e84cuda3std6ranges3__45__cpo8distanceE,(_ZN34_INTERNAL_9ca9fbaf_4_k_cu_3f63e3e86thrust24THRUST_300001_SM_1000_NS12placeholders2_4E - _ZN34_INTERNAL_9ca9fbaf_4_k_cu_3f63e3e84cuda3std6ranges3__45__cpo8distanceE)
_ZN34_INTERNAL_9ca9fbaf_4_k_cu_3f63e3e84cuda3std6ranges3__45__cpo8distanceE:
	.zero		1
	.type		_ZN34_INTERNAL_9ca9fbaf_4_k_cu_3f63e3e86thrust24THRUST_300001_SM_1000_NS12placeholders2_4E,@object
	.size		_ZN34_INTERNAL_9ca9fbaf_4_k_cu_3f63e3e86thrust24THRUST_300001_SM_1000_NS12placeholders2_4E,(_ZN34_INTERNAL_9ca9fbaf_4_k_cu_3f63e3e84cuda3std3__45__cpo6rbeginE - _ZN34_INTERNAL_9ca9fbaf_4_k_cu_3f63e3e86thrust24THRUST_300001_SM_1000_NS12placeholders2_4E)
_ZN34_INTERNAL_9ca9fbaf_4_k_cu_3f63e3e86thrust24THRUST_300001_SM_1000_NS12placeholders2_4E:
	.zero		1
	.type		_ZN34_INTERNAL_9ca9fbaf_4_k_cu_3f63e3e84cuda3std3__45__cpo6rbeginE,@object
	.size		_ZN34_INTERNAL_9ca9fbaf_4_k_cu_3f63e3e84cuda3std3__45__cpo6rbeginE,(_ZN34_INTERNAL_9ca9fbaf_4_k_cu_3f63e3e84cuda3std6ranges3__45__cpo7advanceE - _ZN34_INTERNAL_9ca9fbaf_4_k_cu_3f63e3e84cuda3std3__45__cpo6rbeginE)
_ZN34_INTERNAL_9ca9fbaf_4_k_cu_3f63e3e84cuda3std3__45__cpo6rbeginE:
	.zero		1
	.type		_ZN34_INTERNAL_9ca9fbaf_4_k_cu_3f63e3e84cuda3std6ranges3__45__cpo7advanceE,@object
	.size		_ZN34_INTERNAL_9ca9fbaf_4_k_cu_3f63e3e84cuda3std6ranges3__45__cpo7advanceE,(_ZN34_INTERNAL_9ca9fbaf_4_k_cu_3f63e3e86thrust24THRUST_300001_SM_1000_NS12placeholders3_10E - _ZN34_INTERNAL_9ca9fbaf_4_k_cu_3f63e3e84cuda3std6ranges3__45__cpo7advanceE)
_ZN34_INTERNAL_9ca9fbaf_4_k_cu_3f63e3e84cuda3std6ranges3__45__cpo7advanceE:
	.zero		1
	.type		_ZN34_INTERNAL_9ca9fbaf_4_k_cu_3f63e3e86thrust24THRUST_300001_SM_1000_NS12placeholders3_10E,@object
	.size		_ZN34_INTERNAL_9ca9fbaf_4_k_cu_3f63e3e86thrust24THRUST_300001_SM_1000_NS12placeholders3_10E,(_ZN34_INTERNAL_9ca9fbaf_4_k_cu_3f63e3e84cuda3std3__48in_placeE - _ZN34_INTERNAL_9ca9fbaf_4_k_cu_3f63e3e86thrust24THRUST_300001_SM_1000_NS12placeholders3_10E)
_ZN34_INTERNAL_9ca9fbaf_4_k_cu_3f63e3e86thrust24THRUST_300001_SM_1000_NS12placeholders3_10E:
	.zero		1
	.type		_ZN34_INTERNAL_9ca9fbaf_4_k_cu_3f63e3e84cuda3std3__48in_placeE,@object
	.size		_ZN34_INTERNAL_9ca9fbaf_4_k_cu_3f63e3e84cuda3std3__48in_placeE,(_ZN34_INTERNAL_9ca9fbaf_4_k_cu_3f63e3e84cuda3std6ranges3__45__cpo4sizeE - _ZN34_INTERNAL_9ca9fbaf_4_k_cu_3f63e3e84cuda3std3__48in_placeE)
_ZN34_INTERNAL_9ca9fbaf_4_k_cu_3f63e3e84cuda3std3__48in_placeE:
	.zero		1
	.type		_ZN34_INTERNAL_9ca9fbaf_4_k_cu_3f63e3e84cuda3std6ranges3__45__cpo4sizeE,@object
	.size		_ZN34_INTERNAL_9ca9fbaf_4_k_cu_3f63e3e84cuda3std6ranges3__45__cpo4sizeE,(_ZN34_INTERNAL_9ca9fbaf_4_k_cu_3f63e3e86thrust24THRUST_300001_SM_1000_NS12placeholders2_2E - _ZN34_INTERNAL_9ca9fbaf_4_k_cu_3f63e3e84cuda3std6ranges3__45__cpo4sizeE)
_ZN34_INTERNAL_9ca9fbaf_4_k_cu_3f63e3e84cuda3std6ranges3__45__cpo4sizeE:
	.zero		1
	.type		_ZN34_INTERNAL_9ca9fbaf_4_k_cu_3f63e3e86thrust24THRUST_300001_SM_1000_NS12placeholders2_2E,@object
	.size		_ZN34_INTERNAL_9ca9fbaf_4_k_cu_3f63e3e86thrust24THRUST_300001_SM_1000_NS12placeholders2_2E,(_ZN34_INTERNAL_9ca9fbaf_4_k_cu_3f63e3e84cuda3std3__45__cpo6cbeginE - _ZN34_INTERNAL_9ca9fbaf_4_k_cu_3f63e3e86thrust24THRUST_300001_SM_1000_NS12placeholders2_2E)
_ZN34_INTERNAL_9ca9fbaf_4_k_cu_3f63e3e86thrust24THRUST_300001_SM_1000_NS12placeholders2_2E:
	.zero		1
	.type		_ZN34_INTERNAL_9ca9fbaf_4_k_cu_3f63e3e84cuda3std3__45__cpo6cbeginE,@object
	.size		_ZN34_INTERNAL_9ca9fbaf_4_k_cu_3f63e3e84cuda3std3__45__cpo6cbeginE,(_ZN34_INTERNAL_9ca9fbaf_4_k_cu_3f63e3e84cuda3std6ranges3__45__cpo6cbeginE - _ZN34_INTERNAL_9ca9fbaf_4_k_cu_3f63e3e84cuda3std3__45__cpo6cbeginE)
_ZN34_INTERNAL_9ca9fbaf_4_k_cu_3f63e3e84cuda3std3__45__cpo6cbeginE:
	.zero		1
	.type		_ZN34_INTERNAL_9ca9fbaf_4_k_cu_3f63e3e84cuda3std6ranges3__45__cpo6cbeginE,@object
	.size		_ZN34_INTERNAL_9ca9fbaf_4_k_cu_3f63e3e84cuda3std6ranges3__45__cpo6cbeginE,(_ZN34_INTERNAL_9ca9fbaf_4_k_cu_3f63e3e86thrust24THRUST_300001_SM_1000_NS12placeholders2_6E - _ZN34_INTERNAL_9ca9fbaf_4_k_cu_3f63e3e84cuda3std6ranges3__45__cpo6cbeginE)
_ZN34_INTERNAL_9ca9fbaf_4_k_cu_3f63e3e84cuda3std6ranges3__45__cpo6cbeginE:
	.zero		1
	.type		_ZN34_INTERNAL_9ca9fbaf_4_k_cu_3f63e3e86thrust24THRUST_300001_SM_1000_NS12placeholders2_6E,@object
	.size		_ZN34_INTERNAL_9ca9fbaf_4_k_cu_3f63e3e86thrust24THRUST_300001_SM_1000_NS12placeholders2_6E,(_ZN34_INTERNAL_9ca9fbaf_4_k_cu_3f63e3e84cuda3std3__45__cpo7crbeginE - _ZN34_INTERNAL_9ca9fbaf_4_k_cu_3f63e3e86thrust24THRUST_300001_SM_1000_NS12placeholders2_6E)
_ZN34_INTERNAL_9ca9fbaf_4_k_cu_3f63e3e86thrust24THRUST_300001_SM_1000_NS12placeholders2_6E:
	.zero		1
	.type		_ZN34_INTERNAL_9ca9fbaf_4_k_cu_3f63e3e84cuda3std3__45__cpo7crbeginE,@object
	.size		_ZN34_INTERNAL_9ca9fbaf_4_k_cu_3f63e3e84cuda3std3__45__cpo7crbeginE,(_ZN34_INTERNAL_9ca9fbaf_4_k_cu_3f63e3e84cuda3std6ranges3__45__cpo4nextE - _ZN34_INTERNAL_9ca9fbaf_4_k_cu_3f63e3e84cuda3std3__45__cpo7crbeginE)
_ZN34_INTERNAL_9ca9fbaf_4_k_cu_3f63e3e84cuda3std3__45__cpo7crbeginE:
	.zero		1
	.type		_ZN34_INTERNAL_9ca9fbaf_4_k_cu_3f63e3e84cuda3std6ranges3__45__cpo4nextE,@object
	.size		_ZN34_INTERNAL_9ca9fbaf_4_k_cu_3f63e3e84cuda3std6ranges3__45__cpo4nextE,(_ZN34_INTERNAL_9ca9fbaf_4_k_cu_3f63e3e84cuda3std6ranges3__45__cpo4swapE - _ZN34_INTERNAL_9ca9fbaf_4_k_cu_3f63e3e84cuda3std6ranges3__45__cpo4nextE)
_ZN34_INTERNAL_9ca9fbaf_4_k_cu_3f63e3e84cuda3std6ranges3__45__cpo4nextE:
	.zero		1
	.type		_ZN34_INTERNAL_9ca9fbaf_4_k_cu_3f63e3e84cuda3std6ranges3__45__cpo4swapE,@object
	.size		_ZN34_INTERNAL_9ca9fbaf_4_k_cu_3f63e3e84cuda3std6ranges3__45__cpo4swapE,(_ZN34_INTERNAL_9ca9fbaf_4_k_cu_3f63e3e86thrust24THRUST_300001_SM_1000_NS8cuda_cub10par_nosyncE - _ZN34_INTERNAL_9ca9fbaf_4_k_cu_3f63e3e84cuda3std6ranges3__45__cpo4swapE)
_ZN34_INTERNAL_9ca9fbaf_4_k_cu_3f63e3e84cuda3std6ranges3__45__cpo4swapE:
	.zero		1
	.type		_ZN34_INTERNAL_9ca9fbaf_4_k_cu_3f63e3e86thrust24THRUST_300001_SM_1000_NS8cuda_cub10par_nosyncE,@object
	.size		_ZN34_INTERNAL_9ca9fbaf_4_k_cu_3f63e3e86thrust24THRUST_300001_SM_1000_NS8cuda_cub10par_nosyncE,(_ZN34_INTERNAL_9ca9fbaf_4_k_cu_3f63e3e86thrust24THRUST_300001_SM_1000_NS3seqE - _ZN34_INTERNAL_9ca9fbaf_4_k_cu_3f63e3e86thrust24THRUST_300001_SM_1000_NS8cuda_cub10par_nosyncE)
_ZN34_INTERNAL_9ca9fbaf_4_k_cu_3f63e3e86thrust24THRUST_300001_SM_1000_NS8cuda_cub10par_nosyncE:
	.zero		1
	.type		_ZN34_INTERNAL_9ca9fbaf_4_k_cu_3f63e3e86thrust24THRUST_300001_SM_1000_NS3seqE,@object
	.size		_ZN34_INTERNAL_9ca9fbaf_4_k_cu_3f63e3e86thrust24THRUST_300001_SM_1000_NS3seqE,(_ZN34_INTERNAL_9ca9fbaf_4_k_cu_3f63e3e84cuda3std3__420unreachable_sentinelE - _ZN34_INTERNAL_9ca9fbaf_4_k_cu_3f63e3e86thrust24THRUST_300001_SM_1000_NS3seqE)
_ZN34_INTERNAL_9ca9fbaf_4_k_cu_3f63e3e86thrust24THRUST_300001_SM_1000_NS3seqE:
	.zero		1
	.type		_ZN34_INTERNAL_9ca9fbaf_4_k_cu_3f63e3e84cuda3std3__420unreachable_sentinelE,@object
	.size		_ZN34_INTERNAL_9ca9fbaf_4_k_cu_3f63e3e84cuda3std3__420unreachable_sentinelE,(_ZN34_INTERNAL_9ca9fbaf_4_k_cu_3f63e3e84cuda3std6ranges3__45__cpo5ssizeE - _ZN34_INTERNAL_9ca9fbaf_4_k_cu_3f63e3e84cuda3std3__420unreachable_sentinelE)
_ZN34_INTERNAL_9ca9fbaf_4_k_cu_3f63e3e84cuda3std3__420unreachable_sentinelE:
	.zero		1
	.type		_ZN34_INTERNAL_9ca9fbaf_4_k_cu_3f63e3e84cuda3std6ranges3__45__cpo5ssizeE,@object
	.size		_ZN34_INTERNAL_9ca9fbaf_4_k_cu_3f63e3e84cuda3std6ranges3__45__cpo5ssizeE,(_ZN34_INTERNAL_9ca9fbaf_4_k_cu_3f63e3e86thrust24THRUST_300001_SM_1000_NS12placeholders2_3E - _ZN34_INTERNAL_9ca9fbaf_4_k_cu_3f63e3e84cuda3std6ranges3__45__cpo5ssizeE)
_ZN34_INTERNAL_9ca9fbaf_4_k_cu_3f63e3e84cuda3std6ranges3__45__cpo5ssizeE:
	.zero		1
	.type		_ZN34_INTERNAL_9ca9fbaf_4_k_cu_3f63e3e86thrust24THRUST_300001_SM_1000_NS12placeholders2_3E,@object
	.size		_ZN34_INTERNAL_9ca9fbaf_4_k_cu_3f63e3e86thrust24THRUST_300001_SM_1000_NS12placeholders2_3E,(_ZN34_INTERNAL_9ca9fbaf_4_k_cu_3f63e3e84cuda3std3__45__cpo4cendE - _ZN34_INTERNAL_9ca9fbaf_4_k_cu_3f63e3e86thrust24THRUST_300001_SM_1000_NS12placeholders2_3E)
_ZN34_INTERNAL_9ca9fbaf_4_k_cu_3f63e3e86thrust24THRUST_300001_SM_1000_NS12placeholders2_3E:
	.zero		1
	.type		_ZN34_INTERNAL_9ca9fbaf_4_k_cu_3f63e3e84cuda3std3__45__cpo4cendE,@object
	.size		_ZN34_INTERNAL_9ca9fbaf_4_k_cu_3f63e3e84cuda3std3__45__cpo4cendE,(_ZN34_INTERNAL_9ca9fbaf_4_k_cu_3f63e3e84cuda3std6ranges3__45__cpo4cendE - _ZN34_INTERNAL_9ca9fbaf_4_k_cu_3f63e3e84cuda3std3__45__cpo4cendE)
_ZN34_INTERNAL_9ca9fbaf_4_k_cu_3f63e3e84cuda3std3__45__cpo4cendE:
	.zero		1
	.type		_ZN34_INTERNAL_9ca9fbaf_4_k_cu_3f63e3e84cuda3std6ranges3__45__cpo4cendE,@object
	.size		_ZN34_INTERNAL_9ca9fbaf_4_k_cu_3f63e3e84cuda3std6ranges3__45__cpo4cendE,(_ZN34_INTERNAL_9ca9fbaf_4_k_cu_3f63e3e86thrust24THRUST_300001_SM_1000_NS12placeholders2_7E - _ZN34_INTERNAL_9ca9fbaf_4_k_cu_3f63e3e84cuda3std6ranges3__45__cpo4cendE)
_ZN34_INTERNAL_9ca9fbaf_4_k_cu_3f63e3e84cuda3std6ranges3__45__cpo4cendE:
	.zero		1
	.type		_ZN34_INTERNAL_9ca9fbaf_4_k_cu_3f63e3e86thrust24THRUST_300001_SM_1000_NS12placeholders2_7E,@object
	.size		_ZN34_INTERNAL_9ca9fbaf_4_k_cu_3f63e3e86thrust24THRUST_300001_SM_1000_NS12placeholders2_7E,(_ZN34_INTERNAL_9ca9fbaf_4_k_cu_3f63e3e84cuda3std3__45__cpo5crendE - _ZN34_INTERNAL_9ca9fbaf_4_k_cu_3f63e3e86thrust24THRUST_300001_SM_1000_NS12placeholders2_7E)
_ZN34_INTERNAL_9ca9fbaf_4_k_cu_3f63e3e86thrust24THRUST_300001_SM_1000_NS12placeholders2_7E:
	.zero		1
	.type		_ZN34_INTERNAL_9ca9fbaf_4_k_cu_3f63e3e84cuda3std3__45__cpo5crendE,@object
	.size		_ZN34_INTERNAL_9ca9fbaf_4_k_cu_3f63e3e84cuda3std3__45__cpo5crendE,(_ZN34_INTERNAL_9ca9fbaf_4_k_cu_3f63e3e84cuda3std6ranges3__45__cpo4prevE - _ZN34_INTERNAL_9ca9fbaf_4_k_cu_3f63e3e84cuda3std3__45__cpo5crendE)
_ZN34_INTERNAL_9ca9fbaf_4_k_cu_3f63e3e84cuda3std3__45__cpo5crendE:
	.zero		1
	.type		_ZN34_INTERNAL_9ca9fbaf_4_k_cu_3f63e3e84cuda3std6ranges3__45__cpo4prevE,@object
	.size		_ZN34_INTERNAL_9ca9fbaf_4_k_cu_3f63e3e84cuda3std6ranges3__45__cpo4prevE,(_ZN34_INTERNAL_9ca9fbaf_4_k_cu_3f63e3e84cuda3std6ranges3__45__cpo9iter_moveE - _ZN34_INTERNAL_9ca9fbaf_4_k_cu_3f63e3e84cuda3std6ranges3__45__cpo4prevE)
_ZN34_INTERNAL_9ca9fbaf_4_k_cu_3f63e3e84cuda3std6ranges3__45__cpo4prevE:
	.zero		1
	.type		_ZN34_INTERNAL_9ca9fbaf_4_k_cu_3f63e3e84cuda3std6ranges3__45__cpo9iter_moveE,@object
	.size		_ZN34_INTERNAL_9ca9fbaf_4_k_cu_3f63e3e84cuda3std6ranges3__45__cpo9iter_moveE,(_ZN34_INTERNAL_9ca9fbaf_4_k_cu_3f63e3e86thrust24THRUST_300001_SM_1000_NS6system6detail10sequential3seqE - _ZN34_INTERNAL_9ca9fbaf_4_k_cu_3f63e3e84cuda3std6ranges3__45__cpo9iter_moveE)
_ZN34_INTERNAL_9ca9fbaf_4_k_cu_3f63e3e84cuda3std6ranges3__45__cpo9iter_moveE:
	.zero		1
	.type		_ZN34_INTERNAL_9ca9fbaf_4_k_cu_3f63e3e86thrust24THRUST_300001_SM_1000_NS6system6detail10sequential3seqE,@object
	.size		_ZN34_INTERNAL_9ca9fbaf_4_k_cu_3f63e3e86thrust24THRUST_300001_SM_1000_NS6system6detail10sequential3seqE,(_ZN34_INTERNAL_9ca9fbaf_4_k_cu_3f63e3e86thrust24THRUST_300001_SM_1000_NS12placeholders2_9E - _ZN34_INTERNAL_9ca9fbaf_4_k_cu_3f63e3e86thrust24THRUST_300001_SM_1000_NS6system6detail10sequential3seqE)
_ZN34_INTERNAL_9ca9fbaf_4_k_cu_3f63e3e86thrust24THRUST_300001_SM_1000_NS6system6detail10sequential3seqE:
	.zero		1
	.type		_ZN34_INTERNAL_9ca9fbaf_4_k_cu_3f63e3e86thrust24THRUST_300001_SM_1000_NS12placeholders2_9E,@object
	.size		_ZN34_INTERNAL_9ca9fbaf_4_k_cu_3f63e3e86thrust24THRUST_300001_SM_1000_NS12placeholders2_9E,(_ZN34_INTERNAL_9ca9fbaf_4_k_cu_3f63e3e84cuda3std3__419piecewise_constructE - _ZN34_INTERNAL_9ca9fbaf_4_k_cu_3f63e3e86thrust24THRUST_300001_SM_1000_NS12placeholders2_9E)
_ZN34_INTERNAL_9ca9fbaf_4_k_cu_3f63e3e86thrust24THRUST_300001_SM_1000_NS12placeholders2_9E:
	.zero		1
	.type		_ZN34_INTERNAL_9ca9fbaf_4_k_cu_3f63e3e84cuda3std3__419piecewise_constructE,@object
	.size		_ZN34_INTERNAL_9ca9fbaf_4_k_cu_3f63e3e84cuda3std3__419piecewise_constructE,(_ZN34_INTERNAL_9ca9fbaf_4_k_cu_3f63e3e84cuda3std6ranges3__45__cpo5cdataE - _ZN34_INTERNAL_9ca9fbaf_4_k_cu_3f63e3e84cuda3std3__419piecewise_constructE)
_ZN34_INTERNAL_9ca9fbaf_4_k_cu_3f63e3e84cuda3std3__419piecewise_constructE:
	.zero		1
	.type		_ZN34_INTERNAL_9ca9fbaf_4_k_cu_3f63e3e84cuda3std6ranges3__45__cpo5cdataE,@object
	.size		_ZN34_INTERNAL_9ca9fbaf_4_k_cu_3f63e3e84cuda3std6ranges3__45__cpo5cdataE,(_ZN34_INTERNAL_9ca9fbaf_4_k_cu_3f63e3e86thrust24THRUST_300001_SM_1000_NS12placeholders2_1E - _ZN34_INTERNAL_9ca9fbaf_4_k_cu_3f63e3e84cuda3std6ranges3__45__cpo5cdataE)
_ZN34_INTERNAL_9ca9fbaf_4_k_cu_3f63e3e84cuda3std6ranges3__45__cpo5cdataE:
	.zero		1
	.type		_ZN34_INTERNAL_9ca9fbaf_4_k_cu_3f63e3e86thrust24THRUST_300001_SM_1000_NS12placeholders2_1E,@object
	.size		_ZN34_INTERNAL_9ca9fbaf_4_k_cu_3f63e3e86thrust24THRUST_300001_SM_1000_NS12placeholders2_1E,(_ZN34_INTERNAL_9ca9fbaf_4_k_cu_3f63e3e84cuda3std3__45__cpo3endE - _ZN34_INTERNAL_9ca9fbaf_4_k_cu_3f63e3e86thrust24THRUST_300001_SM_1000_NS12placeholders2_1E)
_ZN34_INTERNAL_9ca9fbaf_4_k_cu_3f63e3e86thrust24THRUST_300001_SM_1000_NS12placeholders2_1E:
	.zero		1
	.type		_ZN34_INTERNAL_9ca9fbaf_4_k_cu_3f63e3e84cuda3std3__45__cpo3endE,@object
	.size		_ZN34_INTERNAL_9ca9fbaf_4_k_cu_3f63e3e84cuda3std3__45__cpo3endE,(_ZN34_INTERNAL_9ca9fbaf_4_k_cu_3f63e3e84cuda3std6ranges3__45__cpo3endE - _ZN34_INTERNAL_9ca9fbaf_4_k_cu_3f63e3e84cuda3std3__45__cpo3endE)
_ZN34_INTERNAL_9ca9fbaf_4_k_cu_3f63e3e84cuda3std3__45__cpo3endE:
	.zero		1
	.type		_ZN34_INTERNAL_9ca9fbaf_4_k_cu_3f63e3e84cuda3std6ranges3__45__cpo3endE,@object
	.size		_ZN34_INTERNAL_9ca9fbaf_4_k_cu_3f63e3e84cuda3std6ranges3__45__cpo3endE,(_ZN34_INTERNAL_9ca9fbaf_4_k_cu_3f63e3e86thrust24THRUST_300001_SM_1000_NS12placeholders2_5E - _ZN34_INTERNAL_9ca9fbaf_4_k_cu_3f63e3e84cuda3std6ranges3__45__cpo3endE)
_ZN34_INTERNAL_9ca9fbaf_4_k_cu_3f63e3e84cuda3std6ranges3__45__cpo3endE:
	.zero		1
	.type		_ZN34_INTERNAL_9ca9fbaf_4_k_cu_3f63e3e86thrust24THRUST_300001_SM_1000_NS12placeholders2_5E,@object
	.size		_ZN34_INTERNAL_9ca9fbaf_4_k_cu_3f63e3e86thrust24THRUST_300001_SM_1000_NS12placeholders2_5E,(_ZN34_INTERNAL_9ca9fbaf_4_k_cu_3f63e3e84cuda3std3__45__cpo4rendE - _ZN34_INTERNAL_9ca9fbaf_4_k_cu_3f63e3e86thrust24THRUST_300001_SM_1000_NS12placeholders2_5E)
_ZN34_INTERNAL_9ca9fbaf_4_k_cu_3f63e3e86thrust24THRUST_300001_SM_1000_NS12placeholders2_5E:
	.zero		1
	.type		_ZN34_INTERNAL_9ca9fbaf_4_k_cu_3f63e3e84cuda3std3__45__cpo4rendE,@object
	.size		_ZN34_INTERNAL_9ca9fbaf_4_k_cu_3f63e3e84cuda3std3__45__cpo4rendE,(_ZN34_INTERNAL_9ca9fbaf_4_k_cu_3f63e3e84cuda3std6ranges3__45__cpo9iter_swapE - _ZN34_INTERNAL_9ca9fbaf_4_k_cu_3f63e3e84cuda3std3__45__cpo4rendE)
_ZN34_INTERNAL_9ca9fbaf_4_k_cu_3f63e3e84cuda3std3__45__cpo4rendE:
	.zero		1
	.type		_ZN34_INTERNAL_9ca9fbaf_4_k_cu_3f63e3e84cuda3std6ranges3__45__cpo9iter_swapE,@object
	.size		_ZN34_INTERNAL_9ca9fbaf_4_k_cu_3f63e3e84cuda3std6ranges3__45__cpo9iter_swapE,(_ZN34_INTERNAL_9ca9fbaf_4_k_cu_3f63e3e84cuda3std3__48unexpectE - _ZN34_INTERNAL_9ca9fbaf_4_k_cu_3f63e3e84cuda3std6ranges3__45__cpo9iter_swapE)
_ZN34_INTERNAL_9ca9fbaf_4_k_cu_3f63e3e84cuda3std6ranges3__45__cpo9iter_swapE:
	.zero		1
	.type		_ZN34_INTERNAL_9ca9fbaf_4_k_cu_3f63e3e84cuda3std3__48unexpectE,@object
	.size		_ZN34_INTERNAL_9ca9fbaf_4_k_cu_3f63e3e84cuda3std3__48unexpectE,(_ZN34_INTERNAL_9ca9fbaf_4_k_cu_3f63e3e86thrust24THRUST_300001_SM_1000_NS8cuda_cub3parE - _ZN34_INTERNAL_9ca9fbaf_4_k_cu_3f63e3e84cuda3std3__48unexpectE)
_ZN34_INTERNAL_9ca9fbaf_4_k_cu_3f63e3e84cuda3std3__48unexpectE:
	.zero		1
	.type		_ZN34_INTERNAL_9ca9fbaf_4_k_cu_3f63e3e86thrust24THRUST_300001_SM_1000_NS8cuda_cub3parE,@object
	.size		_ZN34_INTERNAL_9ca9fbaf_4_k_cu_3f63e3e86thrust24THRUST_300001_SM_1000_NS8cuda_cub3parE,(.L_29 - _ZN34_INTERNAL_9ca9fbaf_4_k_cu_3f63e3e86thrust24THRUST_300001_SM_1000_NS8cuda_cub3parE)
_ZN34_INTERNAL_9ca9fbaf_4_k_cu_3f63e3e86thrust24THRUST_300001_SM_1000_NS8cuda_cub3parE:
	.zero		1
.L_29:


//--------------------- .nv.shared._ZN6thrust24THRUST_300001_SM_1000_NS8cuda_cub4core6detail13_kernel_agentINS1_8__reduce11ReduceAgentIPN4cuda3std3__45tupleIJdlEEESC_SB_lNS1_9__extrema9arg_max_fIdlNS9_4lessIdEEEEEEJSC_SC_iSH_EEEvDpT0_ --------------------------
	.section	.nv.shared._ZN6thrust24THRUST_300001_SM_1000_NS8cuda_cub4core6detail13_kernel_agentINS1_8__reduce11ReduceAgentIPN4cuda3std3__45tupleIJdlEEESC_SB_lNS1_9__extrema9arg_max_fIdlNS9_4lessIdEEEEEEJSC_SC_iSH_EEEvDpT0_,"aw",@nobits
	.sectionflags	@""
	.align	16
	.zero		1024


//--------------------- .nv.shared._ZN6thrust24THRUST_300001_SM_1000_NS8cuda_cub4core6detail13_kernel_agentINS1_8__reduce10DrainAgentIlEEJN3cub18CUB_300001_SM_10009GridQueueIyEElEEEvDpT0_ --------------------------
	.section	.nv.shared._ZN6thrust24THRUST_300001_SM_1000_NS8cuda_cub4core6detail13_kernel_agentINS1_8__reduce10DrainAgentIlEEJN3cub18CUB_300001_SM_10009GridQueueIyEElEEEvDpT0_,"aw",@nobits
	.sectionflags	@""
	.align	16
	.zero		1024


//--------------------- .nv.shared._ZN6thrust24THRUST_300001_SM_1000_NS8cuda_cub4core6detail13_kernel_agentINS1_8__reduce11ReduceAgentINS0_12zip_iteratorIN4cuda3std3__45tupleIJNS0_10device_ptrIdEENS0_17counting_iteratorIlNS0_11use_defaultESF_SF_EEEEEEEPNSB_IJdlEEESJ_lNS1_9__extrema9arg_max_fIdlNSA_4lessIdEEEEEEJSI_SK_lN3cub18CUB_300001_SM_100013GridEvenShareIlEENSS_9GridQueueIyEESP_EEEvDpT0_ --------------------------
	.section	.nv.shared._ZN6thrust24THRUST_300001_SM_1000_NS8cuda_cub4core6detail13_kernel_agentINS1_8__reduce11ReduceAgentINS0_12zip_iteratorIN4cuda3std3__45tupleIJNS0_10device_ptrIdEENS0_17counting_iteratorIlNS0_11use_defaultESF_SF_EEEEEEEPNSB_IJdlEEESJ_lNS1_9__extrema9arg_max_fIdlNSA_4lessIdEEEEEEJSI_SK_lN3cub18CUB_300001_SM_100013GridEvenShareIlEENSS_9GridQueueIyEESP_EEEvDpT0_,"aw",@nobits
	.sectionflags	@""
	.align	16
	.zero		1024


//--------------------- .nv.shared._ZN6thrust24THRUST_300001_SM_1000_NS8cuda_cub4core6detail13_kernel_agentINS1_8__reduce11ReduceAgentINS0_12zip_iteratorIN4cuda3std3__45tupleIJNS0_10device_ptrIdEENS0_17counting_iteratorIlNS0_11use_defaultESF_SF_EEEEEEEPNSB_IJdlEEESJ_lNS1_9__extrema9arg_max_fIdlNSA_4lessIdEEEEEEJSI_SK_lSP_EEEvDpT0_ --------------------------
	.section	.nv.shared._ZN6thrust24THRUST_300001_SM_1000_NS8cuda_cub4core6detail13_kernel_agentINS1_8__reduce11ReduceAgentINS0_12zip_iteratorIN4cuda3std3__45tupleIJNS0_10device_ptrIdEENS0_17counting_iteratorIlNS0_11use_defaultESF_SF_EEEEEEEPNSB_IJdlEEESJ_lNS1_9__extrema9arg_max_fIdlNSA_4lessIdEEEEEEJSI_SK_lSP_EEEvDpT0_,"aw",@nobits
	.sectionflags	@""
	.align	16
	.zero		1024


//--------------------- .nv.shared._ZN6thrust24THRUST_300001_SM_1000_NS8cuda_cub4core6detail13_kernel_agentINS1_8__reduce11ReduceAgentIPN4cuda3std3__45tupleIJdlEEESC_SB_iNS1_9__extrema9arg_max_fIdlNS9_4lessIdEEEEEEJSC_SC_iSH_EEEvDpT0_ --------------------------
	.section	.nv.shared._ZN6thrust24THRUST_300001_SM_1000_NS8cuda_cub4core6detail13_kernel_agentINS1_8__reduce11ReduceAgentIPN4cuda3std3__45tupleIJdlEEESC_SB_iNS1_9__extrema9arg_max_fIdlNS9_4lessIdEEEEEEJSC_SC_iSH_EEEvDpT0_,"aw",@nobits
	.sectionflags	@""
	.align	16
	.zero		1024


//--------------------- .nv.shared._ZN6thrust24THRUST_300001_SM_1000_NS8cuda_cub4core6detail13_kernel_agentINS1_8__reduce10DrainAgentIiEEJN3cub18CUB_300001_SM_10009GridQueueIjEEiEEEvDpT0_ --------------------------
	.section	.nv.shared._ZN6thrust24THRUST_300001_SM_1000_NS8cuda_cub4core6detail13_kernel_agentINS1_8__reduce10DrainAgentIiEEJN3cub18CUB_300001_SM_10009GridQueueIjEEiEEEvDpT0_,"aw",@nobits
	.sectionflags	@""
	.align	16
	.zero		1024


//--------------------- .nv.shared._ZN6thrust24THRUST_300001_SM_1000_NS8cuda_cub4core6detail13_kernel_agentINS1_8__reduce11ReduceAgentINS0_12zip_iteratorIN4cuda3std3__45tupleIJNS0_10device_ptrIdEENS0_17counting_iteratorIlNS0_11use_defaultESF_SF_EEEEEEEPNSB_IJdlEEESJ_iNS1_9__extrema9arg_max_fIdlNSA_4lessIdEEEEEEJSI_SK_iN3cub18CUB_300001_SM_100013GridEvenShareIiEENSS_9GridQueueIjEESP_EEEvDpT0_ --------------------------
	.section	.nv.shared._ZN6thrust24THRUST_300001_SM_1000_NS8cuda_cub4core6detail13_kernel_agentINS1_8__reduce11ReduceAgentINS0_12zip_iteratorIN4cuda3std3__45tupleIJNS0_10device_ptrIdEENS0_17counting_iteratorIlNS0_11use_defaultESF_SF_EEEEEEEPNSB_IJdlEEESJ_iNS1_9__extrema9arg_max_fIdlNSA_4lessIdEEEEEEJSI_SK_iN3cub18CUB_300001_SM_100013GridEvenShareIiEENSS_9GridQueueIjEESP_EEEvDpT0_,"aw",@nobits
	.sectionflags	@""
	.align	16
	.zero		1024


//--------------------- .nv.shared._ZN6thrust24THRUST_300001_SM_1000_NS8cuda_cub4core6detail13_kernel_agentINS1_8__reduce11ReduceAgentINS0_12zip_iteratorIN4cuda3std3__45tupleIJNS0_10device_ptrIdEENS0_17counting_iteratorIlNS0_11use_defaultESF_SF_EEEEEEEPNSB_IJdlEEESJ_iNS1_9__extrema9arg_max_fIdlNSA_4lessIdEEEEEEJSI_SK_iSP_EEEvDpT0_ --------------------------
	.section	.nv.shared._ZN6thrust24THRUST_300001_SM_1000_NS8cuda_cub4core6detail13_kernel_agentINS1_8__reduce11ReduceAgentINS0_12zip_iteratorIN4cuda3std3__45tupleIJNS0_10device_ptrIdEENS0_17counting_iteratorIlNS0_11use_defaultESF_SF_EEEEEEEPNSB_IJdlEEESJ_iNS1_9__extrema9arg_max_fIdlNSA_4lessIdEEEEEEJSI_SK_iSP_EEEvDpT0_,"aw",@nobits
	.sectionflags	@""
	.align	16
	.zero		1024


//--------------------- .nv.shared._Z7sweep_kPdS_i --------------------------
	.section	.nv.shared._Z7sweep_kPdS_i,"aw",@nobits
	.sectionflags	@""
	.align	16
	.zero		1024


//--------------------- .nv.shared._Z7sweep_jPd   --------------------------
	.section	.nv.shared._Z7sweep_jPd,"aw",@nobits
	.sectionflags	@""
	.align	16
	.zero		1024


//--------------------- .nv.shared._Z7sweep_iPdi  --------------------------
	.section	.nv.shared._Z7sweep_iPdi,"aw",@nobits
	.sectionflags	@""
	.align	16
	.zero		1024


//--------------------- .nv.constant0._ZN3cub18CUB_300001_SM_10006detail11EmptyKernelIvEEvv --------------------------
	.section	.nv.constant0._ZN3cub18CUB_300001_SM_10006detail11EmptyKernelIvEEvv,"a",@progbits
	.sectionflags	@""
	.align	4
.nv.constant0._ZN3cub18CUB_300001_SM_10006detail11EmptyKernelIvEEvv:
	.zero		896


//--------------------- .nv.constant0._ZN6thrust24THRUST_300001_SM_1000_NS8cuda_cub4core6detail13_kernel_agentINS1_8__reduce11ReduceAgentIPN4cuda3std3__45tupleIJdlEEESC_SB_lNS1_9__extrema9arg_max_fIdlNS9_4lessIdEEEEEEJSC_SC_iSH_EEEvDpT0_ --------------------------
	.section	.nv.constant0._ZN6thrust24THRUST_300001_SM_1000_NS8cuda_cub4core6detail13_kernel_agentINS1_8__reduce11ReduceAgentIPN4cuda3std3__45tupleIJdlEEESC_SB_lNS1_9__extrema9arg_max_fIdlNS9_4lessIdEEEEEEJSC_SC_iSH_EEEvDpT0_,"a",@progbits
	.sectionflags	@""
	.align	4
.nv.constant0._ZN6thrust24THRUST_300001_SM_1000_NS8cuda_cub4core6detail13_kernel_agentINS1_8__reduce11ReduceAgentIPN4cuda3std3__45tupleIJdlEEESC_SB_lNS1_9__extrema9arg_max_fIdlNS9_4lessIdEEEEEEJSC_SC_iSH_EEEvDpT0_:
	.zero		917


//--------------------- .nv.constant0._ZN6thrust24THRUST_300001_SM_1000_NS8cuda_cub4core6detail13_kernel_agentINS1_8__reduce10DrainAgentIlEEJN3cub18CUB_300001_SM_10009GridQueueIyEElEEEvDpT0_ --------------------------
	.section	.nv.constant0._ZN6thrust24THRUST_300001_SM_1000_NS8cuda_cub4core6detail13_kernel_agentINS1_8__reduce10DrainAgentIlEEJN3cub18CUB_300001_SM_10009GridQueueIyEElEEEvDpT0_,"a",@progbits
	.sectionflags	@""
	.align	4
.nv.constant0._ZN6thrust24THRUST_300001_SM_1000_NS8cuda_cub4core6detail13_kernel_agentINS1_8__reduce10DrainAgentIlEEJN3cub18CUB_300001_SM_10009GridQueueIyEElEEEvDpT0_:
	.zero		912


//--------------------- .nv.constant0._ZN6thrust24THRUST_300001_SM_1000_NS8cuda_cub4core6detail13_kernel_agentINS1_8__reduce11ReduceAgentINS0_12zip_iteratorIN4cuda3std3__45tupleIJNS0_10device_ptrIdEENS0_17counting_iteratorIlNS0_11use_defaultESF_SF_EEEEEEEPNSB_IJdlEEESJ_lNS1_9__extrema9arg_max_fIdlNSA_4lessIdEEEEEEJSI_SK_lN3cub18CUB_300001_SM_100013GridEvenShareIlEENSS_9GridQueueIyEESP_EEEvDpT0_ --------------------------
	.section	.nv.constant0._ZN6thrust24THRUST_300001_SM_1000_NS8cuda_cub4core6detail13_kernel_agentINS1_8__reduce11ReduceAgentINS0_12zip_iteratorIN4cuda3std3__45tupleIJNS0_10device_ptrIdEENS0_17counting_iteratorIlNS0_11use_defaultESF_SF_EEEEEEEPNSB_IJdlEEESJ_lNS1_9__extrema9arg_max_fIdlNSA_4lessIdEEEEEEJSI_SK_lN3cub18CUB_300001_SM_100013GridEvenShareIlEENSS_9GridQueueIyEESP_EEEvDpT0_,"a",@progbits
	.sectionflags	@""
	.align	4
.nv.constant0._ZN6thrust24THRUST_300001_SM_1000_NS8cuda_cub4core6detail13_kernel_agentINS1_8__reduce11ReduceAgentINS0_12zip_iteratorIN4cuda3std3__45tupleIJNS0_10device_ptrIdEENS0_17counting_iteratorIlNS0_11use_defaultESF_SF_EEEEEEEPNSB_IJdlEEESJ_lNS1_9__extrema9arg_max_fIdlNSA_4lessIdEEEEEEJSI_SK_lN3cub18CUB_300001_SM_100013GridEvenShareIlEENSS_9GridQueueIyEESP_EEEvDpT0_:
	.zero		1009


//--------------------- .nv.constant0._ZN6thrust24THRUST_300001_SM_1000_NS8cuda_cub4core6detail13_kernel_agentINS1_8__reduce11ReduceAgentINS0_12zip_iteratorIN4cuda3std3__45tupleIJNS0_10device_ptrIdEENS0_17counting_iteratorIlNS0_11use_defaultESF_SF_EEEEEEEPNSB_IJdlEEESJ_lNS1_9__extrema9arg_max_fIdlNSA_4lessIdEEEEEEJSI_SK_lSP_EEEvDpT0_ --------------------------
	.section	.nv.constant0._ZN6thrust24THRUST_300001_SM_1000_NS8cuda_cub4core6detail13_kernel_agentINS1_8__reduce11ReduceAgentINS0_12zip_iteratorIN4cuda3std3__45tupleIJNS0_10device_ptrIdEENS0_17counting_iteratorIlNS0_11use_defaultESF_SF_EEEEEEEPNSB_IJdlEEESJ_lNS1_9__extrema9arg_max_fIdlNSA_4lessIdEEEEEEJSI_SK_lSP_EEEvDpT0_,"a",@progbits
	.sectionflags	@""
	.align	4
.nv.constant0._ZN6thrust24THRUST_300001_SM_1000_NS8cuda_cub4core6detail13_kernel_agentINS1_8__reduce11ReduceAgentINS0_12zip_iteratorIN4cuda3std3__45tupleIJNS0_10device_ptrIdEENS0_17counting_iteratorIlNS0_11use_defaultESF_SF_EEEEEEEPNSB_IJdlEEESJ_lNS1_9__extrema9arg_max_fIdlNSA_4lessIdEEEEEEJSI_SK_lSP_EEEvDpT0_:
	.zero		929


//--------------------- .nv.constant0._ZN6thrust24THRUST_300001_SM_1000_NS8cuda_cub4core6detail13_kernel_agentINS1_8__reduce11ReduceAgentIPN4cuda3std3__45tupleIJdlEEESC_SB_iNS1_9__extrema9arg_max_fIdlNS9_4lessIdEEEEEEJSC_SC_iSH_EEEvDpT0_ --------------------------
	.section	.nv.constant0._ZN6thrust24THRUST_300001_SM_1000_NS8cuda_cub4core6detail13_kernel_agentINS1_8__reduce11ReduceAgentIPN4cuda3std3__45tupleIJdlEEESC_SB_iNS1_9__extrema9arg_max_fIdlNS9_4lessIdEEEEEEJSC_SC_iSH_EEEvDpT0_,"a",@progbits
	.sectionflags	@""
	.align	4
.nv.constant0._ZN6thrust24THRUST_300001_SM_1000_NS8cuda_cub4core6detail13_kernel_agentINS1_8__reduce11ReduceAgentIPN4cuda3std3__45tupleIJdlEEESC_SB_iNS1_9__extrema9arg_max_fIdlNS9_4lessIdEEEEEEJSC_SC_iSH_EEEvDpT0_:
	.zero		917


//--------------------- .nv.constant0._ZN6thrust24THRUST_300001_SM_1000_NS8cuda_cub4core6detail13_kernel_agentINS1_8__reduce10DrainAgentIiEEJN3cub18CUB_300001_SM_10009GridQueueIjEEiEEEvDpT0_ --------------------------
	.section	.nv.constant0._ZN6thrust24THRUST_300001_SM_1000_NS8cuda_cub4core6detail13_kernel_agentINS1_8__reduce10DrainAgentIiEEJN3cub18CUB_300001_SM_10009GridQueueIjEEiEEEvDpT0_,"a",@progbits
	.sectionflags	@""
	.align	4
.nv.constant0._ZN6thrust24THRUST_300001_SM_1000_NS8cuda_cub4core6detail13_kernel_agentINS1_8__reduce10DrainAgentIiEEJN3cub18CUB_300001_SM_10009GridQueueIjEEiEEEvDpT0_:
	.zero		908


//--------------------- .nv.constant0._ZN6thrust24THRUST_300001_SM_1000_NS8cuda_cub4core6detail13_kernel_agentINS1_8__reduce11ReduceAgentINS0_12zip_iteratorIN4cuda3std3__45tupleIJNS0_10device_ptrIdEENS0_17counting_iteratorIlNS0_11use_defaultESF_SF_EEEEEEEPNSB_IJdlEEESJ_iNS1_9__extrema9arg_max_fIdlNSA_4lessIdEEEEEEJSI_SK_iN3cub18CUB_300001_SM_100013GridEvenShareIiEENSS_9GridQueueIjEESP_EEEvDpT0_ --------------------------
	.section	.nv.constant0._ZN6thrust24THRUST_300001_SM_1000_NS8cuda_cub4core6detail13_kernel_agentINS1_8__reduce11ReduceAgentINS0_12zip_iteratorIN4cuda3std3__45tupleIJNS0_10device_ptrIdEENS0_17counting_iteratorIlNS0_11use_defaultESF_SF_EEEEEEEPNSB_IJdlEEESJ_iNS1_9__extrema9arg_max_fIdlNSA_4lessIdEEEEEEJSI_SK_iN3cub18CUB_300001_SM_100013GridEvenShareIiEENSS_9GridQueueIjEESP_EEEvDpT0_,"a",@progbits
	.sectionflags	@""
	.align	4
.nv.constant0._ZN6thrust24THRUST_300001_SM_1000_NS8cuda_cub4core6detail13_kernel_agentINS1_8__reduce11ReduceAgentINS0_12zip_iteratorIN4cuda3std3__45tupleIJNS0_10device_ptrIdEENS0_17counting_iteratorIlNS0_11use_defaultESF_SF_EEEEEEEPNSB_IJdlEEESJ_iNS1_9__extrema9arg_max_fIdlNSA_4lessIdEEEEEEJSI_SK_iN3cub18CUB_300001_SM_100013GridEvenShareIiEENSS_9GridQueueIjEESP_EEEvDpT0_:
	.zero		977


//--------------------- .nv.constant0._ZN6thrust24THRUST_300001_SM_1000_NS8cuda_cub4core6detail13_kernel_agentINS1_8__reduce11ReduceAgentINS0_12zip_iteratorIN4cuda3std3__45tupleIJNS0_10device_ptrIdEENS0_17counting_iteratorIlNS0_11use_defaultESF_SF_EEEEEEEPNSB_IJdlEEESJ_iNS1_9__extrema9arg_max_fIdlNSA_4lessIdEEEEEEJSI_SK_iSP_EEEvDpT0_ --------------------------
	.section	.nv.constant0._ZN6thrust24THRUST_300001_SM_1000_NS8cuda_cub4core6detail13_kernel_agentINS1_8__reduce11ReduceAgentINS0_12zip_iteratorIN4cuda3std3__45tupleIJNS0_10device_ptrIdEENS0_17counting_iteratorIlNS0_11use_defaultESF_SF_EEEEEEEPNSB_IJdlEEESJ_iNS1_9__extrema9arg_max_fIdlNSA_4lessIdEEEEEEJSI_SK_iSP_EEEvDpT0_,"a",@progbits
	.sectionflags	@""
	.align	4
.nv.constant0._ZN6thrust24THRUST_300001_SM_1000_NS8cuda_cub4core6detail13_kernel_agentINS1_8__reduce11ReduceAgentINS0_12zip_iteratorIN4cuda3std3__45tupleIJNS0_10device_ptrIdEENS0_17counting_iteratorIlNS0_11use_defaultESF_SF_EEEEEEEPNSB_IJdlEEESJ_iNS1_9__extrema9arg_max_fIdlNSA_4lessIdEEEEEEJSI_SK_iSP_EEEvDpT0_:
	.zero		925


//--------------------- .nv.constant0._Z7sweep_kPdS_i --------------------------
	.section	.nv.constant0._Z7sweep_kPdS_i,"a",@progbits
	.sectionflags	@""
	.align	4
.nv.constant0._Z7sweep_kPdS_i:
	.zero		916


//--------------------- .nv.constant0._Z7sweep_jPd --------------------------
	.section	.nv.constant0._Z7sweep_jPd,"a",@progbits
	.sectionflags	@""
	.align	4
.nv.constant0._Z7sweep_jPd:
	.zero		904


//--------------------- .nv.constant0._Z7sweep_iPdi --------------------------
	.section	.nv.constant0._Z7sweep_iPdi,"a",@progbits
	.sectionflags	@""
	.align	4
.nv.constant0._Z7sweep_iPdi:
	.zero		908


//--------------------- SYMBOLS --------------------------

	.type		.nv.reservedSmem.offset0,@object
	.size		.nv.reservedSmem.offset0,0x4
	.type		.nv.reservedSmem.cap,@object
	.size		.nv.reservedSmem.cap,0x4
